def matmul_kernel(
    a_ptr,
    b_ptr,
    c_ptr,
    M,
    N,
    K,
    stride_am,
    stride_ak,
    stride_bk,
    stride_bn,
    stride_cm,
    stride_cn,
    BLOCK_M: tl.constexpr,
    BLOCK_N: tl.constexpr,
    BLOCK_K: tl.constexpr,
    GROUP_M: tl.constexpr,
):
    pid = tl.program_id(axis=0)
    num_pid_m = tl.cdiv(M, BLOCK_M)
    num_pid_n = tl.cdiv(N, BLOCK_N)
    num_pid_in_group = GROUP_M * num_pid_n
    group_id = pid // num_pid_in_group
    first_pid_m = group_id * GROUP_M
    group_size_m = min(num_pid_m - first_pid_m, GROUP_M)
    pid_m = first_pid_m + ((pid % num_pid_in_group) % group_size_m)
    pid_n = (pid % num_pid_in_group) // group_size_m

    offs_am = (pid_m * BLOCK_M + tl.arange(0, BLOCK_M)) % M
    offs_bn = (pid_n * BLOCK_N + tl.arange(0, BLOCK_N)) % N
    offs_k = tl.arange(0, BLOCK_K)
    a_ptrs = a_ptr + offs_am[:, None] * stride_am + offs_k[None, :] * stride_ak
    b_ptrs = b_ptr + offs_k[:, None] * stride_bk + offs_bn[None, :] * stride_bn

    acc = tl.zeros((BLOCK_M, BLOCK_N), dtype=tl.float32)
    for kk in range(0, tl.cdiv(K, BLOCK_K)):
        a = tl.load(a_ptrs, mask=offs_k[None, :] < K - kk * BLOCK_K, other=0.0)
        b = tl.load(b_ptrs, mask=offs_k[:, None] < K - kk * BLOCK_K, other=0.0)
        acc = tl.dot(a, b, acc)
        a_ptrs += BLOCK_K * stride_ak
        b_ptrs += BLOCK_K * stride_bk

    c = acc.to(c_ptr.dtype.element_ty)
    offs_cm = pid_m * BLOCK_M + tl.arange(0, BLOCK_M)
    offs_cn = pid_n * BLOCK_N + tl.arange(0, BLOCK_N)
    c_ptrs = c_ptr + offs_cm[:, None] * stride_cm + offs_cn[None, :] * stride_cn
    mask = (offs_cm[:, None] < M) & (offs_cn[None, :] < N)
    tl.store(c_ptrs, c, mask=mask)

# config = {"BLOCK_K": 64, "BLOCK_M": 256, "BLOCK_N": 128, "GROUP_M": 8, "arch": "sm_100", "dtype": "bf16", "num_ctas": 1, "num_stages": 2, "num_warps": 2}
# arch = sm_100


// ===== COMPILED SASS (sm_100a) =====

	.target	sm_100a

	.elftype	@"ET_EXEC"


//--------------------- .note.nv.tkinfo           --------------------------
	.section	.note.nv.tkinfo,"",@"SHT_NOTE"
	.sectionflags	@"SHF_NOTE_NV_TKINFO"
	.tkinfo
        /*0018*/ 	.word	0x00000081
        /*0030*/ 	.string	""
        /*0030*/ 	.string	"ptxas-blackwell"
        /*0030*/ 	.string	"Cuda compilation tools, release 12.9, V12.9.86"
        /*0030*/ 	.string	"Build cuda_12.9.r12.9/compiler.36037853_0"
        /*0030*/ 	.string	"-v  -suppress-debug-info  -lineinfo  -arch sm_100a "



//--------------------- .note.nv.cuver            --------------------------
	.section	.note.nv.cuver,"",@"SHT_NOTE"
	.sectionflags	@"SHF_NOTE_NV_CUVER"
        /*0018*/ 	.short	0x0001
        /*001a*/ 	.short	0x0064
        /*001c*/ 	.short	0x0001
        /*001e*/ 	.short	0x0000
        /*0020*/ 	.short	0x0001
        /*0022*/ 	.short	0x0000


//--------------------- .nv.info                  --------------------------
	.section	.nv.info,"",@"SHT_CUDA_INFO"
	.align	4


	//----- nvinfo : EIATTR_REGCOUNT
	.align		4
        /*0000*/ 	.byte	0x04, 0x2f
        /*0002*/ 	.short	(.L_1 - .L_0)
	.align		4
.L_0:
        /*0004*/ 	.word	index@(matmul_kernel)
        /*0008*/ 	.word	0x00000020


	//----- nvinfo : EIATTR_FRAME_SIZE
	.align		4
.L_1:
        /*000c*/ 	.byte	0x04, 0x11
        /*000e*/ 	.short	(.L_3 - .L_2)
	.align		4
.L_2:
        /*0010*/ 	.word	index@(matmul_kernel)
        /*0014*/ 	.word	0x00004428


	//----- nvinfo : EIATTR_MIN_STACK_SIZE
	.align		4
.L_3:
        /*0018*/ 	.byte	0x04, 0x12
        /*001a*/ 	.short	(.L_5 - .L_4)
	.align		4
.L_4:
        /*001c*/ 	.word	index@(matmul_kernel)
        /*0020*/ 	.word	0x00004428
.L_5:


//--------------------- .nv.info.matmul_kernel    --------------------------
	.section	.nv.info.matmul_kernel,"",@"SHT_CUDA_INFO"
	.sectionflags	@""
	.align	4


	//----- nvinfo : EIATTR_CUDA_API_VERSION
	.align		4
        /*0000*/ 	.byte	0x04, 0x37
        /*0002*/ 	.short	(.L_7 - .L_6)
.L_6:
        /*0004*/ 	.word	0x00000081


	//----- nvinfo : EIATTR_KPARAM_INFO
	.align		4
.L_7:
        /*0008*/ 	.byte	0x04, 0x17
        /*000a*/ 	.short	(.L_9 - .L_8)
.L_8:
        /*000c*/ 	.word	0x00000000
        /*0010*/ 	.short	0x000d
        /*0012*/ 	.short	0x0048
        /*0014*/ 	.byte	0x00, 0xf4, 0x21, 0x00


	//----- nvinfo : EIATTR_KPARAM_INFO
	.align		4
.L_9:
        /*0018*/ 	.byte	0x04, 0x17
        /*001a*/ 	.short	(.L_11 - .L_10)
.L_10:
        /*001c*/ 	.word	0x00000000
        /*0020*/ 	.short	0x000c
        /*0022*/ 	.short	0x0040
        /*0024*/ 	.byte	0x00, 0xf4, 0x21, 0x00


	//----- nvinfo : EIATTR_KPARAM_INFO
	.align		4
.L_11:
        /*0028*/ 	.byte	0x04, 0x17
        /*002a*/ 	.short	(.L_13 - .L_12)
.L_12:
        /*002c*/ 	.word	0x00000000
        /*0030*/ 	.short	0x000b
        /*0032*/ 	.short	0x0038
        /*0034*/ 	.byte	0x00, 0xf0, 0x11, 0x00


	//----- nvinfo : EIATTR_KPARAM_INFO
	.align		4
.L_13:
        /*0038*/ 	.byte	0x04, 0x17
        /*003a*/ 	.short	(.L_15 - .L_14)
.L_14:
        /*003c*/ 	.word	0x00000000
        /*0040*/ 	.short	0x000a
        /*0042*/ 	.short	0x0034
        /*0044*/ 	.byte	0x00, 0xf0, 0x11, 0x00


	//----- nvinfo : EIATTR_KPARAM_INFO
	.align		4
.L_15:
        /*0048*/ 	.byte	0x04, 0x17
        /*004a*/ 	.short	(.L_17 - .L_16)
.L_16:
        /*004c*/ 	.word	0x00000000
        /*0050*/ 	.short	0x0009
        /*0052*/ 	.short	0x0030
        /*0054*/ 	.byte	0x00, 0xf0, 0x11, 0x00


	//----- nvinfo : EIATTR_KPARAM_INFO
	.align		4
.L_17:
        /*0058*/ 	.byte	0x04, 0x17
        /*005a*/ 	.short	(.L_19 - .L_18)
.L_18:
        /*005c*/ 	.word	0x00000000
        /*0060*/ 	.short	0x0008
        /*0062*/ 	.short	0x002c
        /*0064*/ 	.byte	0x00, 0xf0, 0x11, 0x00


	//----- nvinfo : EIATTR_KPARAM_INFO
	.align		4
.L_19:
        /*0068*/ 	.byte	0x04, 0x17
        /*006a*/ 	.short	(.L_21 - .L_20)
.L_20:
        /*006c*/ 	.word	0x00000000
        /*0070*/ 	.short	0x0007
        /*0072*/ 	.short	0x0028
        /*0074*/ 	.byte	0x00, 0xf0, 0x11, 0x00


	//----- nvinfo : EIATTR_KPARAM_INFO
	.align		4
.L_21:
        /*0078*/ 	.byte	0x04, 0x17
        /*007a*/ 	.short	(.L_23 - .L_22)
.L_22:
        /*007c*/ 	.word	0x00000000
        /*0080*/ 	.short	0x0006
        /*0082*/ 	.short	0x0024
        /*0084*/ 	.byte	0x00, 0xf0, 0x11, 0x00


	//----- nvinfo : EIATTR_KPARAM_INFO
	.align		4
.L_23:
        /*0088*/ 	.byte	0x04, 0x17
        /*008a*/ 	.short	(.L_25 - .L_24)
.L_24:
        /*008c*/ 	.word	0x00000000
        /*0090*/ 	.short	0x0005
        /*0092*/ 	.short	0x0020
        /*0094*/ 	.byte	0x00, 0xf0, 0x11, 0x00


	//----- nvinfo : EIATTR_KPARAM_INFO
	.align		4
.L_25:
        /*0098*/ 	.byte	0x04, 0x17
        /*009a*/ 	.short	(.L_27 - .L_26)
.L_26:
        /*009c*/ 	.word	0x00000000
        /*00a0*/ 	.short	0x0004
        /*00a2*/ 	.short	0x001c
        /*00a4*/ 	.byte	0x00, 0xf0, 0x11, 0x00


	//----- nvinfo : EIATTR_KPARAM_INFO
	.align		4
.L_27:
        /*00a8*/ 	.byte	0x04, 0x17
        /*00aa*/ 	.short	(.L_29 - .L_28)
.L_28:
        /*00ac*/ 	.word	0x00000000
        /*00b0*/ 	.short	0x0003
        /*00b2*/ 	.short	0x0018
        /*00b4*/ 	.byte	0x00, 0xf0, 0x11, 0x00


	//----- nvinfo : EIATTR_KPARAM_INFO
	.align		4
.L_29:
        /*00b8*/ 	.byte	0x04, 0x17
        /*00ba*/ 	.short	(.L_31 - .L_30)
.L_30:
        /*00bc*/ 	.word	0x00000000
        /*00c0*/ 	.short	0x0002
        /*00c2*/ 	.short	0x0010
        /*00c4*/ 	.byte	0x00, 0xf4, 0x21, 0x00


	//----- nvinfo : EIATTR_KPARAM_INFO
	.align		4
.L_31:
        /*00c8*/ 	.byte	0x04, 0x17
        /*00ca*/ 	.short	(.L_33 - .L_32)
.L_32:
        /*00cc*/ 	.word	0x00000000
        /*00d0*/ 	.short	0x0001
        /*00d2*/ 	.short	0x0008
        /*00d4*/ 	.byte	0x00, 0xf4, 0x21, 0x00


	//----- nvinfo : EIATTR_KPARAM_INFO
	.align		4
.L_33:
        /*00d8*/ 	.byte	0x04, 0x17
        /*00da*/ 	.short	(.L_35 - .L_34)
.L_34:
        /*00dc*/ 	.word	0x00000000
        /*00e0*/ 	.short	0x0000
        /*00e2*/ 	.short	0x0000
        /*00e4*/ 	.byte	0x00, 0xf4, 0x21, 0x00


	//----- nvinfo : EIATTR_SPARSE_MMA_MASK
	.align		4
.L_35:
        /*00e8*/ 	.byte	0x03, 0x50
        /*00ea*/ 	.short	0x0000


	//----- nvinfo : EIATTR_MAXREG_COUNT
	.align		4
        /*00ec*/ 	.byte	0x03, 0x1b
        /*00ee*/ 	.short	0x00ff


	//----- nvinfo : EIATTR_NUM_BARRIERS
	.align		4
        /*00f0*/ 	.byte	0x02, 0x4c
        /*00f2*/ 	.byte	0x01
	.zero		1


	//----- nvinfo : EIATTR_ANNOTATIONS
	.align		4
        /*00f4*/ 	.byte	0x04, 0x55
        /*00f6*/ 	.short	(.L_37 - .L_36)


	//   ....[0]....
.L_36:
        /*00f8*/ 	.word	0x00000001
        /*00fc*/ 	.byte	0x10, 0x01, 0x00, 0x00, 0x01, 0x00, 0x00, 0x00, 0x40, 0x01, 0x00, 0x00, 0x01, 0x00, 0x00, 0x00
        /* <DEDUP_REMOVED lines=2808> */
        /*b08c*/ 	.byte	0x20, 0xa6, 0x02, 0x00, 0x01, 0x00, 0x00, 0x00, 0x30, 0xa6, 0x02, 0x00


	//----- nvinfo : EIATTR_VRC_CTA_INIT_COUNT
	.align		4
.L_37:
        /*b098*/ 	.byte	0x02, 0x4a
	.zero		1
	.zero		1


	//----- nvinfo : EIATTR_EXIT_INSTR_OFFSETS
	.align		4
        /*b09c*/ 	.byte	0x04, 0x1c
        /*b09e*/ 	.short	(.L_39 - .L_38)


	//   ....[0]....
.L_38:
        /*b0a0*/ 	.word	0x00060870


	//   ....[1]....
        /*b0a4*/ 	.word	0x000608a0


	//----- nvinfo : EIATTR_REQNTID
	.align		4
.L_39:
        /*b0a8*/ 	.byte	0x04, 0x10
        /*b0aa*/ 	.short	(.L_41 - .L_40)
.L_40:
        /*b0ac*/ 	.word	0x00000040
        /*b0b0*/ 	.word	0x00000001
        /*b0b4*/ 	.word	0x00000001


	//----- nvinfo : EIATTR_CBANK_PARAM_SIZE
	.align		4
.L_41:
        /*b0b8*/ 	.byte	0x03, 0x19
        /*b0ba*/ 	.short	0x0050


	//----- nvinfo : EIATTR_PARAM_CBANK
	.align		4
        /*b0bc*/ 	.byte	0x04, 0x0a
        /*b0be*/ 	.short	(.L_43 - .L_42)
	.align		4
.L_42:
        /*b0c0*/ 	.word	index@(.nv.constant0.matmul_kernel)
        /*b0c4*/ 	.short	0x0380
        /*b0c6*/ 	.short	0x0050


	//----- nvinfo : EIATTR_SW_WAR
	.align		4
.L_43:
        /*b0c8*/ 	.byte	0x04, 0x36
        /*b0ca*/ 	.short	(.L_45 - .L_44)
.L_44:
        /*b0cc*/ 	.word	0x00000008
.L_45:


//--------------------- .nv.compat                --------------------------
	.section	.nv.compat,"",@"SHT_CUDA_COMPAT_INFO"
	.align	4
        /*0000*/ 	.byte	0x02, 0x02, 0x01, 0x00, 0x02, 0x05, 0x05, 0x00, 0x02, 0x03, 0x00, 0x00, 0x02, 0x06, 0x01, 0x00


//--------------------- .nv.callgraph             --------------------------
	.section	.nv.callgraph,"",@"SHT_CUDA_CALLGRAPH"
	.align	4
	.sectionentsize	8
	.align		4
        /*0000*/ 	.word	0x00000000
	.align		4
        /*0004*/ 	.word	0xffffffff
	.align		4
        /*0008*/ 	.word	0x00000000
	.align		4
        /*000c*/ 	.word	0xfffffffe
	.align		4
        /*0010*/ 	.word	0x00000000
	.align		4
        /*0014*/ 	.word	0xfffffffd
	.align		4
        /*0018*/ 	.word	0x00000000
	.align		4
        /*001c*/ 	.word	0xfffffffc


//--------------------- .text.matmul_kernel       --------------------------
	.section	.text.matmul_kernel,"ax",@progbits
	.align	128
        .global         matmul_kernel
        .type           matmul_kernel,@function
        .size           matmul_kernel,(.L_x_3 - matmul_kernel)
        .other          matmul_kernel,@"STO_CUDA_ENTRY STV_DEFAULT"
matmul_kernel:
.text.matmul_kernel:
[----:B------:R-:W0:Y:S08]  /*0000*/  LDC R1, c[0x0][0x37c] ;  /* 0x0000df00ff017b82 */ /* 0x000e300000000800 */
[----:B------:R-:W1:Y:S01]  /*0010*/  LDC.64 R2, c[0x0][0x398] ;  /* 0x0000e600ff027b82 */ /* 0x000e620000000a00 */
[----:B0-----:R-:W-:Y:S01]  /*0020*/  VIADD R1, R1, 0xffffbbd8 ;  /* 0xffffbbd801017836 */ /* 0x001fe20000000000 */
[----:B------:R-:W0:Y:S01]  /*0030*/  S2R R29, SR_TID.X ;  /* 0x00000000001d7919 */ /* 0x000e220000002100 */
[----:B------:R-:W2:Y:S01]  /*0040*/  LDCU UR4, c[0x0][0x3a0] ;  /* 0x00007400ff0477ac */ /* 0x000ea20008000800 */
[----:B------:R-:W-:-:S02]  /*0050*/  CS2R R14, SRZ ;  /* 0x00000000000e7805 */ /* 0x000fc4000001ff00 */
[----:B------:R-:W-:Y:S02]  /*0060*/  CS2R R16, SRZ ;  /* 0x0000000000107805 */ /* 0x000fe4000001ff00 */
[----:B------:R-:W-:Y:S02]  /*0070*/  CS2R R18, SRZ ;  /* 0x0000000000127805 */ /* 0x000fe4000001ff00 */
[----:B------:R-:W-:Y:S01]  /*0080*/  CS2R R20, SRZ ;  /* 0x0000000000147805 */ /* 0x000fe2000001ff00 */
[----:B------:R-:W3:Y:S01]  /*0090*/  S2UR UR6, SR_CgaCtaId ;  /* 0x00000000000679c3 */ /* 0x000ee20000008800 */
[----:B------:R-:W-:Y:S02]  /*00a0*/  CS2R R22, SRZ ;  /* 0x0000000000167805 */ /* 0x000fe4000001ff00 */
[----:B------:R-:W-:Y:S02]  /*00b0*/  CS2R R24, SRZ ;  /* 0x0000000000187805 */ /* 0x000fe4000001ff00 */
[----:B------:R-:W-:Y:S01]  /*00c0*/  CS2R R26, SRZ ;  /* 0x00000000001a7805 */ /* 0x000fe2000001ff00 */
[----:B------:R-:W-:Y:S01]  /*00d0*/  UMOV UR5, 0x400 ;  /* 0x0000040000057882 */ /* 0x000fe20000000000 */
[----:B------:R-:W4:Y:S01]  /*00e0*/  LDCU.64 UR8, c[0x0][0x358] ;  /* 0x00006b00ff0877ac */ /* 0x000f220008000a00 */
[----:B--2---:R-:W-:Y:S01]  /*00f0*/  UIADD3 UR4, UPT, UPT, UR4, 0x3f, URZ ;  /* 0x0000003f04047890 */ /* 0x004fe2000fffe0ff */
[----:B-1----:R-:W-:Y:S01]  /*0100*/  VIADD R0, R3, 0x7f ;  /* 0x0000007f03007836 */ /* 0x002fe20000000000 */
[----:B------:R-:W-:Y:S02]  /*0110*/  STL [R1+0x1950], R3 ;  /* 0x0019500301007387 */ /* 0x000fe40000100800 */
[----:B------:R-:W-:-:S02]  /*0120*/  UISETP.GE.AND UP0, UPT, UR4, 0x40, UPT ;  /* 0x000000400400788c */ /* 0x000fc4000bf06270 */
[----:B------:R-:W-:Y:S01]  /*0130*/  SHF.R.S32.HI R5, RZ, 0x1f, R0 ;  /* 0x0000001fff057819 */ /* 0x000fe20000011400 */
[----:B------:R0:W-:Y:S01]  /*0140*/  STL [R1+0x1954], R2 ;  /* 0x0019540201007387 */ /* 0x0001e20000100800 */
[----:B---3--:R-:W-:Y:S02]  /*0150*/  ULEA UR5, UR6, UR5, 0x18 ;  /* 0x0000000506057291 */ /* 0x008fe4000f8ec0ff */
[----:B------:R-:W-:Y:S01]  /*0160*/  LEA.HI R5, R5, R0, RZ, 0x7 ;  /* 0x0000000005057211 */ /* 0x000fe200078f38ff */
[----:B------:R-:W-:Y:S03]  /*0170*/  STL [R1], RZ ;  /* 0x000000ff01007387 */ /* 0x000fe60000100800 */
[----:B------:R-:W-:Y:S01]  /*0180*/  SHF.R.S32.HI R0, RZ, 0x7, R5 ;  /* 0x00000007ff007819 */ /* 0x000fe20000011405 */
[----:B------:R-:W-:Y:S04]  /*0190*/  STL [R1+0x4], RZ ;  /* 0x000004ff01007387 */ /* 0x000fe80000100800 */
[----:B------:R-:W-:Y:S01]  /*01a0*/  IMAD.SHL.U32 R0, R0, 0x8, RZ ;  /* 0x0000000800007824 */ /* 0x000fe200078e00ff */
[----:B------:R-:W1:Y:S04]  /*01b0*/  S2R R5, SR_CTAID.X ;  /* 0x0000000000057919 */ /* 0x000e680000002500 */
[-C--:B------:R-:W-:Y:S01]  /*01c0*/  IABS R9, R0.reuse ;  /* 0x0000000000097213 */ /* 0x080fe20000000000 */
[----:B------:R-:W-:Y:S01]  /*01d0*/  STL [R1+0x8], RZ ;  /* 0x000008ff01007387 */ /* 0x000fe20000100800 */
[----:B------:R-:W-:-:S02]  /*01e0*/  IABS R12, R0 ;  /* 0x00000000000c7213 */ /* 0x000fc40000000000 */
[----:B------:R-:W2:Y:S01]  /*01f0*/  I2F.RP R4, R9 ;  /* 0x0000000900047306 */ /* 0x000ea20000209400 */
[----:B------:R-:W-:Y:S04]  /*0200*/  STL [R1+0xc], RZ ;  /* 0x00000cff01007387 */ /* 0x000fe80000100800 */
[----:B------:R-:W-:Y:S04]  /*0210*/  STL [R1+0x30], RZ ;  /* 0x000030ff01007387 */ /* 0x000fe80000100800 */
[----:B------:R-:W-:Y:S04]  /*0220*/  STL [R1+0x34], RZ ;  /* 0x000034ff01007387 */ /* 0x000fe80000100800 */
[----:B------:R-:W-:Y:S01]  /*0230*/  STL [R1+0x38], RZ ;  /* 0x000038ff01007387 */ /* 0x000fe20000100800 */
[----:B--2---:R-:W2:Y:S03]  /*0240*/  MUFU.RCP R4, R4 ;  /* 0x0000000400047308 */ /* 0x004ea60000001000 */
[----:B------:R-:W-:Y:S04]  /*0250*/  STL [R1+0x3c], RZ ;  /* 0x00003cff01007387 */ /* 0x000fe80000100800 */
[----:B------:R-:W-:Y:S01]  /*0260*/  STL [R1+0x20], RZ ;  /* 0x000020ff01007387 */ /* 0x000fe20000100800 */
[----:B-1----:R-:W-:-:S03]  /*0270*/  IABS R10, R5 ;  /* 0x00000005000a7213 */ /* 0x002fc60000000000 */
[----:B------:R-:W-:Y:S04]  /*0280*/  STL [R1+0x24], RZ ;  /* 0x000024ff01007387 */ /* 0x000fe80000100800 */
[----:B------:R-:W-:Y:S01]  /*0290*/  STL [R1+0x28], RZ ;  /* 0x000028ff01007387 */ /* 0x000fe20000100800 */
[----:B--2---:R-:W-:-:S03]  /*02a0*/  VIADD R6, R4, 0xffffffe ;  /* 0x0ffffffe04067836 */ /* 0x004fc60000000000 */
[----:B------:R-:W-:Y:S01]  /*02b0*/  STL [R1+0x2c], RZ ;  /* 0x00002cff01007387 */ /* 0x000fe20000100800 */
[----:B------:R-:W-:Y:S01]  /*02c0*/  IMAD.MOV R4, RZ, RZ, -R12 ;  /* 0x000000ffff047224 */ /* 0x000fe200078e0a0c */
[----:B------:R-:W-:Y:S01]  /*02d0*/  CS2R R12, SRZ ;  /* 0x00000000000c7805 */ /* 0x000fe2000001ff00 */
[----:B------:R1:W2:Y:S01]  /*02e0*/  F2I.FTZ.U32.TRUNC.NTZ R7, R6 ;  /* 0x0000000600077305 */ /* 0x0002a2000021f000 */
[----:B------:R-:W-:Y:S04]  /*02f0*/  STL [R1+0x10], RZ ;  /* 0x000010ff01007387 */ /* 0x000fe80000100800 */
[----:B------:R-:W-:Y:S04]  /*0300*/  STL [R1+0x14], RZ ;  /* 0x000014ff01007387 */ /* 0x000fe80000100800 */
[----:B------:R-:W-:Y:S01]  /*0310*/  STL [R1+0x18], RZ ;  /* 0x000018ff01007387 */ /* 0x000fe20000100800 */
[----:B-1----:R-:W-:-:S03]  /*0320*/  IMAD.MOV.U32 R6, RZ, RZ, RZ ;  /* 0x000000ffff067224 */ /* 0x002fc600078e00ff */
[----:B------:R-:W-:Y:S01]  /*0330*/  STL [R1+0x1c], RZ ;  /* 0x00001cff01007387 */ /* 0x000fe20000100800 */
[----:B--2---:R-:W-:-:S03]  /*0340*/  IMAD.MOV R8, RZ, RZ, -R7 ;  /* 0x000000ffff087224 */ /* 0x004fc600078e0a07 */
[----:B------:R-:W-:Y:S01]  /*0350*/  STL [R1+0x140], RZ ;  /* 0x000140ff01007387 */ /* 0x000fe20000100800 */
[----:B------:R-:W-:-:S03]  /*0360*/  IMAD R11, R8, R9, RZ ;  /* 0x00000009080b7224 */ /* 0x000fc600078e02ff */
[----:B------:R-:W-:Y:S01]  /*0370*/  STL [R1+0x144], RZ ;  /* 0x000144ff01007387 */ /* 0x000fe20000100800 */
[----:B------:R-:W-:Y:S02]  /*0380*/  IMAD.MOV.U32 R8, RZ, RZ, R10 ;  /* 0x000000ffff087224 */ /* 0x000fe400078e000a */
[----:B------:R-:W-:Y:S01]  /*0390*/  IMAD.HI.U32 R7, R7, R11, R6 ;  /* 0x0000000b07077227 */ /* 0x000fe200078e0006 */
[----:B------:R-:W-:Y:S04]  /*03a0*/  STL [R1+0x148], RZ ;  /* 0x000148ff01007387 */ /* 0x000fe80000100800 */
[----:B------:R-:W-:Y:S01]  /*03b0*/  STL [R1+0x14c], RZ ;  /* 0x00014cff01007387 */ /* 0x000fe20000100800 */
[----:B------:R-:W-:-:S03]  /*03c0*/  IMAD.HI.U32 R7, R7, R8, RZ ;  /* 0x0000000807077227 */ /* 0x000fc600078e00ff */
[----:B------:R-:W-:Y:S01]  /*03d0*/  STL [R1+0x130], RZ ;  /* 0x000130ff01007387 */ /* 0x000fe20000100800 */
[----:B------:R-:W-:-:S03]  /*03e0*/  IMAD R4, R7, R4, R8 ;  /* 0x0000000407047224 */ /* 0x000fc600078e0208 */
[----:B------:R-:W-:Y:S02]  /*03f0*/  STL [R1+0x134], RZ ;  /* 0x000134ff01007387 */ /* 0x000fe40000100800 */
[----:B------:R-:W-:Y:S02]  /*0400*/  ISETP.GT.U32.AND P1, PT, R9, R4, PT ;  /* 0x000000040900720c */ /* 0x000fe40003f24070 */
[----:B------:R-:W-:Y:S04]  /*0410*/  STL [R1+0x138], RZ ;  /* 0x000138ff01007387 */ /* 0x000fe80000100800 */
[----:B------:R-:W-:Y:S04]  /*0420*/  STL [R1+0x13c], RZ ;  /* 0x00013cff01007387 */ /* 0x000fe80000100800 */
[----:B------:R-:W-:Y:S03]  /*0430*/  STL [R1+0x120], RZ ;  /* 0x000120ff01007387 */ /* 0x000fe60000100800 */
[----:B------:R-:W-:Y:S01]  /*0440*/  @!P1 IMAD.IADD R4, R4, 0x1, -R9 ;  /* 0x0000000104049824 */ /* 0x000fe200078e0a09 */
[----:B------:R-:W-:Y:S01]  /*0450*/  STL [R1+0x124], RZ ;  /* 0x000124ff01007387 */ /* 0x000fe20000100800 */
[----:B------:R-:W-:Y:S01]  /*0460*/  @!P1 VIADD R7, R7, 0x1 ;  /* 0x0000000107079836 */ /* 0x000fe20000000000 */
[----:B------:R-:W-:-:S02]  /*0470*/  ISETP.NE.AND P1, PT, R0, RZ, PT ;  /* 0x000000ff0000720c */ /* 0x000fc40003f25270 */
[----:B------:R-:W-:Y:S01]  /*0480*/  STL [R1+0x128], RZ ;  /* 0x000128ff01007387 */ /* 0x000fe20000100800 */
[----:B------:R-:W-:Y:S02]  /*0490*/  ISETP.GE.U32.AND P0, PT, R4, R9, PT ;  /* 0x000000090400720c */ /* 0x000fe40003f06070 */
[----:B------:R-:W-:Y:S01]  /*04a0*/  LOP3.LUT R4, R5, R0, RZ, 0x3c, !PT ;  /* 0x0000000005047212 */ /* 0x000fe200078e3cff */
[----:B------:R-:W-:Y:S03]  /*04b0*/  STL [R1+0x12c], RZ ;  /* 0x00012cff01007387 */ /* 0x000fe60000100800 */
[----:B------:R-:W-:Y:S01]  /*04c0*/  ISETP.GE.AND P2, PT, R4, RZ, PT ;  /* 0x000000ff0400720c */ /* 0x000fe20003f46270 */
[----:B------:R-:W-:Y:S01]  /*04d0*/  STL [R1+0x110], RZ ;  /* 0x000110ff01007387 */ /* 0x000fe20000100800 */
[----:B------:R-:W-:Y:S01]  /*04e0*/  VIADD R4, R2, 0xff ;  /* 0x000000ff02047836 */ /* 0x000fe20000000000 */
[----:B0-----:R-:W-:-:S02]  /*04f0*/  LOP3.LUT R2, R29, 0x3f, RZ, 0xc0, !PT ;  /* 0x0000003f1d027812 */ /* 0x001fc400078ec0ff */
[----:B------:R-:W-:Y:S02]  /*0500*/  STL [R1+0x114], RZ ;  /* 0x000114ff01007387 */ /* 0x000fe40000100800 */
[----:B------:R-:W-:Y:S02]  /*0510*/  @P0 VIADD R7, R7, 0x1 ;  /* 0x0000000107070836 */ /* 0x000fe40000000000 */
[----:B------:R-:W-:Y:S02]  /*0520*/  STL [R1+0x118], RZ ;  /* 0x000118ff01007387 */ /* 0x000fe40000100800 */
[----:B------:R-:W-:Y:S01]  /*0530*/  IMAD.MOV.U32 R6, RZ, RZ, R7 ;  /* 0x000000ffff067224 */ /* 0x000fe200078e0007 */
[----:B------:R-:W-:Y:S01]  /*0540*/  SHF.R.S32.HI R7, RZ, 0x1f, R4 ;  /* 0x0000001fff077819 */ /* 0x000fe20000011404 */
[----:B------:R-:W-:Y:S02]  /*0550*/  STL [R1+0x11c], RZ ;  /* 0x00011cff01007387 */ /* 0x000fe40000100800 */
[----:B------:R-:W-:Y:S01]  /*0560*/  @!P2 IMAD.MOV R6, RZ, RZ, -R6 ;  /* 0x000000ffff06a224 */ /* 0x000fe200078e0a06 */
[----:B------:R-:W-:Y:S01]  /*0570*/  @!P1 LOP3.LUT R6, RZ, R0, RZ, 0x33, !PT ;  /* 0x00000000ff069212 */ /* 0x000fe200078e33ff */
[----:B------:R-:W-:Y:S01]  /*0580*/  STL [R1+0x100], RZ ;  /* 0x000100ff01007387 */ /* 0x000fe20000100800 */
[----:B------:R-:W-:-:S03]  /*0590*/  LEA.HI R7, R7, R4, RZ, 0x8 ;  /* 0x0000000407077211 */ /* 0x000fc600078f40ff */
[----:B------:R-:W-:Y:S01]  /*05a0*/  STL [R1+0x104], RZ ;  /* 0x000104ff01007387 */ /* 0x000fe20000100800 */
[----:B------:R-:W-:Y:S02]  /*05b0*/  IMAD.SHL.U32 R28, R6, 0x8, RZ ;  /* 0x00000008061c7824 */ /* 0x000fe400078e00ff */
[----:B------:R-:W-:Y:S01]  /*05c0*/  IMAD.MOV R6, RZ, RZ, -R6 ;  /* 0x000000ffff067224 */ /* 0x000fe200078e0a06 */
[----:B------:R-:W-:Y:S02]  /*05d0*/  STL [R1+0x108], RZ ;  /* 0x000108ff01007387 */ /* 0x000fe40000100800 */
[----:B------:R-:W-:Y:S01]  /*05e0*/  LEA.HI.SX32 R4, R7, -R28, 0x18 ;  /* 0x8000001c07047211 */ /* 0x000fe200078fc2ff */
[----:B------:R-:W-:Y:S01]  /*05f0*/  IMAD R11, R0, R6, R5 ;  /* 0x00000006000b7224 */ /* 0x000fe200078e0205 */
[----:B------:R-:W-:Y:S01]  /*0600*/  STL [R1+0x10c], RZ ;  /* 0x00010cff01007387 */ /* 0x000fe20000100800 */
[----:B------:R-:W-:Y:S01]  /*0610*/  IMAD.MOV.U32 R6, RZ, RZ, RZ ;  /* 0x000000ffff067224 */ /* 0x000fe200078e00ff */
[----:B------:R-:W-:-:S02]  /*0620*/  VIMNMX R4, PT, PT, R4, 0x8, PT ;  /* 0x0000000804047848 */ /* 0x000fc40003fe0100 */
[----:B------:R-:W-:Y:S02]  /*0630*/  STL [R1+0xf0], RZ ;  /* 0x0000f0ff01007387 */ /* 0x000fe40000100800 */
[-C--:B------:R-:W-:Y:S02]  /*0640*/  IABS R10, R4.reuse ;  /* 0x00000004000a7213 */ /* 0x080fe40000000000 */
[----:B------:R-:W-:Y:S01]  /*0650*/  STL [R1+0xf4], RZ ;  /* 0x0000f4ff01007387 */ /* 0x000fe20000100800 */
[----:B------:R-:W-:Y:S01]  /*0660*/  IABS R0, R4 ;  /* 0x0000000400007213 */ /* 0x000fe20000000000 */
[----:B------:R-:W0:Y:S02]  /*0670*/  I2F.RP R8, R10 ;  /* 0x0000000a00087306 */ /* 0x000e240000209400 */
[----:B------:R-:W-:Y:S04]  /*0680*/  STL [R1+0xf8], RZ ;  /* 0x0000f8ff01007387 */ /* 0x000fe80000100800 */
[----:B------:R-:W-:Y:S04]  /*0690*/  STL [R1+0xfc], RZ ;  /* 0x0000fcff01007387 */ /* 0x000fe80000100800 */
[----:B------:R-:W-:Y:S04]  /*06a0*/  STL [R1+0xe0], RZ ;  /* 0x0000e0ff01007387 */ /* 0x000fe80000100800 */
[----:B------:R-:W-:Y:S01]  /*06b0*/  STL [R1+0xe4], RZ ;  /* 0x0000e4ff01007387 */ /* 0x000fe20000100800 */
[----:B0-----:R-:W0:Y:S03]  /*06c0*/  MUFU.RCP R8, R8 ;  /* 0x0000000800087308 */ /* 0x001e260000001000 */
[----:B------:R-:W-:Y:S04]  /*06d0*/  STL [R1+0xe8], RZ ;  /* 0x0000e8ff01007387 */ /* 0x000fe80000100800 */
[----:B------:R-:W-:Y:S04]  /*06e0*/  STL [R1+0xec], RZ ;  /* 0x0000ecff01007387 */ /* 0x000fe80000100800 */
[----:B------:R-:W-:Y:S04]  /*06f0*/  STL [R1+0xd0], RZ ;  /* 0x0000d0ff01007387 */ /* 0x000fe80000100800 */
[----:B------:R-:W-:Y:S01]  /*0700*/  STL [R1+0xd4], RZ ;  /* 0x0000d4ff01007387 */ /* 0x000fe20000100800 */
[----:B0-----:R-:W-:-:S03]  /*0710*/  VIADD R7, R8, 0xffffffe ;  /* 0x0ffffffe08077836 */ /* 0x001fc60000000000 */
[----:B------:R-:W-:Y:S04]  /*0720*/  STL [R1+0xd8], RZ ;  /* 0x0000d8ff01007387 */ /* 0x000fe80000100800 */
[----:B------:R-:W-:Y:S01]  /*0730*/  STL [R1+0xdc], RZ ;  /* 0x0000dcff01007387 */ /* 0x000fe20000100800 */
[----:B------:R-:W0:Y:S03]  /*0740*/  F2I.FTZ.U32.TRUNC.NTZ R7, R7 ;  /* 0x0000000700077305 */ /* 0x000e26000021f000 */
[----:B------:R-:W-:Y:S04]  /*0750*/  STL [R1+0xc0], RZ ;  /* 0x0000c0ff01007387 */ /* 0x000fe80000100800 */
[----:B------:R-:W-:Y:S04]  /*0760*/  STL [R1+0xc4], RZ ;  /* 0x0000c4ff01007387 */ /* 0x000fe80000100800 */
[----:B------:R-:W-:Y:S04]  /*0770*/  STL [R1+0xc8], RZ ;  /* 0x0000c8ff01007387 */ /* 0x000fe80000100800 */
[----:B------:R-:W-:Y:S01]  /*0780*/  STL [R1+0xcc], RZ ;  /* 0x0000ccff01007387 */ /* 0x000fe20000100800 */
[----:B0-----:R-:W-:-:S03]  /*0790*/  IMAD.MOV R9, RZ, RZ, -R7 ;  /* 0x000000ffff097224 */ /* 0x001fc600078e0a07 */
[----:B------:R-:W-:Y:S01]  /*07a0*/  STL [R1+0xb0], RZ ;  /* 0x0000b0ff01007387 */ /* 0x000fe20000100800 */
[----:B------:R-:W-:Y:S01]  /*07b0*/  IMAD.MOV.U32 R5, RZ, RZ, R9 ;  /* 0x000000ffff057224 */ /* 0x000fe200078e0009 */
[----:B------:R-:W-:Y:S02]  /*07c0*/  IABS R9, R11 ;  /* 0x0000000b00097213 */ /* 0x000fe40000000000 */
[----:B------:R-:W-:Y:S01]  /*07d0*/  STL [R1+0xb4], RZ ;  /* 0x0000b4ff01007387 */ /* 0x000fe20000100800 */
[----:B------:R-:W-:-:S03]  /*07e0*/  IMAD R5, R5, R10, RZ ;  /* 0x0000000a05057224 */ /* 0x000fc600078e02ff */
[----:B------:R-:W-:Y:S01]  /*07f0*/  STL [R1+0xb8], RZ ;  /* 0x0000b8ff01007387 */ /* 0x000fe20000100800 */
[----:B------:R-:W-:-:S03]  /*0800*/  IMAD.HI.U32 R6, R7, R5, R6 ;  /* 0x0000000507067227 */ /* 0x000fc600078e0006 */
[----:B------:R-:W-:Y:S01]  /*0810*/  STL [R1+0xbc], RZ ;  /* 0x0000bcff01007387 */ /* 0x000fe20000100800 */
[----:B------:R-:W-:Y:S02]  /*0820*/  IMAD.MOV R5, RZ, RZ, -R0 ;  /* 0x000000ffff057224 */ /* 0x000fe400078e0a00 */
[----:B------:R-:W-:Y:S01]  /*0830*/  IMAD.HI.U32 R0, R6, R9, RZ ;  /* 0x0000000906007227 */ /* 0x000fe200078e00ff */
[----:B------:R-:W-:Y:S01]  /*0840*/  STL [R1+0xa0], RZ ;  /* 0x0000a0ff01007387 */ /* 0x000fe20000100800 */
[----:B------:R-:W-:Y:S02]  /*0850*/  CS2R R6, SRZ ;  /* 0x0000000000067805 */ /* 0x000fe4000001ff00 */
[----:B------:R-:W-:Y:S01]  /*0860*/  IMAD R5, R0, R5, R9 ;  /* 0x0000000500057224 */ /* 0x000fe200078e0209 */
[----:B------:R-:W-:Y:S01]  /*0870*/  STL [R1+0xa4], RZ ;  /* 0x0000a4ff01007387 */ /* 0x000fe20000100800 */
[----:B------:R-:W-:-:S03]  /*0880*/  CS2R R8, SRZ ;  /* 0x0000000000087805 */ /* 0x000fc6000001ff00 */
[----:B------:R-:W-:Y:S01]  /*0890*/  STL [R1+0xa8], RZ ;  /* 0x0000a8ff01007387 */ /* 0x000fe20000100800 */
[----:B------:R-:W-:-:S03]  /*08a0*/  ISETP.GT.U32.AND P1, PT, R10, R5, PT ;  /* 0x000000050a00720c */ /* 0x000fc60003f24070 */
[----:B------:R-:W-:Y:S04]  /*08b0*/  STL [R1+0xac], RZ ;  /* 0x0000acff01007387 */ /* 0x000fe80000100800 */
[----:B------:R-:W-:Y:S04]  /*08c0*/  STL [R1+0x90], RZ ;  /* 0x000090ff01007387 */ /* 0x000fe80000100800 */
[----:B------:R-:W-:Y:S02]  /*08d0*/  STL [R1+0x94], RZ ;  /* 0x000094ff01007387 */ /* 0x000fe40000100800 */
[----:B------:R-:W-:-:S02]  /*08e0*/  @!P1 IMAD.IADD R5, R5, 0x1, -R10 ;  /* 0x0000000105059824 */ /* 0x000fc400078e0a0a */
[----:B------:R-:W-:Y:S01]  /*08f0*/  STL [R1+0x98], RZ ;  /* 0x000098ff01007387 */ /* 0x000fe20000100800 */
[----:B------:R-:W-:Y:S01]  /*0900*/  @!P1 VIADD R0, R0, 0x1 ;  /* 0x0000000100009836 */ /* 0x000fe20000000000 */
[----:B------:R-:W-:Y:S02]  /*0910*/  ISETP.NE.AND P1, PT, R4, RZ, PT ;  /* 0x000000ff0400720c */ /* 0x000fe40003f25270 */
[----:B------:R-:W-:Y:S01]  /*0920*/  STL [R1+0x9c], RZ ;  /* 0x00009cff01007387 */ /* 0x000fe20000100800 */
[----:B------:R-:W-:Y:S02]  /*0930*/  ISETP.GE.U32.AND P0, PT, R5, R10, PT ;  /* 0x0000000a0500720c */ /* 0x000fe40003f06070 */
[----:B------:R-:W-:Y:S01]  /*0940*/  LOP3.LUT R5, R11, R4, RZ, 0x3c, !PT ;  /* 0x000000040b057212 */ /* 0x000fe200078e3cff */
[----:B------:R-:W-:Y:S03]  /*0950*/  STL [R1+0x80], RZ ;  /* 0x000080ff01007387 */ /* 0x000fe60000100800 */
[----:B------:R-:W-:Y:S01]  /*0960*/  ISETP.GE.AND P2, PT, R5, RZ, PT ;  /* 0x000000ff0500720c */ /* 0x000fe20003f46270 */
[----:B------:R-:W-:Y:S04]  /*0970*/  STL [R1+0x84], RZ ;  /* 0x000084ff01007387 */ /* 0x000fe80000100800 */
[----:B------:R-:W-:Y:S02]  /*0980*/  STL [R1+0x88], RZ ;  /* 0x000088ff01007387 */ /* 0x000fe40000100800 */
[----:B------:R-:W-:-:S02]  /*0990*/  @P0 VIADD R0, R0, 0x1 ;  /* 0x0000000100000836 */ /* 0x000fc40000000000 */
[----:B------:R-:W-:Y:S04]  /*09a0*/  STL [R1+0x8c], RZ ;  /* 0x00008cff01007387 */ /* 0x000fe80000100800 */
[----:B------:R-:W-:Y:S01]  /*09b0*/  STL [R1+0x70], RZ ;  /* 0x000070ff01007387 */ /* 0x000fe20000100800 */
[----:B------:R-:W-:Y:S01]  /*09c0*/  @!P2 IMAD.MOV R0, RZ, RZ, -R0 ;  /* 0x000000ffff00a224 */ /* 0x000fe200078e0a00 */
[----:B------:R-:W-:Y:S02]  /*09d0*/  @!P1 LOP3.LUT R0, RZ, R4, RZ, 0x33, !PT ;  /* 0x00000004ff009212 */ /* 0x000fe400078e33ff */
[----:B------:R-:W-:Y:S03]  /*09e0*/  STL [R1+0x74], RZ ;  /* 0x000074ff01007387 */ /* 0x000fe60000100800 */
[----:B------:R-:W-:Y:S01]  /*09f0*/  IMAD.MOV R5, RZ, RZ, -R0 ;  /* 0x000000ffff057224 */ /* 0x000fe200078e0a00 */
[----:B------:R-:W-:Y:S01]  /*0a00*/  STL [R1+0x78], RZ ;  /* 0x000078ff01007387 */ /* 0x000fe20000100800 */
[----:B------:R-:W-:-:S02]  /*0a10*/  IMAD.SHL.U32 R0, R0, 0x80, RZ ;  /* 0x0000008000007824 */ /* 0x000fc400078e00ff */
[----:B------:R-:W-:Y:S01]  /*0a20*/  IMAD R5, R4, R5, R11 ;  /* 0x0000000504057224 */ /* 0x000fe200078e020b */
[----:B------:R-:W-:Y:S01]  /*0a30*/  STL [R1+0x7c], RZ ;  /* 0x00007cff01007387 */ /* 0x000fe20000100800 */
[C---:B------:R-:W-:Y:S01]  /*0a40*/  VIADD R3, R0.reuse, 0x1 ;  /* 0x0000000100037836 */ /* 0x040fe20000000000 */
[----:B------:R-:W-:Y:S01]  /*0a50*/  CS2R R10, SRZ ;  /* 0x00000000000a7805 */ /* 0x000fe2000001ff00 */
[----:B------:R-:W-:Y:S01]  /*0a60*/  VIADD R29, R0, 0x2 ;  /* 0x00000002001d7836 */ /* 0x000fe20000000000 */
[----:B------:R-:W-:Y:S01]  /*0a70*/  STL [R1+0x60], RZ ;  /* 0x000060ff01007387 */ /* 0x000fe20000100800 */
[----:B------:R-:W-:Y:S01]  /*0a80*/  IMAD.IADD R28, R28, 0x1, R5 ;  /* 0x000000011c1c7824 */ /* 0x000fe200078e0205 */
[----:B------:R-:W-:Y:S02]  /*0a90*/  CS2R R4, SRZ ;  /* 0x0000000000047805 */ /* 0x000fe4000001ff00 */
[----:B------:R-:W-:Y:S04]  /*0aa0*/  STL [R1+0x64], RZ ;  /* 0x000064ff01007387 */ /* 0x000fe80000100800 */
        /* <DEDUP_REMOVED lines=158> */
[----:B------:R-:W-:Y:S04]  /*1490*/  STL [R1+0xd14], R0 ;  /* 0x000d140001007387 */ /* 0x000fe80000100800 */
[----:B------:R0:W-:Y:S04]  /*14a0*/  STL [R1+0x590], R3 ;  /* 0x0005900301007387 */ /* 0x0001e80000100800 */
[----:B------:R1:W-:Y:S01]  /*14b0*/  STL [R1+0x58c], R29 ;  /* 0x00058c1d01007387 */ /* 0x0003e20000100800 */
[----:B0-----:R-:W-:-:S02]  /*14c0*/  VIADD R3, R0, 0x3 ;  /* 0x0000000300037836 */ /* 0x001fc40000000000 */
[----:B-1----:R-:W-:-:S03]  /*14d0*/  VIADD R29, R0, 0x4 ;  /* 0x00000004001d7836 */ /* 0x002fc60000000000 */
[----:B------:R0:W-:Y:S04]  /*14e0*/  STL [R1+0x588], R3 ;  /* 0x0005880301007387 */ /* 0x0001e80000100800 */
[----:B------:R1:W-:Y:S01]  /*14f0*/  STL [R1+0x584], R29 ;  /* 0x0005841d01007387 */ /* 0x0003e20000100800 */
[C---:B0-----:R-:W-:Y:S02]  /*1500*/  VIADD R3, R0.reuse, 0x5 ;  /* 0x0000000500037836 */ /* 0x041fe40000000000 */
        /* <DEDUP_REMOVED lines=29> */
[----:B------:R0:W-:Y:S01]  /*16e0*/  STL [R1+0x548], R3 ;  /* 0x0005480301007387 */ /* 0x0001e20000100800 */
[C---:B------:R-:W-:Y:S02]  /*16f0*/  VIADD R29, R0.reuse, 0x16 ;  /* 0x00000016001d7836 */ /* 0x040fe40000000000 */
[C---:B------:R-:W-:Y:S02]  /*1700*/  VIADD R29, R0.reuse, 0x18 ;  /* 0x00000018001d7836 */ /* 0x040fe40000000000 */
[C---:B------:R-:W-:Y:S02]  /*1710*/  VIADD R29, R0.reuse, 0x1a ;  /* 0x0000001a001d7836 */ /* 0x040fe40000000000 */
[----:B0-----:R-:W-:-:S03]  /*1720*/  VIADD R3, R0, 0x15 ;  /* 0x0000001500037836 */ /* 0x001fc60000000000 */
[----:B------:R0:W-:Y:S01]  /*1730*/  STL [R1+0x52c], R29 ;  /* 0x00052c1d01007387 */ /* 0x0001e20000100800 */
[C---:B------:R-:W-:Y:S02]  /*1740*/  VIADD R3, R0.reuse, 0x17 ;  /* 0x0000001700037836 */ /* 0x040fe40000000000 */
[C---:B------:R-:W-:Y:S02]  /*1750*/  VIADD R3, R0.reuse, 0x19 ;  /* 0x0000001900037836 */ /* 0x040fe40000000000 */
[C---:B------:R-:W-:Y:S02]  /*1760*/  VIADD R3, R0.reuse, 0x1b ;  /* 0x0000001b00037836 */ /* 0x040fe40000000000 */
[----:B0-----:R-:W-:-:S03]  /*1770*/  VIADD R29, R0, 0x1c ;  /* 0x0000001c001d7836 */ /* 0x001fc60000000000 */
        /* <DEDUP_REMOVED lines=106> */
[----:B0-----:R-:W-:-:S05]  /*1e20*/  VIADD R3, R0, 0x51 ;  /* 0x0000005100037836 */ /* 0x001fca0000000000 */
        /* <DEDUP_REMOVED lines=45> */
[----:B0-----:R-:W-:Y:S02]  /*2100*/  IMAD R3, R28, 0x100, R2 ;  /* 0x000001001c037824 */ /* 0x001fe400078e0202 */
[C---:B------:R-:W-:Y:S02]  /*2110*/  VIADD R28, R0.reuse, 0x6a ;  /* 0x0000006a001c7836 */ /* 0x040fe40000000000 */
[C---:B-1----:R-:W-:Y:S02]  /*2120*/  VIADD R29, R0.reuse, 0x69 ;  /* 0x00000069001d7836 */ /* 0x042fe40000000000 */
[----:B------:R-:W-:-:S03]  /*2130*/  VIADD R2, R0, 0x6b ;  /* 0x0000006b00027836 */ /* 0x000fc60000000000 */
[----:B------:R0:W-:Y:S04]  /*2140*/  STL [R1+0x210], R29 ;  /* 0x0002101d01007387 */ /* 0x0001e80000100800 */
[----:B------:R-:W-:Y:S04]  /*2150*/  STL [R1+0xd38], R3 ;  /* 0x000d380301007387 */ /* 0x000fe80000100800 */
[----:B------:R1:W-:Y:S01]  /*2160*/  STL [R1+0x20c], R28 ;  /* 0x00020c1c01007387 */ /* 0x0003e20000100800 */
[----:B0-----:R-:W-:-:S03]  /*2170*/  VIADD R29, R0, 0x6c ;  /* 0x0000006c001d7836 */ /* 0x001fc60000000000 */
[----:B------:R0:W-:Y:S04]  /*2180*/  STL [R1+0x208], R2 ;  /* 0x0002080201007387 */ /* 0x0001e80000100800 */
[----:B------:R2:W-:Y:S01]  /*2190*/  STL [R1+0x204], R29 ;  /* 0x0002041d01007387 */ /* 0x0005e20000100800 */
[C---:B-1----:R-:W-:Y:S02]  /*21a0*/  VIADD R28, R0.reuse, 0x6d ;  /* 0x0000006d001c7836 */ /* 0x042fe40000000000 */
[----:B0-----:R-:W-:-:S03]  /*21b0*/  VIADD R2, R0, 0x6e ;  /* 0x0000006e00027836 */ /* 0x001fc60000000000 */
[----:B------:R0:W-:Y:S01]  /*21c0*/  STL [R1+0x200], R28 ;  /* 0x0002001c01007387 */ /* 0x0001e20000100800 */
[----:B--2---:R-:W-:-:S03]  /*21d0*/  VIADD R29, R0, 0x6f ;  /* 0x0000006f001d7836 */ /* 0x004fc60000000000 */
[----:B------:R1:W-:Y:S04]  /*21e0*/  STL [R1+0x1fc], R2 ;  /* 0x0001fc0201007387 */ /* 0x0003e80000100800 */
[----:B------:R2:W-:Y:S01]  /*21f0*/  STL [R1+0x1f8], R29 ;  /* 0x0001f81d01007387 */ /* 0x0005e20000100800 */
[C---:B0-----:R-:W-:Y:S02]  /*2200*/  VIADD R28, R0.reuse, 0x70 ;  /* 0x00000070001c7836 */ /* 0x041fe40000000000 */
[----:B-1----:R-:W-:-:S03]  /*2210*/  VIADD R2, R0, 0x71 ;  /* 0x0000007100027836 */ /* 0x002fc60000000000 */
[----:B------:R0:W-:Y:S01]  /*2220*/  STL [R1+0x1f4], R28 ;  /* 0x0001f41c01007387 */ /* 0x0001e20000100800 */
[----:B--2---:R-:W-:-:S03]  /*2230*/  VIADD R29, R0, 0x72 ;  /* 0x00000072001d7836 */ /* 0x004fc60000000000 */
[----:B------:R1:W-:Y:S01]  /*2240*/  STL [R1+0x1f0], R2 ;  /* 0x0001f00201007387 */ /* 0x0003e20000100800 */
[C---:B------:R-:W-:Y:S02]  /*2250*/  VIADD R29, R0.reuse, 0x75 ;  /* 0x00000075001d7836 */ /* 0x040fe40000000000 */
[C---:B0-----:R-:W-:Y:S02]  /*2260*/  VIADD R28, R0.reuse, 0x73 ;  /* 0x00000073001c7836 */ /* 0x041fe40000000000 */
[C---:B------:R-:W-:Y:S02]  /*2270*/  VIADD R28, R0.reuse, 0x76 ;  /* 0x00000076001c7836 */ /* 0x040fe40000000000 */
[----:B-1----:R-:W-:-:S05]  /*2280*/  VIADD R2, R0, 0x74 ;  /* 0x0000007400027836 */ /* 0x002fca0000000000 */
[----:B------:R0:W-:Y:S04]  /*2290*/  STL [R1+0x1e4], R2 ;  /* 0x0001e40201007387 */ /* 0x0001e80000100800 */
[----:B------:R1:W-:Y:S04]  /*22a0*/  STL [R1+0x1e0], R29 ;  /* 0x0001e01d01007387 */ /* 0x0003e80000100800 */
[----:B------:R2:W-:Y:S01]  /*22b0*/  STL [R1+0x1dc], R28 ;  /* 0x0001dc1c01007387 */ /* 0x0005e20000100800 */
[C---:B0-----:R-:W-:Y:S02]  /*22c0*/  VIADD R2, R0.reuse, 0x77 ;  /* 0x0000007700027836 */ /* 0x041fe40000000000 */
[----:B-1----:R-:W-:-:S03]  /*22d0*/  VIADD R29, R0, 0x78 ;  /* 0x00000078001d7836 */ /* 0x002fc60000000000 */
        /* <DEDUP_REMOVED lines=11> */
[----:B------:R-:W-:Y:S02]  /*2390*/  VIADD R2, R3, 0x40 ;  /* 0x0000004003027836 */ /* 0x000fe40000000000 */
[----:B-1----:R-:W-:-:S03]  /*23a0*/  VIADD R29, R0, 0x7e ;  /* 0x0000007e001d7836 */ /* 0x002fc60000000000 */
[----:B------:R0:W-:Y:S01]  /*23b0*/  STL [R1+0xd44], R2 ;  /* 0x000d440201007387 */ /* 0x0001e20000100800 */
[----:B--2---:R-:W-:Y:S02]  /*23c0*/  VIADD R28, R0, 0x7f ;  /* 0x0000007f001c7836 */ /* 0x004fe40000000000 */
[C---:B0-----:R-:W-:Y:S02]  /*23d0*/  VIADD R2, R3.reuse, 0x80 ;  /* 0x0000008003027836 */ /* 0x041fe40000000000 */
[----:B------:R-:W-:-:S03]  /*23e0*/  VIADD R3, R3, 0xc0 ;  /* 0x000000c003037836 */ /* 0x000fc60000000000 */
[----:B------:R0:W-:Y:S04]  /*23f0*/  STL [R1+0xd40], R2 ;  /* 0x000d400201007387 */ /* 0x0001e80000100800 */
[----:B0-----:R0:W5:Y:S04]  /*2400*/  LDL.LU R2, [R1+0x1954] ;  /* 0x0019540001027983 */ /* 0x0011680000300800 */
[----:B------:R1:W-:Y:S04]  /*2410*/  STL [R1+0xd3c], R3 ;  /* 0x000d3c0301007387 */ /* 0x0003e80000100800 */
[----:B-1----:R0:W5:Y:S01]  /*2420*/  LDL.LU R3, [R1+0x1950] ;  /* 0x0019500001037983 */ /* 0x0021620000300800 */
[----:B----4-:R-:W-:Y:S05]  /*2430*/  BRA.U !UP0, `(.L_x_0) ;  /* 0x000004f108747547 */ /* 0x010fea000b800000 */
[----:B------:R-:W2:Y:S01]  /*2440*/  LDL R27, [R1+0xd38] ;  /* 0x000d3800011b7983 */ /* 0x000ea20000100800 */
[C---:B------:R-:W-:Y:S02]  /*2450*/  VIADD R26, R0.reuse, 0x18 ;  /* 0x00000018001a7836 */ /* 0x040fe40000000000 */
[C---:B------:R-:W-:Y:S01]  /*2460*/  VIADD R24, R0.reuse, 0x15 ;  /* 0x0000001500187836 */ /* 0x040fe20000000000 */
[----:B------:R-:W3:Y:S01]  /*2470*/  LDL R13, [R1+0xd40] ;  /* 0x000d4000010d7983 */ /* 0x000ee20000100800 */
[----:B------:R-:W-:-:S03]  /*2480*/  VIADD R23, R0, 0x17 ;  /* 0x0000001700177836 */ /* 0x000fc60000000000 */
[----:B------:R-:W4:Y:S01]  /*2490*/  LDL R12, [R1+0xd44] ;  /* 0x000d4400010c7983 */ /* 0x000f220000100800 */
[----:B-----5:R-:W-:Y:S01]  /*24a0*/  IABS R8, R2 ;  /* 0x0000000200087213 */ /* 0x020fe20000000000 */
[----:B------:R-:W-:Y:S02]  /*24b0*/  IMAD.MOV.U32 R22, RZ, RZ, R26 ;  /* 0x000000ffff167224 */ /* 0x000fe400078e001a */
[C---:B------:R-:W-:Y:S01]  /*24c0*/  VIADD R21, R0.reuse, 0x50 ;  /* 0x0000005000157836 */ /* 0x040fe20000000000 */
[----:B------:R1:W-:Y:S01]  /*24d0*/  STL [R1+0x1a58], R2 ;  /* 0x001a580201007387 */ /* 0x0003e20000100800 */
[----:B------:R-:W-:Y:S01]  /*24e0*/  VIADD R26, R0, 0x73 ;  /* 0x00000073001a7836 */ /* 0x000fe20000000000 */
[----:B------:R-:W0:Y:S01]  /*24f0*/  I2F.RP R5, R8 ;  /* 0x0000000800057306 */ /* 0x000e220000209400 */
[----:B------:R-:W-:Y:S01]  /*2500*/  IMAD.MOV.U32 R14, RZ, RZ, R0 ;  /* 0x000000ffff0e7224 */ /* 0x000fe200078e0000 */
[----:B------:R-:W-:Y:S01]  /*2510*/  ISETP.GE.AND P3, PT, R28, RZ, PT ;  /* 0x000000ff1c00720c */ /* 0x000fe20003f66270 */
[----:B------:R-:W-:Y:S01]  /*2520*/  IMAD.MOV.U32 R18, RZ, RZ, R26 ;  /* 0x000000ffff127224 */ /* 0x000fe200078e001a */
[----:B------:R-:W-:Y:S01]  /*2530*/  ISETP.GE.AND P0, PT, R29, RZ, PT ;  /* 0x000000ff1d00720c */ /* 0x000fe20003f06270 */
[----:B------:R-:W2:Y:S01]  /*2540*/  LDCU UR6, c[0x0][0x3ac] ;  /* 0x00007580ff0677ac */ /* 0x000ea20008000800 */
[----:B-1----:R-:W3:Y:S01]  /*2550*/  LDL R2, [R1+0xd3c] ;  /* 0x000d3c0001027983 */ /* 0x002ee20000100800 */
[----:B------:R-:W-:Y:S01]  /*2560*/  VIADD R26, R0, 0x19 ;  /* 0x00000019001a7836 */ /* 0x000fe20000000000 */
[----:B------:R-:W1:Y:S01]  /*2570*/  LDCU.128 UR12, c[0x0][0x380] ;  /* 0x00007000ff0c77ac */ /* 0x000e620008000c00 */
[----:B------:R-:W1:Y:S01]  /*2580*/  LDCU UR7, c[0x0][0x3a4] ;  /* 0x00007480ff0777ac */ /* 0x000e620008000800 */
[----:B0-----:R-:W0:Y:S01]  /*2590*/  MUFU.RCP R5, R5 ;  /* 0x0000000500057308 */ /* 0x001e220000001000 */
[----:B------:R-:W1:Y:S01]  /*25a0*/  LDCU UR10, c[0x0][0x3b0] ;  /* 0x00007600ff0a77ac */ /* 0x000e620008000800 */
[----:B0-----:R-:W-:-:S06]  /*25b0*/  VIADD R5, R5, 0xffffffe ;  /* 0x0ffffffe05057836 */ /* 0x001fcc0000000000 */
[----:B------:R-:W0:Y:S02]  /*25c0*/  F2I.FTZ.U32.TRUNC.NTZ R5, R5 ;  /* 0x0000000500057305 */ /* 0x000e24000021f000 */
[----:B0-----:R-:W-:-:S04]  /*25d0*/  IMAD.MOV R9, RZ, RZ, -R5 ;  /* 0x000000ffff097224 */ /* 0x001fc800078e0a05 */
[----:B------:R-:W-:Y:S01]  /*25e0*/  IMAD R9, R9, R8, RZ ;  /* 0x0000000809097224 */ /* 0x000fe200078e02ff */
[----:B------:R-:W-:Y:S01]  /*25f0*/  STL [R1+0x1a50], R3 ;  /* 0x001a500301007387 */ /* 0x000fe20000100800 */
[----:B------:R-:W-:Y:S02]  /*2600*/  IABS R10, R14 ;  /* 0x0000000e000a7213 */ /* 0x000fe40000000000 */
[----:B------:R-:W-:Y:S01]  /*2610*/  IABS R14, R28 ;  /* 0x0000001c000e7213 */ /* 0x000fe20000000000 */
[----:B--2---:R-:W-:Y:S02]  /*2620*/  IMAD.MOV.U32 R25, RZ, RZ, R27 ;  /* 0x000000ffff197224 */ /* 0x004fe400078e001b */
[----:B------:R-:W-:Y:S02]  /*2630*/  VIADD R27, R0, 0x64 ;  /* 0x00000064001b7836 */ /* 0x000fe40000000000 */
[----:B------:R-:W-:Y:S02]  /*2640*/  IMAD.MOV.U32 R15, RZ, RZ, R25 ;  /* 0x000000ffff0f7224 */ /* 0x000fe400078e0019 */
[----:B------:R-:W-:-:S02]  /*2650*/  IMAD.MOV.U32 R20, RZ, RZ, R27 ;  /* 0x000000ffff147224 */ /* 0x000fc400078e001b */
[C---:B------:R-:W-:Y:S02]  /*2660*/  VIADD R25, R0.reuse, 0x7d ;  /* 0x0000007d00197836 */ /* 0x040fe40000000000 */
[C---:B------:R-:W-:Y:S02]  /*2670*/  VIADD R27, R0.reuse, 0x72 ;  /* 0x00000072001b7836 */ /* 0x040fe40000000000 */
[----:B------:R-:W-:Y:S02]  /*2680*/  IMAD.MOV.U32 R16, RZ, RZ, R25 ;  /* 0x000000ffff107224 */ /* 0x000fe400078e0019 */
[----:B------:R-:W-:Y:S02]  /*2690*/  IMAD.MOV.U32 R19, RZ, RZ, R27 ;  /* 0x000000ffff137224 */ /* 0x000fe400078e001b */
[C---:B------:R-:W-:Y:S02]  /*26a0*/  VIADD R25, R0.reuse, 0x14 ;  /* 0x0000001400197836 */ /* 0x040fe40000000000 */
[----:B------:R-:W-:Y:S01]  /*26b0*/  VIADD R27, R0, 0x16 ;  /* 0x00000016001b7836 */ /* 0x000fe20000000000 */
[----:B------:R-:W-:-:S04]  /*26c0*/  IABS R0, R3 ;  /* 0x0000000300007213 */ /* 0x000fc80000000000 */
[----:B------:R-:W0:Y:S08]  /*26d0*/  I2F.RP R4, R0 ;  /* 0x0000000000047306 */ /* 0x000e300000209400 */
[----:B0-----:R-:W0:Y:S02]  /*26e0*/  MUFU.RCP R4, R4 ;  /* 0x0000000400047308 */ /* 0x001e240000001000 */
[----:B0-----:R-:W-:-:S06]  /*26f0*/  VIADD R4, R4, 0xffffffe ;  /* 0x0ffffffe04047836 */ /* 0x001fcc0000000000 */
[----:B------:R0:W2:Y:S01]  /*2700*/  F2I.FTZ.U32.TRUNC.NTZ R7, R4 ;  /* 0x0000000400077305 */ /* 0x0000a2000021f000 */
[----:B------:R-:W-:Y:S01]  /*2710*/  IABS R6, R15 ;  /* 0x0000000f00067213 */ /* 0x000fe20000000000 */
[----:B0-----:R-:W-:-:S04]  /*2720*/  IMAD.MOV.U32 R4, RZ, RZ, RZ ;  /* 0x000000ffff047224 */ /* 0x001fc800078e00ff */
[----:B------:R-:W-:-:S04]  /*2730*/  IMAD.HI.U32 R4, R5, R9, R4 ;  /* 0x0000000905047227 */ /* 0x000fc800078e0004 */
[----:B--2---:R-:W-:Y:S02]  /*2740*/  IMAD.MOV R17, RZ, RZ, -R7 ;  /* 0x000000ffff117224 */ /* 0x004fe400078e0a07 */
[----:B------:R-:W-:Y:S02]  /*2750*/  IMAD.MOV.U32 R5, RZ, RZ, R6 ;  /* 0x000000ffff057224 */ /* 0x000fe400078e0006 */
[----:B------:R-:W-:Y:S02]  /*2760*/  IMAD R17, R17, R0, RZ ;  /* 0x0000000011117224 */ /* 0x000fe400078e02ff */
[----:B------:R-:W-:-:S04]  /*2770*/  IMAD.MOV.U32 R6, RZ, RZ, RZ ;  /* 0x000000ffff067224 */ /* 0x000fc800078e00ff */
[----:B------:R-:W-:Y:S01]  /*2780*/  IMAD.HI.U32 R17, R7, R17, R6 ;  /* 0x0000001107117227 */ /* 0x000fe200078e0006 */
[----:B---3--:R-:W-:-:S03]  /*2790*/  IABS R7, R13 ;  /* 0x0000000d00077213 */ /* 0x008fc60000000000 */
[----:B------:R-:W-:-:S04]  /*27a0*/  IMAD.HI.U32 R13, R4, R5, RZ ;  /* 0x00000005040d7227 */ /* 0x000fc800078e00ff */
[----:B------:R-:W-:-:S04]  /*27b0*/  IMAD.MOV R13, RZ, RZ, -R13 ;  /* 0x000000ffff0d7224 */ /* 0x000fc800078e0a0d */
[----:B------:R-:W-:-:S05]  /*27c0*/  IMAD R5, R8, R13, R5 ;  /* 0x0000000d08057224 */ /* 0x000fca00078e0205 */
[----:B------:R-:W-:Y:S02]  /*27d0*/  ISETP.GT.U32.AND P1, PT, R8, R5, PT ;  /* 0x000000050800720c */ /* 0x000fe40003f24070 */
[----:B----4-:R-:W-:-:S05]  /*27e0*/  IABS R9, R12 ;  /* 0x0000000c00097213 */ /* 0x010fca0000000000 */
[----:B------:R-:W-:Y:S01]  /*27f0*/  IMAD.MOV.U32 R6, RZ, RZ, R9 ;  /* 0x000000ffff067224 */ /* 0x000fe200078e0009 */
[----:B------:R-:W-:-:S05]  /*2800*/  IABS R9, R2 ;  /* 0x0000000200097213 */ /* 0x000fca0000000000 */
[----:B------:R-:W-:Y:S02]  /*2810*/  @!P1 IMAD.IADD R5, R5, 0x1, -R8 ;  /* 0x0000000105059824 */ /* 0x000fe400078e0a08 */
[----:B------:R-:W-:-:S03]  /*2820*/  IMAD.HI.U32 R11, R4, R6, RZ ;  /* 0x00000006040b7227 */ /* 0x000fc600078e00ff */
[----:B------:R-:W-:Y:S01]  /*2830*/  ISETP.GT.U32.AND P5, PT, R8, R5, PT ;  /* 0x000000050800720c */ /* 0x000fe20003fa4070 */
[----:B------:R-:W-:-:S04]  /*2840*/  IMAD.HI.U32 R12, R4, R7, RZ ;  /* 0x00000007040c7227 */ /* 0x000fc800078e00ff */
[----:B------:R-:W-:Y:S01]  /*2850*/  IMAD.HI.U32 R4, R4, R9, RZ ;  /* 0x0000000904047227 */ /* 0x000fe200078e00ff */
[----:B------:R0:W-:Y:S03]  /*2860*/  STL [R1+0x1a5c], R2 ;  /* 0x001a5c0201007387 */ /* 0x0001e60000100800 */
[----:B------:R-:W-:Y:S01]  /*2870*/  IMAD.MOV R11, RZ, RZ, -R11 ;  /* 0x000000ffff0b7224 */ /* 0x000fe200078e0a0b */
[----:B------:R-:W-:Y:S01]  /*2880*/  ISETP.GE.AND P1, PT, R16, RZ, PT ;  /* 0x000000ff1000720c */ /* 0x000fe20003f26270 */
[----:B------:R-:W-:Y:S01]  /*2890*/  IMAD.MOV R4, RZ, RZ, -R4 ;  /* 0x000000ffff047224 */ /* 0x000fe200078e0a04 */
[----:B------:R-:W2:Y:S01]  /*28a0*/  LDL R28, [R1+0xd40] ;  /* 0x000d4000011c7983 */ /* 0x000ea20000100800 */
[C---:B------:R-:W-:Y:S01]  /*28b0*/  IMAD R6, R8.reuse, R11, R6 ;  /* 0x0000000b08067224 */ /* 0x040fe200078e0206 */
[----:B------:R-:W-:Y:S01]  /*28c0*/  IABS R11, R29 ;  /* 0x0000001d000b7213 */ /* 0x000fe20000000000 */
[----:B0-----:R-:W-:Y:S01]  /*28d0*/  IMAD.MOV.U32 R2, RZ, RZ, R15 ;  /* 0x000000ffff027224 */ /* 0x001fe200078e000f */
[----:B------:R-:W3:Y:S01]  /*28e0*/  LDL R29, [R1+0xd44] ;  /* 0x000d4400011d7983 */ /* 0x000ee20000100800 */
[----:B------:R-:W-:Y:S01]  /*28f0*/  IMAD R4, R8, R4, R9 ;  /* 0x0000000408047224 */ /* 0x000fe200078e0209 */
[----:B------:R-:W-:Y:S01]  /*2900*/  IABS R9, R16 ;  /* 0x0000001000097213 */ /* 0x000fe20000000000 */
[----:B------:R-:W-:-:S02]  /*2910*/  IMAD.MOV.U32 R3, RZ, RZ, R18 ;  /* 0x000000ffff037224 */ /* 0x000fc400078e0012 */
[----:B------:R-:W-:Y:S01]  /*2920*/  IMAD.MOV.U32 R16, RZ, RZ, R19 ;  /* 0x000000ffff107224 */ /* 0x000fe200078e0013 */
[----:B------:R-:W4:Y:S01]  /*2930*/  LDL.LU R18, [R1+0x158] ;  /* 0x0001580001127983 */ /* 0x000f220000300800 */
[----:B------:R-:W-:Y:S01]  /*2940*/  @!P5 IMAD.IADD R5, R5, 0x1, -R8 ;  /* 0x000000010505d824 */ /* 0x000fe200078e0a08 */
[----:B------:R-:W-:Y:S02]  /*2950*/  ISETP.GE.AND P5, PT, R2, RZ, PT ;  /* 0x000000ff0200720c */ /* 0x000fe40003fa6270 */
[----:B------:R-:W2:Y:S04]  /*2960*/  LDL.LU R19, [R1+0x15c] ;  /* 0x00015c0001137983 */ /* 0x000ea80000300800 */
[----:B------:R-:W2:Y:S01]  /*2970*/  LDL.LU R2, [R1+0x1a5c] ;  /* 0x001a5c0001027983 */ /* 0x000ea20000300800 */
[----:B------:R-:W-:-:S04]  /*2980*/  IMAD.HI.U32 R13, R17, R10, RZ ;  /* 0x0000000a110d7227 */ /* 0x000fc800078e00ff */
[----:B------:R-:W-:-:S04]  /*2990*/  IMAD.MOV R13, RZ, RZ, -R13 ;  /* 0x000000ffff0d7224 */ /* 0x000fc800078e0a0d */
[----:B------:R-:W-:Y:S02]  /*29a0*/  IMAD R10, R0, R13, R10 ;  /* 0x0000000d000a7224 */ /* 0x000fe400078e020a */
[----:B------:R-:W-:-:S04]  /*29b0*/  IMAD.HI.U32 R13, R17, R14, RZ ;  /* 0x0000000e110d7227 */ /* 0x000fc800078e00ff */
[----:B------:R-:W-:Y:S02]  /*29c0*/  IMAD.MOV R13, RZ, RZ, -R13 ;  /* 0x000000ffff0d7224 */ /* 0x000fe400078e0a0d */
[----:B------:R-:W-:Y:S02]  /*29d0*/  @!P5 IMAD.MOV R5, RZ, RZ, -R5 ;  /* 0x000000ffff05d224 */ /* 0x000fe400078e0a05 */
[----:B------:R-:W-:Y:S02]  /*29e0*/  IMAD R13, R0, R13, R14 ;  /* 0x0000000d000d7224 */ /* 0x000fe400078e020e */
[----:B------:R-:W3:Y:S01]  /*29f0*/  LDL R14, [R1+0x154] ;  /* 0x00015400010e7983 */ /* 0x000ee20000100800 */
[----:B------:R-:W-:Y:S01]  /*2a00*/  ISETP.GT.U32.AND P6, PT, R8, R6, PT ;  /* 0x000000060800720c */ /* 0x000fe20003fc4070 */
[----:B------:R-:W-:-:S04]  /*2a10*/  IMAD.MOV R12, RZ, RZ, -R12 ;  /* 0x000000ffff0c7224 */ /* 0x000fc800078e0a0c */
[----:B------:R-:W-:Y:S01]  /*2a20*/  IMAD R7, R8, R12, R7 ;  /* 0x0000000c08077224 */ /* 0x000fe200078e0207 */
[----:B--2---:R-:W-:Y:S02]  /*2a30*/  ISETP.GE.AND P5, PT, R2, RZ, PT ;  /* 0x000000ff0200720c */ /* 0x004fe40003fa6270 */
[----:B------:R-:W2:Y:S05]  /*2a40*/  LDL.LU R2, [R1+0x1a58] ;  /* 0x001a580001027983 */ /* 0x000eaa0000300800 */
[----:B------:R-:W-:Y:S01]  /*2a50*/  @!P6 IMAD.IADD R6, R6, 0x1, -R8 ;  /* 0x000000010606e824 */ /* 0x000fe200078e0a08 */
[----:B------:R-:W-:-:S04]  /*2a60*/  ISETP.GT.U32.AND P2, PT, R8, R7, PT ;  /* 0x000000070800720c */ /* 0x000fc80003f44070 */
[----:B------:R-:W-:Y:S01]  /*2a70*/  ISETP.GT.U32.AND P6, PT, R8, R6, PT ;  /* 0x000000060800720c */ /* 0x000fe20003fc4070 */
[----:B------:R-:W-:-:S08]  /*2a80*/  IMAD.HI.U32 R12, R17, R11, RZ ;  /* 0x0000000b110c7227 */ /* 0x000fd000078e00ff */
[----:B------:R-:W-:-:S04]  /*2a90*/  @!P2 IMAD.IADD R7, R7, 0x1, -R8 ;  /* 0x000000010707a824 */ /* 0x000fc800078e0a08 */
[----:B------:R-:W-:Y:S01]  /*2aa0*/  @!P6 IMAD.IADD R6, R6, 0x1, -R8 ;  /* 0x000000010606e824 */ /* 0x000fe200078e0a08 */
[----:B---3--:R-:W-:Y:S02]  /*2ab0*/  ISETP.GE.AND P6, PT, R29, RZ, PT ;  /* 0x000000ff1d00720c */ /* 0x008fe40003fc6270 */
[----:B------:R-:W-:Y:S01]  /*2ac0*/  ISETP.GT.U32.AND P2, PT, R8, R7, PT ;  /* 0x000000070800720c */ /* 0x000fe20003f44070 */
[----:B------:R-:W-:-:S04]  /*2ad0*/  IMAD.MOV R12, RZ, RZ, -R12 ;  /* 0x000000ffff0c7224 */ /* 0x000fc800078e0a0c */
[----:B------:R-:W-:Y:S01]  /*2ae0*/  IMAD R11, R0, R12, R11 ;  /* 0x0000000c000b7224 */ /* 0x000fe200078e020b */
[----:B------:R-:W-:-:S05]  /*2af0*/  IABS R12, R14 ;  /* 0x0000000e000c7213 */ /* 0x000fca0000000000 */
[----:B------:R-:W-:Y:S02]  /*2b00*/  @!P6 IMAD.MOV R6, RZ, RZ, -R6 ;  /* 0x000000ffff06e224 */ /* 0x000fe400078e0a06 */
[----:B------:R-:W-:Y:S01]  /*2b10*/  @!P2 IMAD.IADD R7, R7, 0x1, -R8 ;  /* 0x000000010707a824 */ /* 0x000fe200078e0a08 */
[----:B------:R-:W-:Y:S02]  /*2b20*/  ISETP.GE.AND P2, PT, R28, RZ, PT ;  /* 0x000000ff1c00720c */ /* 0x000fe40003f46270 */
[----:B------:R-:W3:Y:S04]  /*2b30*/  LDL.LU R28, [R1+0x1d0] ;  /* 0x0001d000011c7983 */ /* 0x000ee80000300800 */
[----:B------:R-:W3:Y:S01]  /*2b40*/  LDL.LU R29, [R1+0x1d4] ;  /* 0x0001d400011d7983 */ /* 0x000ee20000300800 */
[----:B------:R-:W-:-:S02]  /*2b50*/  ISETP.GT.U32.AND P4, PT, R8, R4, PT ;  /* 0x000000040800720c */ /* 0x000fc40003f84070 */
[----:B--2---:R-:W-:Y:S02]  /*2b60*/  ISETP.NE.AND P6, PT, R2, RZ, PT ;  /* 0x000000ff0200720c */ /* 0x004fe40003fc5270 */
[----:B------:R-:W-:-:S04]  /*2b70*/  LOP3.LUT R14, RZ, R2, RZ, 0x33, !PT ;  /* 0x00000002ff0e7212 */ /* 0x000fc800078e33ff */
[----:B------:R-:W-:-:S05]  /*2b80*/  SEL R5, R14, R5, !P6 ;  /* 0x000000050e057207 */ /* 0x000fca0007000000 */
[----:B------:R0:W-:Y:S04]  /*2b90*/  STL [R1+0x23c], R5 ;  /* 0x00023c0501007387 */ /* 0x0001e80000100800 */
[----:B0-----:R-:W2:Y:S01]  /*2ba0*/  LDL R5, [R1+0xd14] ;  /* 0x000d140001057983 */ /* 0x001ea20000100800 */
[----:B------:R-:W-:-:S05]  /*2bb0*/  @!P4 IMAD.IADD R4, R4, 0x1, -R8 ;  /* 0x000000010404c824 */ /* 0x000fca00078e0a08 */
[----:B------:R-:W-:Y:S01]  /*2bc0*/  ISETP.GT.U32.AND P4, PT, R8, R4, PT ;  /* 0x000000040800720c */ /* 0x000fe20003f84070 */
[----:B------:R-:W-:Y:S01]  /*2bd0*/  @!P2 IMAD.MOV R7, RZ, RZ, -R7 ;  /* 0x000000ffff07a224 */ /* 0x000fe200078e0a07 */
[----:B------:R-:W-:-:S11]  /*2be0*/  SEL R6, R14, R6, !P6 ;  /* 0x000000060e067207 */ /* 0x000fd60007000000 */
[----:B------:R-:W-:Y:S01]  /*2bf0*/  @!P4 IMAD.IADD R4, R4, 0x1, -R8 ;  /* 0x000000010404c824 */ /* 0x000fe200078e0a08 */
[----:B------:R-:W-:-:S03]  /*2c00*/  ISETP.GT.U32.AND P4, PT, R0, R10, PT ;  /* 0x0000000a0000720c */ /* 0x000fc60003f84070 */
[----:B------:R-:W-:Y:S01]  /*2c10*/  @!P5 IMAD.MOV R4, RZ, RZ, -R4 ;  /* 0x000000ffff04d224 */ /* 0x000fe200078e0a04 */
[----:B------:R0:W-:Y:S04]  /*2c20*/  STL [R1+0x238], R6 ;  /* 0x0002380601007387 */ /* 0x0001e80000100800 */
[C---:B------:R-:W-:Y:S02]  /*2c30*/  SEL R4, R14.reuse, R4, !P6 ;  /* 0x000000040e047207 */ /* 0x040fe40007000000 */
[----:B0-----:R-:W-:-:S03]  /*2c40*/  SEL R6, R14, R7, !P6 ;  /* 0x000000070e067207 */ /* 0x001fc60007000000 */
[----:B------:R-:W-:Y:S02]  /*2c50*/  @!P4 IMAD.IADD R10, R10, 0x1, -R0 ;  /* 0x000000010a0ac824 */ /* 0x000fe400078e0a00 */
[----:B------:R-:W-:Y:S03]  /*2c60*/  STL [R1+0x234], R6 ;  /* 0x0002340601007387 */ /* 0x000fe60000100800 */
[----:B------:R-:W-:Y:S01]  /*2c70*/  ISETP.GT.U32.AND P4, PT, R0, R10, PT ;  /* 0x0000000a0000720c */ /* 0x000fe20003f84070 */
[----:B------:R0:W-:Y:S01]  /*2c80*/  STL [R1+0x230], R4 ;  /* 0x0002300401007387 */ /* 0x0001e20000100800 */
[----:B------:R-:W-:-:S03]  /*2c90*/  IMAD.HI.U32 R15, R17, R9, RZ ;  /* 0x00000009110f7227 */ /* 0x000fc600078e00ff */
[----:B------:R-:W3:Y:S01]  /*2ca0*/  LDL.LU R7, [R1+0x154] ;  /* 0x0001540001077983 */ /* 0x000ee20000300800 */
[C---:B------:R-:W-:Y:S01]  /*2cb0*/  ISETP.GT.U32.AND P2, PT, R0.reuse, R13, PT ;  /* 0x0000000d0000720c */ /* 0x040fe20003f44070 */
[----:B------:R-:W-:Y:S01]  /*2cc0*/  IMAD.MOV R15, RZ, RZ, -R15 ;  /* 0x000000ffff0f7224 */ /* 0x000fe200078e0a0f */
[----:B----4-:R-:W-:Y:S01]  /*2cd0*/  IABS R8, R18 ;  /* 0x0000001200087213 */ /* 0x010fe20000000000 */
[----:B------:R-:W4:Y:S02]  /*2ce0*/  LDL.LU R14, [R1+0x1d8] ;  /* 0x0001d800010e7983 */ /* 0x000f240000300800 */
[----:B------:R-:W-:Y:S02]  /*2cf0*/  IMAD R9, R0, R15, R9 ;  /* 0x0000000f00097224 */ /* 0x000fe400078e0209 */
[----:B------:R-:W-:-:S03]  /*2d00*/  @!P4 IMAD.IADD R10, R10, 0x1, -R0 ;  /* 0x000000010a0ac824 */ /* 0x000fc600078e0a00 */
[----:B------:R-:W-:-:S03]  /*2d10*/  ISETP.GT.U32.AND P4, PT, R0, R9, PT ;  /* 0x000000090000720c */ /* 0x000fc60003f84070 */
[----:B------:R-:W-:-:S05]  /*2d20*/  @!P2 IMAD.IADD R13, R13, 0x1, -R0 ;  /* 0x000000010d0da824 */ /* 0x000fca00078e0a00 */
[----:B------:R-:W-:Y:S01]  /*2d30*/  ISETP.GT.U32.AND P2, PT, R0, R13, PT ;  /* 0x0000000d0000720c */ /* 0x000fe20003f44070 */
[----:B0-----:R-:W-:-:S04]  /*2d40*/  IMAD.HI.U32 R4, R17, R8, RZ ;  /* 0x0000000811047227 */ /* 0x001fc800078e00ff */
[----:B------:R-:W-:Y:S02]  /*2d50*/  @!P4 IMAD.IADD R9, R9, 0x1, -R0 ;  /* 0x000000010909c824 */ /* 0x000fe400078e0a00 */
[----:B------:R-:W-:-:S03]  /*2d60*/  IMAD.MOV R4, RZ, RZ, -R4 ;  /* 0x000000ffff047224 */ /* 0x000fc600078e0a04 */
[----:B------:R-:W-:-:S03]  /*2d70*/  ISETP.GT.U32.AND P4, PT, R0, R9, PT ;  /* 0x000000090000720c */ /* 0x000fc60003f84070 */
[----:B------:R-:W-:Y:S02]  /*2d80*/  @!P2 IMAD.IADD R13, R13, 0x1, -R0 ;  /* 0x000000010d0da824 */ /* 0x000fe400078e0a00 */
[----:B------:R-:W-:Y:S02]  /*2d90*/  IMAD.MOV.U32 R6, RZ, RZ, R10 ;  /* 0x000000ffff067224 */ /* 0x000fe400078e000a */
[----:B------:R-:W-:Y:S02]  /*2da0*/  IMAD R4, R0, R4, R8 ;  /* 0x0000000400047224 */ /* 0x000fe400078e0208 */
[----:B------:R-:W-:-:S04]  /*2db0*/  IMAD.MOV.U32 R8, RZ, RZ, R13 ;  /* 0x000000ffff087224 */ /* 0x000fc800078e000d */
[----:B------:R-:W-:Y:S02]  /*2dc0*/  @!P3 IMAD.MOV R8, RZ, RZ, -R8 ;  /* 0x000000ffff08b224 */ /* 0x000fe400078e0a08 */
[----:B------:R-:W-:Y:S01]  /*2dd0*/  @!P4 IMAD.IADD R9, R9, 0x1, -R0 ;  /* 0x000000010909c824 */ /* 0x000fe200078e0a00 */
[----:B------:R-:W-:Y:S02]  /*2de0*/  ISETP.GE.AND P4, PT, R18, RZ, PT ;  /* 0x000000ff1200720c */ /* 0x000fe40003f86270 */
[----:B------:R-:W-:Y:S02]  /*2df0*/  ISETP.GT.U32.AND P2, PT, R0, R4, PT ;  /* 0x000000040000720c */ /* 0x000fe40003f44070 */
[----:B------:R-:W-:-:S11]  /*2e00*/  IABS R2, R19 ;  /* 0x0000001300027213 */ /* 0x000fd60000000000 */
[----:B------:R-:W-:Y:S01]  /*2e10*/  @!P2 IMAD.IADD R4, R4, 0x1, -R0 ;  /* 0x000000010404a824 */ /* 0x000fe200078e0a00 */
[----:B------:R-:W-:Y:S02]  /*2e20*/  ISETP.GE.AND P2, PT, R19, RZ, PT ;  /* 0x000000ff1300720c */ /* 0x000fe40003f46270 */
[----:B--2---:R-:W-:-:S13]  /*2e30*/  ISETP.GE.AND P6, PT, R5, RZ, PT ;  /* 0x000000ff0500720c */ /* 0x004fda0003fc6270 */
[----:B------:R-:W-:-:S05]  /*2e40*/  @!P6 IMAD.MOV R6, RZ, RZ, -R6 ;  /* 0x000000ffff06e224 */ /* 0x000fca00078e0a06 */
[----:B------:R3:W-:Y:S04]  /*2e50*/  STL [R1+0x144], R6 ;  /* 0x0001440601007387 */ /* 0x0007e80000100800 */
[----:B------:R0:W-:Y:S04]  /*2e60*/  STL [R1+0x14], R8 ;  /* 0x0000140801007387 */ /* 0x0001e80000100800 */
[----:B------:R-:W2:Y:S04]  /*2e70*/  LDL.LU R18, [R1+0x1dc] ;  /* 0x0001dc0001127983 */ /* 0x000ea80000300800 */
[----:B------:R-:W4:Y:S01]  /*2e80*/  LDL.LU R19, [R1+0x1e0] ;  /* 0x0001e00001137983 */ /* 0x000f220000300800 */
[----:B------:R-:W-:Y:S01]  /*2e90*/  IMAD.HI.U32 R15, R17, R12, RZ ;  /* 0x0000000c110f7227 */ /* 0x000fe200078e00ff */
[----:B------:R-:W-:-:S03]  /*2ea0*/  ISETP.GT.U32.AND P5, PT, R0, R11, PT ;  /* 0x0000000b0000720c */ /* 0x000fc60003fa4070 */
[----:B------:R-:W-:-:S04]  /*2eb0*/  IMAD.MOV R15, RZ, RZ, -R15 ;  /* 0x000000ffff0f7224 */ /* 0x000fc800078e0a0f */
[----:B------:R-:W-:-:S05]  /*2ec0*/  IMAD R12, R0, R15, R12 ;  /* 0x0000000f000c7224 */ /* 0x000fca00078e020c */
[----:B------:R-:W-:Y:S01]  /*2ed0*/  ISETP.GT.U32.AND P6, PT, R0, R12, PT ;  /* 0x0000000c0000720c */ /* 0x000fe20003fc4070 */
[----:B------:R-:W-:-:S05]  /*2ee0*/  @!P5 IMAD.IADD R11, R11, 0x1, -R0 ;  /* 0x000000010b0bd824 */ /* 0x000fca00078e0a00 */
[----:B------:R-:W-:-:S07]  /*2ef0*/  ISETP.GT.U32.AND P5, PT, R0, R11, PT ;  /* 0x0000000b0000720c */ /* 0x000fce0003fa4070 */
[----:B------:R-:W-:Y:S01]  /*2f00*/  @!P6 IMAD.IADD R12, R12, 0x1, -R0 ;  /* 0x000000010c0ce824 */ /* 0x000fe200078e0a00 */
[----:B---3--:R-:W-:Y:S01]  /*2f10*/  IABS R6, R29 ;  /* 0x0000001d00067213 */ /* 0x008fe20000000000 */
[----:B------:R-:W-:-:S03]  /*2f20*/  IMAD.HI.U32 R5, R17, R2, RZ ;  /* 0x0000000211057227 */ /* 0x000fc600078e00ff */
[----:B------:R-:W-:Y:S01]  /*2f30*/  ISETP.GT.U32.AND P3, PT, R0, R12, PT ;  /* 0x0000000c0000720c */ /* 0x000fe20003f64070 */
[----:B------:R-:W-:Y:S02]  /*2f40*/  @!P5 IMAD.IADD R11, R11, 0x1, -R0 ;  /* 0x000000010b0bd824 */ /* 0x000fe400078e0a00 */
[----:B0-----:R-:W-:Y:S01]  /*2f50*/  IMAD.HI.U32 R8, R17, R6, RZ ;  /* 0x0000000611087227 */ /* 0x001fe200078e00ff */
[----:B------:R-:W-:-:S03]  /*2f60*/  ISETP.GE.AND P6, PT, R7, RZ, PT ;  /* 0x000000ff0700720c */ /* 0x000fc60003fc6270 */
[----:B------:R-:W-:Y:S02]  /*2f70*/  IMAD.MOV R5, RZ, RZ, -R5 ;  /* 0x000000ffff057224 */ /* 0x000fe400078e0a05 */
[----:B------:R-:W-:Y:S02]  /*2f80*/  IMAD.MOV.U32 R10, RZ, RZ, R11 ;  /* 0x000000ffff0a7224 */ /* 0x000fe400078e000b */
[----:B------:R-:W-:Y:S02]  /*2f90*/  IMAD.MOV R8, RZ, RZ, -R8 ;  /* 0x000000ffff087224 */ /* 0x000fe400078e0a08 */
[C---:B------:R-:W-:Y:S02]  /*2fa0*/  IMAD R2, R0.reuse, R5, R2 ;  /* 0x0000000500027224 */ /* 0x040fe400078e0202 */
[----:B------:R-:W-:Y:S01]  /*2fb0*/  @!P0 IMAD.MOV R10, RZ, RZ, -R10 ;  /* 0x000000ffff0a8224 */ /* 0x000fe200078e0a0a */
[----:B------:R-:W-:Y:S01]  /*2fc0*/  ISETP.GT.U32.AND P0, PT, R0, R4, PT ;  /* 0x000000040000720c */ /* 0x000fe20003f04070 */
[----:B------:R-:W-:-:S02]  /*2fd0*/  @!P3 IMAD.IADD R12, R12, 0x1, -R0 ;  /* 0x000000010c0cb824 */ /* 0x000fc400078e0a00 */
[C---:B------:R-:W-:Y:S01]  /*2fe0*/  IMAD R6, R0.reuse, R8, R6 ;  /* 0x0000000800067224 */ /* 0x040fe200078e0206 */
[----:B------:R-:W-:Y:S01]  /*2ff0*/  ISETP.GT.U32.AND P5, PT, R0, R2, PT ;  /* 0x000000020000720c */ /* 0x000fe20003fa4070 */
[----:B------:R-:W-:Y:S01]  /*3000*/  IMAD.MOV.U32 R8, RZ, RZ, R9 ;  /* 0x000000ffff087224 */ /* 0x000fe200078e0009 */
[----:B------:R0:W-:Y:S03]  /*3010*/  STL [R1+0x140], R10 ;  /* 0x0001400a01007387 */ /* 0x0001e60000100800 */
[----:B------:R-:W-:Y:S01]  /*3020*/  @!P1 IMAD.MOV R8, RZ, RZ, -R8 ;  /* 0x000000ffff089224 */ /* 0x000fe200078e0a08 */
[----:B------:R-:W-:Y:S01]  /*3030*/  IABS R5, R28 ;  /* 0x0000001c00057213 */ /* 0x000fe20000000000 */
[----:B0-----:R-:W-:Y:S01]  /*3040*/  IMAD.MOV.U32 R10, RZ, RZ, R12 ;  /* 0x000000ffff0a7224 */ /* 0x001fe200078e000c */
[----:B------:R-:W-:-:S03]  /*3050*/  ISETP.GE.AND P1, PT, R28, RZ, PT ;  /* 0x000000ff1c00720c */ /* 0x000fc60003f26270 */
[----:B------:R-:W-:Y:S01]  /*3060*/  @!P6 IMAD.MOV R10, RZ, RZ, -R10 ;  /* 0x000000ffff0ae224 */ /* 0x000fe200078e0a0a */
[----:B------:R2:W-:Y:S01]  /*3070*/  STL [R1+0x13c], R8 ;  /* 0x00013c0801007387 */ /* 0x0005e20000100800 */
[----:B------:R-:W-:Y:S02]  /*3080*/  IMAD.MOV.U32 R28, RZ, RZ, R16 ;  /* 0x000000ffff1c7224 */ /* 0x000fe400078e0010 */
[----:B------:R-:W-:Y:S01]  /*3090*/  @!P0 IMAD.IADD R4, R4, 0x1, -R0 ;  /* 0x0000000104048824 */ /* 0x000fe200078e0a00 */
[----:B------:R-:W3:Y:S01]  /*30a0*/  LDL.LU R16, [R1+0x1f0] ;  /* 0x0001f00001107983 */ /* 0x000ee20000300800 */
[----:B------:R-:W-:-:S03]  /*30b0*/  ISETP.GE.AND P0, PT, R29, RZ, PT ;  /* 0x000000ff1d00720c */ /* 0x000fc60003f06270 */
[----:B------:R4:W-:Y:S01]  /*30c0*/  STL [R1+0x28], R10 ;  /* 0x0000280a01007387 */ /* 0x0009e20000100800 */
[----:B------:R-:W-:-:S03]  /*30d0*/  IMAD.HI.U32 R7, R17, R5, RZ ;  /* 0x0000000511077227 */ /* 0x000fc600078e00ff */
[----:B------:R-:W3:Y:S01]  /*30e0*/  LDL.LU R29, [R1+0x1e4] ;  /* 0x0001e400011d7983 */ /* 0x000ee20000300800 */
[----:B------:R-:W-:Y:S02]  /*30f0*/  @!P5 IMAD.IADD R2, R2, 0x1, -R0 ;  /* 0x000000010202d824 */ /* 0x000fe400078e0a00 */
[----:B------:R-:W-:-:S03]  /*3100*/  IMAD.MOV R7, RZ, RZ, -R7 ;  /* 0x000000ffff077224 */ /* 0x000fc600078e0a07 */
[C---:B------:R-:W-:Y:S01]  /*3110*/  ISETP.GT.U32.AND P5, PT, R0.reuse, R2, PT ;  /* 0x000000020000720c */ /* 0x040fe20003fa4070 */
[C---:B------:R-:W-:Y:S01]  /*3120*/  IMAD R5, R0.reuse, R7, R5 ;  /* 0x0000000700057224 */ /* 0x040fe200078e0205 */
[----:B------:R-:W-:-:S04]  /*3130*/  ISETP.GT.U32.AND P6, PT, R0, R6, PT ;  /* 0x000000060000720c */ /* 0x000fc80003fc4070 */
[----:B------:R-:W-:Y:S01]  /*3140*/  ISETP.GT.U32.AND P3, PT, R0, R5, PT ;  /* 0x000000050000720c */ /* 0x000fe20003f64070 */
[----:B------:R-:W-:-:S06]  /*3150*/  @!P4 IMAD.MOV R4, RZ, RZ, -R4 ;  /* 0x000000ffff04c224 */ /* 0x000fcc00078e0a04 */
[----:B------:R-:W-:-:S04]  /*3160*/  @!P5 IMAD.IADD R2, R2, 0x1, -R0 ;  /* 0x000000010202d824 */ /* 0x000fc800078e0a00 */
[----:B------:R-:W-:Y:S01]  /*3170*/  @!P2 IMAD.MOV R2, RZ, RZ, -R2 ;  /* 0x000000ffff02a224 */ /* 0x000fe200078e0a02 */
[----:B------:R-:W-:Y:S01]  /*3180*/  STL [R1+0x30], R4 ;  /* 0x0000300401007387 */ /* 0x000fe20000100800 */
[--C-:B------:R-:W-:Y:S02]  /*3190*/  @!P3 IMAD.IADD R5, R5, 0x1, -R0.reuse ;  /* 0x000000010505b824 */ /* 0x100fe400078e0a00 */
[----:B------:R-:W-:Y:S01]  /*31a0*/  @!P6 IMAD.IADD R6, R6, 0x1, -R0 ;  /* 0x000000010606e824 */ /* 0x000fe200078e0a00 */
[----:B------:R-:W-:Y:S04]  /*31b0*/  STL [R1+0x40], R2 ;  /* 0x0000400201007387 */ /* 0x000fe80000100800 */
[C---:B------:R-:W-:Y:S02]  /*31c0*/  ISETP.GT.U32.AND P4, PT, R0.reuse, R6, PT ;  /* 0x000000060000720c */ /* 0x040fe40003f84070 */
[----:B------:R-:W-:-:S11]  /*31d0*/  ISETP.GT.U32.AND P6, PT, R0, R5, PT ;  /* 0x000000050000720c */ /* 0x000fd60003fc4070 */
[--C-:B------:R-:W-:Y:S02]  /*31e0*/  @!P4 IMAD.IADD R6, R6, 0x1, -R0.reuse ;  /* 0x000000010606c824 */ /* 0x100fe400078e0a00 */
[----:B------:R-:W-:-:S04]  /*31f0*/  @!P6 IMAD.IADD R5, R5, 0x1, -R0 ;  /* 0x000000010505e824 */ /* 0x000fc800078e0a00 */
[----:B------:R-:W-:Y:S01]  /*3200*/  @!P1 IMAD.MOV R5, RZ, RZ, -R5 ;  /* 0x000000ffff059224 */ /* 0x000fe200078e0a05 */
[----:B--2---:R-:W-:Y:S02]  /*3210*/  IABS R8, R18 ;  /* 0x0000001200087213 */ /* 0x004fe40000000000 */
[----:B------:R-:W-:Y:S02]  /*3220*/  ISETP.GE.AND P3, PT, R18, RZ, PT ;  /* 0x000000ff1200720c */ /* 0x000fe40003f66270 */
[----:B------:R-:W2:Y:S01]  /*3230*/  LDL.LU R18, [R1+0x1f4] ;  /* 0x0001f40001127983 */ /* 0x000ea20000300800 */
[----:B----4-:R-:W-:Y:S02]  /*3240*/  IABS R10, R19 ;  /* 0x00000013000a7213 */ /* 0x010fe40000000000 */
[----:B------:R-:W-:Y:S01]  /*3250*/  ISETP.GE.AND P2, PT, R19, RZ, PT ;  /* 0x000000ff1300720c */ /* 0x000fe20003f46270 */
[----:B------:R-:W-:-:S04]  /*3260*/  IMAD.MOV.U32 R19, RZ, RZ, R6 ;  /* 0x000000ffff137224 */ /* 0x000fc800078e0006 */
[----:B------:R-:W-:Y:S01]  /*3270*/  @!P0 IMAD.MOV R19, RZ, RZ, -R19 ;  /* 0x000000ffff138224 */ /* 0x000fe200078e0a13 */
[----:B------:R-:W-:Y:S04]  /*3280*/  STL [R1+0x5c], R5 ;  /* 0x00005c0501007387 */ /* 0x000fe80000100800 */
[----:B------:R0:W-:Y:S04]  /*3290*/  STL [R1+0x6c], R19 ;  /* 0x00006c1301007387 */ /* 0x0001e80000100800 */
[----:B0-----:R-:W4:Y:S01]  /*32a0*/  LDL.LU R19, [R1+0x1f8] ;  /* 0x0001f80001137983 */ /* 0x001f220000300800 */
[----:B------:R-:W-:Y:S01]  /*32b0*/  IABS R7, R14 ;  /* 0x0000000e00077213 */ /* 0x000fe20000000000 */
[----:B------:R-:W-:-:S04]  /*32c0*/  IMAD.HI.U32 R11, R17, R8, RZ ;  /* 0x00000008110b7227 */ /* 0x000fc800078e00ff */
[----:B------:R-:W-:-:S04]  /*32d0*/  IMAD.HI.U32 R9, R17, R7, RZ ;  /* 0x0000000711097227 */ /* 0x000fc800078e00ff */
[----:B------:R-:W-:Y:S02]  /*32e0*/  IMAD.MOV R9, RZ, RZ, -R9 ;  /* 0x000000ffff097224 */ /* 0x000fe400078e0a09 */
[----:B------:R-:W-:Y:S02]  /*32f0*/  IMAD.MOV R11, RZ, RZ, -R11 ;  /* 0x000000ffff0b7224 */ /* 0x000fe400078e0a0b */
[C---:B------:R-:W-:Y:S02]  /*3300*/  IMAD R2, R0.reuse, R9, R7 ;  /* 0x0000000900027224 */ /* 0x040fe400078e0207 */
[----:B------:R-:W-:Y:S02]  /*3310*/  IMAD.MOV.U32 R7, RZ, RZ, R10 ;  /* 0x000000ffff077224 */ /* 0x000fe400078e000a */
[C---:B------:R-:W-:Y:S01]  /*3320*/  IMAD R4, R0.reuse, R11, R8 ;  /* 0x0000000b00047224 */ /* 0x040fe200078e0208 */
[----:B------:R-:W-:Y:S01]  /*3330*/  ISETP.GT.U32.AND P6, PT, R0, R2, PT ;  /* 0x000000020000720c */ /* 0x000fe20003fc4070 */
[----:B------:R-:W-:-:S03]  /*3340*/  IMAD.HI.U32 R12, R17, R7, RZ ;  /* 0x00000007110c7227 */ /* 0x000fc600078e00ff */
[----:B------:R-:W-:Y:S01]  /*3350*/  ISETP.GT.U32.AND P4, PT, R0, R4, PT ;  /* 0x000000040000720c */ /* 0x000fe20003f84070 */
[----:B------:R-:W-:-:S04]  /*3360*/  IMAD.MOV R12, RZ, RZ, -R12 ;  /* 0x000000ffff0c7224 */ /* 0x000fc800078e0a0c */
[----:B------:R-:W-:-:S04]  /*3370*/  IMAD R7, R0, R12, R7 ;  /* 0x0000000c00077224 */ /* 0x000fc800078e0207 */
[--C-:B------:R-:W-:Y:S01]  /*3380*/  @!P6 IMAD.IADD R2, R2, 0x1, -R0.reuse ;  /* 0x000000010202e824 */ /* 0x100fe200078e0a00 */
[----:B------:R-:W-:Y:S02]  /*3390*/  ISETP.GT.U32.AND P6, PT, R0, R7, PT ;  /* 0x000000070000720c */ /* 0x000fe40003fc4070 */
[----:B------:R-:W-:Y:S01]  /*33a0*/  IABS R9, R3 ;  /* 0x0000000300097213 */ /* 0x000fe20000000000 */
[----:B------:R-:W-:Y:S01]  /*33b0*/  @!P4 IMAD.IADD R4, R4, 0x1, -R0 ;  /* 0x000000010404c824 */ /* 0x000fe200078e0a00 */
[C---:B------:R-:W-:Y:S02]  /*33c0*/  ISETP.GT.U32.AND P4, PT, R0.reuse, R2, PT ;  /* 0x000000020000720c */ /* 0x040fe40003f84070 */
[----:B------:R-:W-:Y:S01]  /*33d0*/  IABS R10, R28 ;  /* 0x0000001c000a7213 */ /* 0x000fe20000000000 */
[C---:B------:R-:W-:Y:S01]  /*33e0*/  IMAD.HI.U32 R13, R17.reuse, R9, RZ ;  /* 0x00000009110d7227 */ /* 0x040fe200078e00ff */
[----:B------:R-:W-:Y:S02]  /*33f0*/  ISETP.GT.U32.AND P1, PT, R0, R4, PT ;  /* 0x000000040000720c */ /* 0x000fe40003f24070 */
[----:B------:R-:W-:Y:S01]  /*3400*/  ISETP.GE.AND P5, PT, R14, RZ, PT ;  /* 0x000000ff0e00720c */ /* 0x000fe20003fa6270 */
[----:B------:R-:W-:-:S04]  /*3410*/  IMAD.HI.U32 R14, R17, R10, RZ ;  /* 0x0000000a110e7227 */ /* 0x000fc800078e00ff */
[----:B------:R-:W-:Y:S02]  /*3420*/  IMAD.MOV R13, RZ, RZ, -R13 ;  /* 0x000000ffff0d7224 */ /* 0x000fe400078e0a0d */
[----:B------:R-:W-:Y:S01]  /*3430*/  @!P6 IMAD.IADD R7, R7, 0x1, -R0 ;  /* 0x000000010707e824 */ /* 0x000fe200078e0a00 */
[----:B---3--:R-:W-:-:S05]  /*3440*/  IABS R8, R29 ;  /* 0x0000001d00087213 */ /* 0x008fca0000000000 */
[----:B------:R-:W-:Y:S01]  /*3450*/  IMAD.HI.U32 R12, R17, R8, RZ ;  /* 0x00000008110c7227 */ /* 0x000fe200078e00ff */
[----:B------:R-:W-:-:S03]  /*3460*/  IABS R11, R16 ;  /* 0x00000010000b7213 */ /* 0x000fc60000000000 */
[----:B------:R-:W-:Y:S02]  /*3470*/  IMAD.MOV R12, RZ, RZ, -R12 ;  /* 0x000000ffff0c7224 */ /* 0x000fe400078e0a0c */
[----:B------:R-:W-:Y:S02]  /*3480*/  IMAD.MOV R14, RZ, RZ, -R14 ;  /* 0x000000ffff0e7224 */ /* 0x000fe400078e0a0e */
[----:B------:R-:W-:Y:S02]  /*3490*/  IMAD R9, R0, R13, R9 ;  /* 0x0000000d00097224 */ /* 0x000fe400078e0209 */
[----:B------:R-:W-:Y:S01]  /*34a0*/  @!P4 IMAD.IADD R2, R2, 0x1, -R0 ;  /* 0x000000010202c824 */ /* 0x000fe200078e0a00 */
[C---:B------:R-:W-:Y:S01]  /*34b0*/  ISETP.GT.U32.AND P6, PT, R0.reuse, R7, PT ;  /* 0x000000070000720c */ /* 0x040fe20003fc4070 */
[----:B------:R-:W-:Y:S02]  /*34c0*/  IMAD R8, R0, R12, R8 ;  /* 0x0000000c00087224 */ /* 0x000fe400078e0208 */
[----:B------:R-:W-:-:S04]  /*34d0*/  IMAD.HI.U32 R15, R17, R11, RZ ;  /* 0x0000000b110f7227 */ /* 0x000fc800078e00ff */
[----:B------:R-:W-:Y:S02]  /*34e0*/  IMAD.MOV.U32 R12, RZ, RZ, R3 ;  /* 0x000000ffff0c7224 */ /* 0x000fe400078e0003 */
[----:B------:R-:W-:Y:S02]  /*34f0*/  IMAD R10, R0, R14, R10 ;  /* 0x0000000e000a7224 */ /* 0x000fe400078e020a */
[----:B------:R-:W-:Y:S01]  /*3500*/  @!P1 IMAD.IADD R4, R4, 0x1, -R0 ;  /* 0x0000000104049824 */ /* 0x000fe200078e0a00 */
[C---:B------:R-:W-:Y:S01]  /*3510*/  ISETP.GT.U32.AND P1, PT, R0.reuse, R9, PT ;  /* 0x000000090000720c */ /* 0x040fe20003f24070 */
[----:B------:R-:W-:Y:S02]  /*3520*/  IMAD.MOV.U32 R3, RZ, RZ, R2 ;  /* 0x000000ffff037224 */ /* 0x000fe400078e0002 */
[----:B------:R-:W-:Y:S02]  /*3530*/  IMAD.MOV R15, RZ, RZ, -R15 ;  /* 0x000000ffff0f7224 */ /* 0x000fe400078e0a0f */
[----:B------:R-:W-:Y:S01]  /*3540*/  @!P5 IMAD.MOV R3, RZ, RZ, -R3 ;  /* 0x000000ffff03d224 */ /* 0x000fe200078e0a03 */
[C---:B------:R-:W-:Y:S01]  /*3550*/  ISETP.GT.U32.AND P5, PT, R0.reuse, R10, PT ;  /* 0x0000000a0000720c */ /* 0x040fe20003fa4070 */
[C---:B------:R-:W-:Y:S01]  /*3560*/  IMAD R11, R0.reuse, R15, R11 ;  /* 0x0000000f000b7224 */ /* 0x040fe200078e020b */
[----:B------:R-:W-:Y:S01]  /*3570*/  ISETP.GT.U32.AND P4, PT, R0, R8, PT ;  /* 0x000000080000720c */ /* 0x000fe20003f84070 */
[----:B------:R-:W-:-:S03]  /*3580*/  @!P6 IMAD.IADD R7, R7, 0x1, -R0 ;  /* 0x000000010707e824 */ /* 0x000fc600078e0a00 */
[----:B------:R-:W-:Y:S01]  /*3590*/  ISETP.GT.U32.AND P6, PT, R0, R11, PT ;  /* 0x0000000b0000720c */ /* 0x000fe20003fc4070 */
[----:B------:R-:W-:Y:S02]  /*35a0*/  @!P1 IMAD.IADD R9, R9, 0x1, -R0 ;  /* 0x0000000109099824 */ /* 0x000fe400078e0a00 */
[----:B------:R-:W-:-:S04]  /*35b0*/  IMAD.MOV.U32 R6, RZ, RZ, R28 ;  /* 0x000000ffff067224 */ /* 0x000fc800078e001c */
[--C-:B------:R-:W-:Y:S01]  /*35c0*/  @!P5 IMAD.IADD R10, R10, 0x1, -R0.reuse ;  /* 0x000000010a0ad824 */ /* 0x100fe200078e0a00 */
[----:B------:R-:W-:Y:S01]  /*35d0*/  ISETP.GT.U32.AND P5, PT, R0, R9, PT ;  /* 0x000000090000720c */ /* 0x000fe20003fa4070 */
[--C-:B------:R-:W-:Y:S01]  /*35e0*/  @!P4 IMAD.IADD R8, R8, 0x1, -R0.reuse ;  /* 0x000000010808c824 */ /* 0x100fe200078e0a00 */
[----:B------:R-:W-:Y:S01]  /*35f0*/  ISETP.GE.AND P4, PT, R6, RZ, PT ;  /* 0x000000ff0600720c */ /* 0x000fe20003f86270 */
[----:B------:R-:W-:Y:S01]  /*3600*/  @!P2 IMAD.MOV R7, RZ, RZ, -R7 ;  /* 0x000000ffff07a224 */ /* 0x000fe200078e0a07 */
[----:B------:R-:W-:Y:S01]  /*3610*/  ISETP.GE.AND P0, PT, R29, RZ, PT ;  /* 0x000000ff1d00720c */ /* 0x000fe20003f06270 */
[--C-:B------:R-:W-:Y:S01]  /*3620*/  @!P6 IMAD.IADD R11, R11, 0x1, -R0.reuse ;  /* 0x000000010b0be824 */ /* 0x100fe200078e0a00 */
[C---:B------:R-:W-:Y:S01]  /*3630*/  ISETP.GT.U32.AND P1, PT, R0.reuse, R8, PT ;  /* 0x000000080000720c */ /* 0x040fe20003f24070 */
[----:B------:R-:W3:Y:S03]  /*3640*/  LDL.LU R28, [R1+0x1fc] ;  /* 0x0001fc00011c7983 */ /* 0x000ee60000300800 */
[----:B------:R-:W-:Y:S01]  /*3650*/  ISETP.GT.U32.AND P2, PT, R0, R11, PT ;  /* 0x0000000b0000720c */ /* 0x000fe20003f44070 */
[----:B------:R0:W-:Y:S02]  /*3660*/  STL [R1+0x84], R3 ;  /* 0x0000840301007387 */ /* 0x0001e40000100800 */
[----:B------:R-:W-:-:S02]  /*3670*/  @!P5 IMAD.IADD R9, R9, 0x1, -R0 ;  /* 0x000000010909d824 */ /* 0x000fc400078e0a00 */
[----:B------:R-:W-:Y:S01]  /*3680*/  IMAD.MOV.U32 R13, RZ, RZ, R4 ;  /* 0x000000ffff0d7224 */ /* 0x000fe200078e0004 */
[----:B0-----:R-:W3:Y:S03]  /*3690*/  LDL.LU R3, [R1+0x200] ;  /* 0x0002000001037983 */ /* 0x001ee60000300800 */
[----:B------:R-:W-:Y:S02]  /*36a0*/  @!P3 IMAD.MOV R13, RZ, RZ, -R13 ;  /* 0x000000ffff0db224 */ /* 0x000fe400078e0a0d */
[--C-:B------:R-:W-:Y:S01]  /*36b0*/  @!P1 IMAD.IADD R8, R8, 0x1, -R0.reuse ;  /* 0x0000000108089824 */ /* 0x100fe200078e0a00 */
[----:B------:R-:W3:Y:S01]  /*36c0*/  LDL.LU R29, [R1+0x204] ;  /* 0x00020400011d7983 */ /* 0x000ee20000300800 */
[----:B------:R-:W-:Y:S02]  /*36d0*/  @!P2 IMAD.IADD R11, R11, 0x1, -R0 ;  /* 0x000000010b0ba824 */ /* 0x000fe400078e0a00 */
[----:B------:R-:W-:Y:S01]  /*36e0*/  @!P0 IMAD.MOV R8, RZ, RZ, -R8 ;  /* 0x000000ffff088224 */ /* 0x000fe200078e0a08 */
[----:B------:R-:W-:Y:S01]  /*36f0*/  STL [R1+0x8c], R13 ;  /* 0x00008c0d01007387 */ /* 0x000fe20000100800 */
[----:B------:R-:W-:-:S03]  /*3700*/  ISETP.GE.AND P1, PT, R16, RZ, PT ;  /* 0x000000ff1000720c */ /* 0x000fc60003f26270 */
[----:B------:R-:W-:Y:S01]  /*3710*/  STL [R1+0xa8], R7 ;  /* 0x0000a80701007387 */ /* 0x000fe20000100800 */
[----:B--2---:R-:W-:-:S05]  /*3720*/  IABS R5, R18 ;  /* 0x0000001200057213 */ /* 0x004fca0000000000 */
[----:B------:R-:W-:-:S04]  /*3730*/  IMAD.HI.U32 R2, R17, R5, RZ ;  /* 0x0000000511027227 */ /* 0x000fc800078e00ff */
[----:B------:R-:W-:-:S04]  /*3740*/  IMAD.MOV R6, RZ, RZ, -R2 ;  /* 0x000000ffff067224 */ /* 0x000fc800078e0a02 */
[----:B------:R-:W-:-:S05]  /*3750*/  IMAD R5, R0, R6, R5 ;  /* 0x0000000600057224 */ /* 0x000fca00078e0205 */
[----:B------:R-:W-:Y:S02]  /*3760*/  ISETP.GT.U32.AND P5, PT, R0, R5, PT ;  /* 0x000000050000720c */ /* 0x000fe40003fa4070 */
[----:B------:R-:W-:Y:S02]  /*3770*/  ISETP.GE.AND P2, PT, R18, RZ, PT ;  /* 0x000000ff1200720c */ /* 0x000fe40003f46270 */
[----:B------:R-:W2:Y:S01]  /*3780*/  LDL.LU R18, [R1+0x208] ;  /* 0x0002080001127983 */ /* 0x000ea20000300800 */
[----:B----4-:R-:W-:-:S03]  /*3790*/  IABS R4, R19 ;  /* 0x0000001300047213 */ /* 0x010fc60000000000 */
[----:B------:R-:W4:Y:S04]  /*37a0*/  LDL.LU R16, [R1+0x210] ;  /* 0x0002100001107983 */ /* 0x000f280000300800 */
[----:B------:R0:W-:Y:S01]  /*37b0*/  STL [R1+0xb0], R8 ;  /* 0x0000b00801007387 */ /* 0x0001e20000100800 */
[----:B------:R-:W-:Y:S01]  /*37c0*/  @!P5 IMAD.IADD R5, R5, 0x1, -R0 ;  /* 0x000000010505d824 */ /* 0x000fe200078e0a00 */
[----:B------:R-:W-:Y:S02]  /*37d0*/  ISETP.GE.AND P5, PT, R19, RZ, PT ;  /* 0x000000ff1300720c */ /* 0x000fe40003fa6270 */
[----:B------:R-:W4:Y:S01]  /*37e0*/  LDL.LU R19, [R1+0x20c] ;  /* 0x00020c0001137983 */ /* 0x000f220000300800 */
[----:B------:R-:W-:Y:S01]  /*37f0*/  IMAD.MOV.U32 R2, RZ, RZ, R4 ;  /* 0x000000ffff027224 */ /* 0x000fe200078e0004 */
[----:B------:R-:W-:-:S03]  /*3800*/  ISETP.GT.U32.AND P6, PT, R0, R10, PT ;  /* 0x0000000a0000720c */ /* 0x000fc60003fc4070 */
[----:B------:R-:W-:-:S04]  /*3810*/  IMAD.HI.U32 R6, R17, R2, RZ ;  /* 0x0000000211067227 */ /* 0x000fc800078e00ff */
[----:B------:R-:W-:-:S04]  /*3820*/  IMAD.MOV R6, RZ, RZ, -R6 ;  /* 0x000000ffff067224 */ /* 0x000fc800078e0a06 */
[----:B------:R-:W-:Y:S02]  /*3830*/  IMAD R2, R0, R6, R2 ;  /* 0x0000000600027224 */ /* 0x000fe400078e0202 */
[----:B------:R-:W-:-:S03]  /*3840*/  @!P6 IMAD.IADD R10, R10, 0x1, -R0 ;  /* 0x000000010a0ae824 */ /* 0x000fc600078e0a00 */
[----:B------:R-:W-:Y:S02]  /*3850*/  ISETP.GT.U32.AND P6, PT, R0, R2, PT ;  /* 0x000000020000720c */ /* 0x000fe40003fc4070 */
[----:B------:R-:W-:Y:S02]  /*3860*/  ISETP.GE.AND P3, PT, R12, RZ, PT ;  /* 0x000000ff0c00720c */ /* 0x000fe40003f66270 */
[----:B------:R-:W-:-:S09]  /*3870*/  ISETP.GT.U32.AND P0, PT, R0, R5, PT ;  /* 0x000000050000720c */ /* 0x000fd20003f04070 */
[----:B------:R-:W-:-:S05]  /*3880*/  @!P6 IMAD.IADD R2, R2, 0x1, -R0 ;  /* 0x000000010202e824 */ /* 0x000fca00078e0a00 */
[----:B------:R-:W-:Y:S01]  /*3890*/  ISETP.GT.U32.AND P6, PT, R0, R2, PT ;  /* 0x000000020000720c */ /* 0x000fe20003fc4070 */
[----:B0-----:R-:W-:Y:S02]  /*38a0*/  IMAD.MOV.U32 R8, RZ, RZ, R11 ;  /* 0x000000ffff087224 */ /* 0x001fe400078e000b */
[----:B------:R-:W-:Y:S02]  /*38b0*/  @!P3 IMAD.MOV R9, RZ, RZ, -R9 ;  /* 0x000000ffff09b224 */ /* 0x000fe400078e0a09 */
[----:B------:R-:W-:Y:S02]  /*38c0*/  @!P4 IMAD.MOV R10, RZ, RZ, -R10 ;  /* 0x000000ffff0ac224 */ /* 0x000fe400078e0a0a */
[----:B------:R-:W-:Y:S01]  /*38d0*/  @!P1 IMAD.MOV R8, RZ, RZ, -R8 ;  /* 0x000000ffff089224 */ /* 0x000fe200078e0a08 */
[----:B------:R-:W-:Y:S01]  /*38e0*/  STL [R1+0xc4], R9 ;  /* 0x0000c40901007387 */ /* 0x000fe20000100800 */
[----:B------:R-:W-:-:S03]  /*38f0*/  @!P0 IMAD.IADD R5, R5, 0x1, -R0 ;  /* 0x0000000105058824 */ /* 0x000fc600078e0a00 */
[----:B------:R-:W-:Y:S01]  /*3900*/  STL [R1+0xd4], R10 ;  /* 0x0000d40a01007387 */ /* 0x000fe20000100800 */
[----:B------:R-:W-:-:S03]  /*3910*/  @!P6 IMAD.IADD R2, R2, 0x1, -R0 ;  /* 0x000000010202e824 */ /* 0x000fc600078e0a00 */
[----:B------:R0:W-:Y:S01]  /*3920*/  STL [R1+0xe8], R8 ;  /* 0x0000e80801007387 */ /* 0x0001e20000100800 */
[----:B------:R-:W-:Y:S02]  /*3930*/  @!P2 IMAD.MOV R5, RZ, RZ, -R5 ;  /* 0x000000ffff05a224 */ /* 0x000fe400078e0a05 */
[----:B0-----:R-:W-:-:S04]  /*3940*/  IMAD.MOV.U32 R8, RZ, RZ, R2 ;  /* 0x000000ffff087224 */ /* 0x001fc800078e0002 */
[----:B------:R-:W-:Y:S01]  /*3950*/  @!P5 IMAD.MOV R8, RZ, RZ, -R8 ;  /* 0x000000ffff08d224 */ /* 0x000fe200078e0a08 */
[----:B---3--:R-:W-:Y:S02]  /*3960*/  IABS R4, R28 ;  /* 0x0000001c00047213 */ /* 0x008fe40000000000 */
[----:B------:R-:W-:Y:S02]  /*3970*/  ISETP.GE.AND P4, PT, R28, RZ, PT ;  /* 0x000000ff1c00720c */ /* 0x000fe40003f86270 */
[----:B------:R-:W3:Y:S01]  /*3980*/  LDL R28, [R1+0x214] ;  /* 0x00021400011c7983 */ /* 0x000ee20000100800 */
[----:B------:R-:W-:Y:S02]  /*3990*/  IABS R12, R3 ;  /* 0x00000003000c7213 */ /* 0x000fe40000000000 */
[----:B------:R-:W-:Y:S02]  /*39a0*/  ISETP.GE.AND P1, PT, R3, RZ, PT ;  /* 0x000000ff0300720c */ /* 0x000fe40003f26270 */
[----:B------:R-:W3:Y:S01]  /*39b0*/  LDL R3, [R1+0x218] ;  /* 0x0002180001037983 */ /* 0x000ee20000100800 */
[----:B------:R-:W-:-:S04]  /*39c0*/  IMAD.HI.U32 R13, R17, R12, RZ ;  /* 0x0000000c110d7227 */ /* 0x000fc800078e00ff */
[----:B------:R-:W-:Y:S01]  /*39d0*/  IMAD.MOV R13, RZ, RZ, -R13 ;  /* 0x000000ffff0d7224 */ /* 0x000fe200078e0a0d */
[----:B------:R-:W-:Y:S03]  /*39e0*/  STL [R1+0x100], R5 ;  /* 0x0001000501007387 */ /* 0x000fe60000100800 */
[----:B------:R-:W-:Y:S01]  /*39f0*/  IMAD R12, R0, R13, R12 ;  /* 0x0000000d000c7224 */ /* 0x000fe200078e020c */
[----:B------:R0:W-:Y:S01]  /*3a00*/  STL [R1+0x130], R8 ;  /* 0x0001300801007387 */ /* 0x0001e20000100800 */
[----:B------:R-:W-:Y:S02]  /*3a10*/  IABS R6, R29 ;  /* 0x0000001d00067213 */ /* 0x000fe40000000000 */
[----:B------:R-:W-:Y:S02]  /*3a20*/  ISETP.GE.AND P0, PT, R29, RZ, PT ;  /* 0x000000ff1d00720c */ /* 0x000fe40003f06270 */
[----:B--2---:R-:W-:-:S02]  /*3a30*/  ISETP.GE.AND P2, PT, R18, RZ, PT ;  /* 0x000000ff1200720c */ /* 0x004fc40003f46270 */
[----:B------:R-:W-:Y:S02]  /*3a40*/  IABS R14, R18 ;  /* 0x00000012000e7213 */ /* 0x000fe40000000000 */
[----:B------:R-:W2:Y:S01]  /*3a50*/  LDL.LU R18, [R1+0x21c] ;  /* 0x00021c0001127983 */ /* 0x000ea20000300800 */
[----:B----4-:R-:W-:Y:S02]  /*3a60*/  ISETP.GE.AND P5, PT, R19, RZ, PT ;  /* 0x000000ff1300720c */ /* 0x010fe40003fa6270 */
[----:B------:R-:W-:Y:S02]  /*3a70*/  IABS R13, R19 ;  /* 0x00000013000d7213 */ /* 0x000fe40000000000 */
[----:B------:R-:W4:Y:S04]  /*3a80*/  LDL.LU R19, [R1+0x220] ;  /* 0x0002200001137983 */ /* 0x000f280000300800 */
[----:B------:R-:W2:Y:S01]  /*3a90*/  LDL.LU R29, [R1+0x228] ;  /* 0x00022800011d7983 */ /* 0x000ea20000300800 */
[----:B------:R-:W-:-:S04]  /*3aa0*/  IMAD.HI.U32 R7, R17, R4, RZ ;  /* 0x0000000411077227 */ /* 0x000fc800078e00ff */
[----:B------:R-:W-:-:S04]  /*3ab0*/  IMAD.MOV R7, RZ, RZ, -R7 ;  /* 0x000000ffff077224 */ /* 0x000fc800078e0a07 */
[C---:B------:R-:W-:Y:S01]  /*3ac0*/  IMAD R4, R0.reuse, R7, R4 ;  /* 0x0000000700047224 */ /* 0x040fe200078e0204 */
[----:B------:R-:W-:-:S04]  /*3ad0*/  ISETP.GT.U32.AND P6, PT, R0, R12, PT ;  /* 0x0000000c0000720c */ /* 0x000fc80003fc4070 */
[----:B------:R-:W-:Y:S01]  /*3ae0*/  ISETP.GT.U32.AND P3, PT, R0, R4, PT ;  /* 0x000000040000720c */ /* 0x000fe20003f64070 */
[----:B------:R-:W-:-:S08]  /*3af0*/  IMAD.HI.U32 R7, R17, R6, RZ ;  /* 0x0000000611077227 */ /* 0x000fd000078e00ff */
[----:B------:R-:W-:-:S04]  /*3b00*/  @!P6 IMAD.IADD R12, R12, 0x1, -R0 ;  /* 0x000000010c0ce824 */ /* 0x000fc800078e0a00 */
[----:B------:R-:W-:Y:S01]  /*3b10*/  @!P3 IMAD.IADD R4, R4, 0x1, -R0 ;  /* 0x000000010404b824 */ /* 0x000fe200078e0a00 */
[----:B------:R-:W-:-:S04]  /*3b20*/  ISETP.GT.U32.AND P6, PT, R0, R12, PT ;  /* 0x0000000c0000720c */ /* 0x000fc80003fc4070 */
[----:B------:R-:W-:Y:S01]  /*3b30*/  ISETP.GT.U32.AND P3, PT, R0, R4, PT ;  /* 0x000000040000720c */ /* 0x000fe20003f64070 */
[----:B------:R-:W-:Y:S02]  /*3b40*/  IMAD.MOV R7, RZ, RZ, -R7 ;  /* 0x000000ffff077224 */ /* 0x000fe400078e0a07 */
[----:B------:R-:W-:-:S04]  /*3b50*/  IMAD.HI.U32 R2, R17, R14, RZ ;  /* 0x0000000e11027227 */ /* 0x000fc800078e00ff */
[----:B------:R-:W-:Y:S02]  /*3b60*/  IMAD R7, R0, R7, R6 ;  /* 0x0000000700077224 */ /* 0x000fe400078e0206 */
[----:B------:R-:W-:Y:S01]  /*3b70*/  IMAD.MOV R2, RZ, RZ, -R2 ;  /* 0x000000ffff027224 */ /* 0x000fe200078e0a02 */
[----:B------:R-:W-:-:S03]  /*3b80*/  IABS R11, R16 ;  /* 0x00000010000b7213 */ /* 0x000fc60000000000 */
[----:B------:R-:W-:Y:S01]  /*3b90*/  @!P3 IMAD.IADD R4, R4, 0x1, -R0 ;  /* 0x000000010404b824 */ /* 0x000fe200078e0a00 */
[C---:B------:R-:W-:Y:S01]  /*3ba0*/  ISETP.GT.U32.AND P3, PT, R0.reuse, R7, PT ;  /* 0x000000070000720c */ /* 0x040fe20003f64070 */
[----:B------:R-:W-:Y:S02]  /*3bb0*/  IMAD R14, R0, R2, R14 ;  /* 0x00000002000e7224 */ /* 0x000fe400078e020e */
[----:B------:R-:W-:-:S03]  /*3bc0*/  @!P6 IMAD.IADD R12, R12, 0x1, -R0 ;  /* 0x000000010c0ce824 */ /* 0x000fc600078e0a00 */
[----:B------:R-:W-:Y:S01]  /*3bd0*/  ISETP.GT.U32.AND P6, PT, R0, R14, PT ;  /* 0x0000000e0000720c */ /* 0x000fe20003fc4070 */
[----:B------:R-:W-:-:S04]  /*3be0*/  IMAD.HI.U32 R6, R17, R11, RZ ;  /* 0x0000000b11067227 */ /* 0x000fc800078e00ff */
[----:B0-----:R-:W-:-:S04]  /*3bf0*/  IMAD.HI.U32 R8, R17, R13, RZ ;  /* 0x0000000d11087227 */ /* 0x001fc800078e00ff */
[----:B------:R-:W-:Y:S02]  /*3c00*/  IMAD.MOV R6, RZ, RZ, -R6 ;  /* 0x000000ffff067224 */ /* 0x000fe400078e0a06 */
[----:B------:R-:W-:Y:S02]  /*3c10*/  IMAD.MOV R8, RZ, RZ, -R8 ;  /* 0x000000ffff087224 */ /* 0x000fe400078e0a08 */
[--C-:B------:R-:W-:Y:S02]  /*3c20*/  @!P3 IMAD.IADD R7, R7, 0x1, -R0.reuse ;  /* 0x000000010707b824 */ /* 0x100fe400078e0a00 */
[C---:B------:R-:W-:Y:S02]  /*3c30*/  IMAD R11, R0.reuse, R6, R11 ;  /* 0x00000006000b7224 */ /* 0x040fe400078e020b */
[----:B------:R-:W-:Y:S02]  /*3c40*/  IMAD R13, R0, R8, R13 ;  /* 0x00000008000d7224 */ /* 0x000fe400078e020d */
[----:B------:R-:W-:Y:S01]  /*3c50*/  @!P6 IMAD.IADD R14, R14, 0x1, -R0 ;  /* 0x000000010e0ee824 */ /* 0x000fe200078e0a00 */
[----:B------:R-:W-:-:S02]  /*3c60*/  ISETP.GT.U32.AND P6, PT, R0, R7, PT ;  /* 0x000000070000720c */ /* 0x000fc40003fc4070 */
[----:B---3--:R-:W-:-:S05]  /*3c70*/  IABS R9, R28 ;  /* 0x0000001c00097213 */ /* 0x008fca0000000000 */
[----:B------:R-:W-:Y:S01]  /*3c80*/  IMAD.HI.U32 R5, R17, R9, RZ ;  /* 0x0000000911057227 */ /* 0x000fe200078e00ff */
[----:B------:R-:W-:-:S03]  /*3c90*/  IABS R10, R3 ;  /* 0x00000003000a7213 */ /* 0x000fc60000000000 */
[----:B------:R-:W-:Y:S02]  /*3ca0*/  IMAD.MOV.U32 R3, RZ, RZ, R4 ;  /* 0x000000ffff037224 */ /* 0x000fe400078e0004 */
[----:B------:R-:W-:Y:S02]  /*3cb0*/  IMAD.MOV R5, RZ, RZ, -R5 ;  /* 0x000000ffff057224 */ /* 0x000fe400078e0a05 */
[----:B------:R-:W-:Y:S02]  /*3cc0*/  @!P4 IMAD.MOV R3, RZ, RZ, -R3 ;  /* 0x000000ffff03c224 */ /* 0x000fe400078e0a03 */
[C---:B------:R-:W-:Y:S01]  /*3cd0*/  IMAD R9, R0.reuse, R5, R9 ;  /* 0x0000000500097224 */ /* 0x040fe200078e0209 */
[----:B------:R-:W-:Y:S02]  /*3ce0*/  IABS R5, R20 ;  /* 0x0000001400057213 */ /* 0x000fe40000000000 */
[----:B------:R0:W-:Y:S01]  /*3cf0*/  STL [R1+0x134], R3 ;  /* 0x0001340301007387 */ /* 0x0001e20000100800 */
[----:B------:R-:W-:Y:S01]  /*3d00*/  IMAD.HI.U32 R2, R17, R10, RZ ;  /* 0x0000000a11027227 */ /* 0x000fe200078e00ff */
[----:B------:R-:W-:-:S03]  /*3d10*/  ISETP.GT.U32.AND P4, PT, R0, R14, PT ;  /* 0x0000000e0000720c */ /* 0x000fc60003f84070 */
[----:B0-----:R-:W-:Y:S02]  /*3d20*/  IMAD.MOV.U32 R3, RZ, RZ, R12 ;  /* 0x000000ffff037224 */ /* 0x001fe400078e000c */
[----:B------:R-:W-:-:S04]  /*3d30*/  IMAD.HI.U32 R12, R17, R5, RZ ;  /* 0x00000005110c7227 */ /* 0x000fc800078e00ff */
[----:B------:R-:W-:Y:S01]  /*3d40*/  @!P1 IMAD.MOV R3, RZ, RZ, -R3 ;  /* 0x000000ffff039224 */ /* 0x000fe200078e0a03 */
[----:B------:R-:W-:Y:S01]  /*3d50*/  ISETP.GT.U32.AND P1, PT, R0, R13, PT ;  /* 0x0000000d0000720c */ /* 0x000fe20003f24070 */
[----:B------:R-:W-:Y:S02]  /*3d60*/  IMAD.MOV R12, RZ, RZ, -R12 ;  /* 0x000000ffff0c7224 */ /* 0x000fe400078e0a0c */
[----:B------:R-:W-:Y:S01]  /*3d70*/  IMAD.MOV R2, RZ, RZ, -R2 ;  /* 0x000000ffff027224 */ /* 0x000fe200078e0a02 */
[----:B------:R0:W-:Y:S01]  /*3d80*/  STL [R1+0x138], R3 ;  /* 0x0001380301007387 */ /* 0x0001e20000100800 */
[----:B------:R-:W-:-:S03]  /*3d90*/  ISETP.GE.AND P3, PT, R16, RZ, PT ;  /* 0x000000ff1000720c */ /* 0x000fc60003f66270 */
[----:B------:R-:W3:Y:S01]  /*3da0*/  LDL.LU R28, [R1+0x22c] ;  /* 0x00022c00011c7983 */ /* 0x000ee20000300800 */
[C---:B------:R-:W-:Y:S02]  /*3db0*/  IMAD R10, R0.reuse, R2, R10 ;  /* 0x00000002000a7224 */ /* 0x040fe400078e020a */
[--C-:B------:R-:W-:Y:S01]  /*3dc0*/  @!P6 IMAD.IADD R7, R7, 0x1, -R0.reuse ;  /* 0x000000010707e824 */ /* 0x100fe200078e0a00 */
[----:B0-----:R-:W3:Y:S01]  /*3dd0*/  LDL.LU R3, [R1+0x290] ;  /* 0x0002900001037983 */ /* 0x001ee20000300800 */
[C---:B------:R-:W-:Y:S01]  /*3de0*/  IMAD R5, R0.reuse, R12, R5 ;  /* 0x0000000c00057224 */ /* 0x040fe200078e0205 */
[C---:B------:R-:W-:Y:S02]  /*3df0*/  ISETP.GT.U32.AND P6, PT, R0.reuse, R11, PT ;  /* 0x0000000b0000720c */ /* 0x040fe40003fc4070 */
[----:B------:R-:W3:Y:S01]  /*3e00*/  LDL.LU R16, [R1+0x294] ;  /* 0x0002940001107983 */ /* 0x000ee20000300800 */
[--C-:B------:R-:W-:Y:S01]  /*3e10*/  @!P1 IMAD.IADD R13, R13, 0x1, -R0.reuse ;  /* 0x000000010d0d9824 */ /* 0x100fe200078e0a00 */
[----:B------:R-:W-:Y:S01]  /*3e20*/  ISETP.GT.U32.AND P1, PT, R0, R10, PT ;  /* 0x0000000a0000720c */ /* 0x000fe20003f24070 */
[----:B------:R-:W-:Y:S01]  /*3e30*/  @!P4 IMAD.IADD R14, R14, 0x1, -R0 ;  /* 0x000000010e0ec824 */ /* 0x000fe200078e0a00 */
[----:B------:R-:W-:-:S07]  /*3e40*/  ISETP.GT.U32.AND P4, PT, R0, R9, PT ;  /* 0x000000090000720c */ /* 0x000fce0003f84070 */
[----:B------:R-:W-:-:S04]  /*3e50*/  @!P6 IMAD.IADD R11, R11, 0x1, -R0 ;  /* 0x000000010b0be824 */ /* 0x000fc800078e0a00 */
[--C-:B------:R-:W-:Y:S01]  /*3e60*/  @!P1 IMAD.IADD R10, R10, 0x1, -R0.reuse ;  /* 0x000000010a0a9824 */ /* 0x100fe200078e0a00 */
[C---:B------:R-:W-:Y:S01]  /*3e70*/  ISETP.GT.U32.AND P1, PT, R0.reuse, R11, PT ;  /* 0x0000000b0000720c */ /* 0x040fe20003f24070 */
[----:B------:R-:W-:Y:S01]  /*3e80*/  @!P4 IMAD.IADD R9, R9, 0x1, -R0 ;  /* 0x000000010909c824 */ /* 0x000fe200078e0a00 */
[----:B------:R-:W-:Y:S01]  /*3e90*/  ISETP.GT.U32.AND P4, PT, R0, R13, PT ;  /* 0x0000000d0000720c */ /* 0x000fe20003f84070 */
[----:B------:R-:W-:-:S10]  /*3ea0*/  @!P0 IMAD.MOV R7, RZ, RZ, -R7 ;  /* 0x000000ffff078224 */ /* 0x000fd400078e0a07 */
[--C-:B------:R-:W-:Y:S01]  /*3eb0*/  @!P1 IMAD.IADD R11, R11, 0x1, -R0.reuse ;  /* 0x000000010b0b9824 */ /* 0x100fe200078e0a00 */
[----:B------:R-:W-:Y:S01]  /*3ec0*/  ISETP.GT.U32.AND P1, PT, R0, R5, PT ;  /* 0x000000050000720c */ /* 0x000fe20003f24070 */
[----:B------:R-:W-:Y:S02]  /*3ed0*/  @!P4 IMAD.IADD R13, R13, 0x1, -R0 ;  /* 0x000000010d0dc824 */ /* 0x000fe400078e0a00 */
[----:B------:R-:W-:Y:S02]  /*3ee0*/  @!P3 IMAD.MOV R11, RZ, RZ, -R11 ;  /* 0x000000ffff0bb224 */ /* 0x000fe400078e0a0b */
[----:B------:R-:W-:-:S08]  /*3ef0*/  @!P5 IMAD.MOV R13, RZ, RZ, -R13 ;  /* 0x000000ffff0dd224 */ /* 0x000fd000078e0a0d */
[----:B------:R-:W-:Y:S01]  /*3f00*/  @!P1 IMAD.IADD R5, R5, 0x1, -R0 ;  /* 0x0000000105059824 */ /* 0x000fe200078e0a00 */
[----:B----4-:R-:W-:-:S05]  /*3f10*/  IABS R6, R19 ;  /* 0x0000001300067213 */ /* 0x010fca0000000000 */
[----:B------:R-:W-:-:S04]  /*3f20*/  IMAD.HI.U32 R15, R17, R6, RZ ;  /* 0x00000006110f7227 */ /* 0x000fc800078e00ff */
[----:B------:R-:W-:-:S04]  /*3f30*/  IMAD.MOV R15, RZ, RZ, -R15 ;  /* 0x000000ffff0f7224 */ /* 0x000fc800078e0a0f */
[----:B------:R-:W-:Y:S02]  /*3f40*/  IMAD R6, R0, R15, R6 ;  /* 0x0000000f00067224 */ /* 0x000fe400078e0206 */
[----:B------:R-:W4:Y:S04]  /*3f50*/  LDL.LU R15, [R1+0x218] ;  /* 0x00021800010f7983 */ /* 0x000f280000300800 */
[----:B------:R-:W4:Y:S01]  /*3f60*/  LDL.LU R12, [R1+0x214] ;  /* 0x00021400010c7983 */ /* 0x000f220000300800 */
[----:B--2---:R-:W-:-:S05]  /*3f70*/  IABS R8, R18 ;  /* 0x0000001200087213 */ /* 0x004fca0000000000 */
[----:B------:R-:W-:Y:S01]  /*3f80*/  IMAD.HI.U32 R4, R17, R8, RZ ;  /* 0x0000000811047227 */ /* 0x000fe200078e00ff */
[----:B------:R-:W-:-:S03]  /*3f90*/  IABS R2, R29 ;  /* 0x0000001d00027213 */ /* 0x000fc60000000000 */
[----:B------:R-:W-:-:S04]  /*3fa0*/  IMAD.MOV R4, RZ, RZ, -R4 ;  /* 0x000000ffff047224 */ /* 0x000fc800078e0a04 */
[C---:B------:R-:W-:Y:S02]  /*3fb0*/  IMAD R8, R0.reuse, R4, R8 ;  /* 0x0000000400087224 */ /* 0x040fe400078e0208 */
[----:B------:R-:W-:Y:S01]  /*3fc0*/  IMAD.HI.U32 R4, R17, R2, RZ ;  /* 0x0000000211047227 */ /* 0x000fe200078e00ff */
[----:B------:R-:W-:-:S03]  /*3fd0*/  ISETP.GT.U32.AND P4, PT, R0, R6, PT ;  /* 0x000000060000720c */ /* 0x000fc60003f84070 */
[----:B------:R-:W-:-:S04]  /*3fe0*/  IMAD.MOV R4, RZ, RZ, -R4 ;  /* 0x000000ffff047224 */ /* 0x000fc800078e0a04 */
[----:B------:R-:W-:Y:S02]  /*3ff0*/  IMAD R2, R0, R4, R2 ;  /* 0x0000000400027224 */ /* 0x000fe400078e0202 */
[----:B------:R-:W-:-:S04]  /*4000*/  IMAD.MOV.U32 R4, RZ, RZ, R14 ;  /* 0x000000ffff047224 */ /* 0x000fc800078e000e */
[----:B------:R-:W-:Y:S01]  /*4010*/  @!P2 IMAD.MOV R4, RZ, RZ, -R4 ;  /* 0x000000ffff04a224 */ /* 0x000fe200078e0a04 */
[----:B------:R3:W-:Y:S01]  /*4020*/  STL [R1+0xcc], R7 ;  /* 0x0000cc0701007387 */ /* 0x0007e20000100800 */
[----:B------:R-:W-:Y:S01]  /*4030*/  ISETP.GE.AND P1, PT, R19, RZ, PT ;  /* 0x000000ff1300720c */ /* 0x000fe20003f26270 */
[----:B------:R-:W-:Y:S02]  /*4040*/  @!P4 IMAD.IADD R6, R6, 0x1, -R0 ;  /* 0x000000010606c824 */ /* 0x000fe400078e0a00 */
[----:B------:R0:W-:Y:S01]  /*4050*/  STL [R1+0xb4], R4 ;  /* 0x0000b40401007387 */ /* 0x0001e20000100800 */
[----:B------:R-:W-:-:S03]  /*4060*/  ISETP.GE.AND P4, PT, R18, RZ, PT ;  /* 0x000000ff1200720c */ /* 0x000fc60003f86270 */
[----:B------:R-:W-:Y:S04]  /*4070*/  STL [R1+0xac], R13 ;  /* 0x0000ac0d01007387 */ /* 0x000fe80000100800 */
[----:B------:R-:W2:Y:S04]  /*4080*/  LDL.LU R19, [R1+0x29c] ;  /* 0x00029c0001137983 */ /* 0x000ea80000300800 */
[----:B------:R-:W-:Y:S04]  /*4090*/  STL [R1+0xa4], R11 ;  /* 0x0000a40b01007387 */ /* 0x000fe80000100800 */
[----:B------:R-:W2:Y:S01]  /*40a0*/  LDL.LU R18, [R1+0x298] ;  /* 0x0002980001127983 */ /* 0x000ea20000300800 */
[----:B------:R-:W-:-:S02]  /*40b0*/  ISETP.GT.U32.AND P6, PT, R0, R8, PT ;  /* 0x000000080000720c */ /* 0x000fc40003fc4070 */
[----:B------:R-:W-:-:S11]  /*40c0*/  ISETP.GT.U32.AND P0, PT, R0, R9, PT ;  /* 0x000000090000720c */ /* 0x000fd60003f04070 */
[----:B------:R-:W-:Y:S01]  /*40d0*/  @!P6 IMAD.IADD R8, R8, 0x1, -R0 ;  /* 0x000000010808e824 */ /* 0x000fe200078e0a00 */
[----:B------:R-:W-:-:S04]  /*40e0*/  ISETP.GT.U32.AND P6, PT, R0, R10, PT ;  /* 0x0000000a0000720c */ /* 0x000fc80003fc4070 */
[----:B------:R-:W-:Y:S01]  /*40f0*/  ISETP.GT.U32.AND P2, PT, R0, R8, PT ;  /* 0x000000080000720c */ /* 0x000fe20003f44070 */
[----:B------:R-:W-:-:S08]  /*4100*/  @!P0 IMAD.IADD R9, R9, 0x1, -R0 ;  /* 0x0000000109098824 */ /* 0x000fd000078e0a00 */
[----:B------:R-:W-:Y:S01]  /*4110*/  @!P6 IMAD.IADD R10, R10, 0x1, -R0 ;  /* 0x000000010a0ae824 */ /* 0x000fe200078e0a00 */
[----:B------:R-:W-:-:S03]  /*4120*/  ISETP.GT.U32.AND P6, PT, R0, R2, PT ;  /* 0x000000020000720c */ /* 0x000fc60003fc4070 */
[----:B------:R-:W-:Y:S01]  /*4130*/  @!P2 IMAD.IADD R8, R8, 0x1, -R0 ;  /* 0x000000010808a824 */ /* 0x000fe200078e0a00 */
[----:B------:R-:W-:-:S09]  /*4140*/  ISETP.GT.U32.AND P5, PT, R0, R5, PT ;  /* 0x000000050000720c */ /* 0x000fd20003fa4070 */
[----:B------:R-:W-:Y:S01]  /*4150*/  @!P6 IMAD.IADD R2, R2, 0x1, -R0 ;  /* 0x000000010202e824 */ /* 0x000fe200078e0a00 */
[----:B------:R-:W-:-:S03]  /*4160*/  ISETP.GT.U32.AND P6, PT, R0, R6, PT ;  /* 0x000000060000720c */ /* 0x000fc60003fc4070 */
[----:B------:R-:W-:-:S10]  /*4170*/  @!P5 IMAD.IADD R5, R5, 0x1, -R0 ;  /* 0x000000010505d824 */ /* 0x000fd400078e0a00 */
[----:B------:R-:W-:Y:S01]  /*4180*/  @!P6 IMAD.IADD R6, R6, 0x1, -R0 ;  /* 0x000000010606e824 */ /* 0x000fe200078e0a00 */
[----:B---3--:R-:W-:-:S05]  /*4190*/  IABS R7, R28 ;  /* 0x0000001c00077213 */ /* 0x008fca0000000000 */
[----:B------:R-:W-:-:S04]  /*41a0*/  IMAD.HI.U32 R14, R17, R7, RZ ;  /* 0x00000007110e7227 */ /* 0x000fc800078e00ff */
[----:B------:R-:W-:Y:S01]  /*41b0*/  IMAD.MOV R14, RZ, RZ, -R14 ;  /* 0x000000ffff0e7224 */ /* 0x000fe200078e0a0e */
[----:B0-----:R-:W-:-:S03]  /*41c0*/  IABS R4, R3 ;  /* 0x0000000300047213 */ /* 0x001fc60000000000 */
[----:B------:R-:W-:Y:S02]  /*41d0*/  IMAD R7, R0, R14, R7 ;  /* 0x0000000e00077224 */ /* 0x000fe400078e0207 */
[----:B------:R-:W-:Y:S02]  /*41e0*/  IMAD.MOV.U32 R14, RZ, RZ, R20 ;  /* 0x000000ffff0e7224 */ /* 0x000fe400078e0014 */
[----:B------:R-:W3:Y:S01]  /*41f0*/  LDL.LU R20, [R1+0x2a0] ;  /* 0x0002a00001147983 */ /* 0x000ee20000300800 */
[----:B------:R-:W-:Y:S02]  /*4200*/  ISETP.GE.AND P6, PT, R29, RZ, PT ;  /* 0x000000ff1d00720c */ /* 0x000fe40003fc6270 */
[----:B------:R-:W-:Y:S02]  /*4210*/  ISETP.GE.AND P5, PT, R28, RZ, PT ;  /* 0x000000ff1c00720c */ /* 0x000fe40003fa6270 */
[----:B----4-:R-:W-:Y:S02]  /*4220*/  ISETP.GE.AND P0, PT, R12, RZ, PT ;  /* 0x000000ff0c00720c */ /* 0x010fe40003f06270 */
[----:B------:R-:W-:Y:S01]  /*4230*/  ISETP.GE.AND P2, PT, R15, RZ, PT ;  /* 0x000000ff0f00720c */ /* 0x000fe20003f46270 */
[----:B------:R-:W-:-:S10]  /*4240*/  IMAD.HI.U32 R12, R17, R4, RZ ;  /* 0x00000004110c7227 */ /* 0x000fd400078e00ff */
[----:B------:R-:W-:Y:S01]  /*4250*/  @!P0 IMAD.MOV R9, RZ, RZ, -R9 ;  /* 0x000000ffff098224 */ /* 0x000fe200078e0a09 */
[----:B------:R-:W-:Y:S01]  /*4260*/  ISETP.GT.U32.AND P0, PT, R0, R2, PT ;  /* 0x000000020000720c */ /* 0x000fe20003f04070 */
[----:B------:R-:W-:-:S03]  /*4270*/  @!P2 IMAD.MOV R10, RZ, RZ, -R10 ;  /* 0x000000ffff0aa224 */ /* 0x000fc600078e0a0a */
[----:B------:R0:W-:Y:S01]  /*4280*/  STL [R1+0x128], R9 ;  /* 0x0001280901007387 */ /* 0x0001e20000100800 */
[----:B------:R-:W-:Y:S01]  /*4290*/  ISETP.GE.AND P2, PT, R14, RZ, PT ;  /* 0x000000ff0e00720c */ /* 0x000fe20003f46270 */
[----:B------:R-:W-:Y:S01]  /*42a0*/  IMAD.MOV R15, RZ, RZ, -R12 ;  /* 0x000000ffff0f7224 */ /* 0x000fe200078e0a0c */
[----:B------:R-:W-:Y:S01]  /*42b0*/  IABS R12, R16 ;  /* 0x00000010000c7213 */ /* 0x000fe20000000000 */
[----:B0-----:R-:W-:-:S04]  /*42c0*/  IMAD.MOV.U32 R9, RZ, RZ, R8 ;  /* 0x000000ffff097224 */ /* 0x001fc800078e0008 */
[----:B------:R-:W-:Y:S01]  /*42d0*/  @!P4 IMAD.MOV R9, RZ, RZ, -R9 ;  /* 0x000000ffff09c224 */ /* 0x000fe200078e0a09 */
[----:B------:R-:W-:Y:S01]  /*42e0*/  STL [R1+0x150], R10 ;  /* 0x0001500a01007387 */ /* 0x000fe20000100800 */
[----:B------:R-:W-:Y:S01]  /*42f0*/  @!P0 IMAD.IADD R2, R2, 0x1, -R0 ;  /* 0x0000000102028824 */ /* 0x000fe200078e0a00 */
[----:B------:R-:W-:Y:S02]  /*4300*/  ISETP.GE.AND P0, PT, R3, RZ, PT ;  /* 0x000000ff0300720c */ /* 0x000fe40003f06270 */
[----:B------:R0:W-:Y:S01]  /*4310*/  STL [R1+0x158], R9 ;  /* 0x0001580901007387 */ /* 0x0001e20000100800 */
[----:B------:R-:W-:Y:S02]  /*4320*/  IMAD R4, R0, R15, R4 ;  /* 0x0000000f00047224 */ /* 0x000fe400078e0204 */
[----:B------:R-:W-:Y:S01]  /*4330*/  IMAD.MOV.U32 R3, RZ, RZ, R5 ;  /* 0x000000ffff037224 */ /* 0x000fe200078e0005 */
[----:B------:R-:W4:Y:S01]  /*4340*/  LDL.LU R28, [R1+0x2a4] ;  /* 0x0002a400011c7983 */ /* 0x000f220000300800 */
[----:B------:R-:W-:-:S04]  /*4350*/  IMAD.HI.U32 R8, R17, R12, RZ ;  /* 0x0000000c11087227 */ /* 0x000fc800078e00ff */
[----:B0-----:R-:W-:Y:S01]  /*4360*/  IMAD.MOV.U32 R9, RZ, RZ, R6 ;  /* 0x000000ffff097224 */ /* 0x001fe200078e0006 */
[----:B------:R-:W-:Y:S01]  /*4370*/  ISETP.GT.U32.AND P4, PT, R0, R4, PT ;  /* 0x000000040000720c */ /* 0x000fe20003f84070 */
[----:B------:R-:W-:Y:S02]  /*4380*/  @!P2 IMAD.MOV R3, RZ, RZ, -R3 ;  /* 0x000000ffff03a224 */ /* 0x000fe400078e0a03 */
[----:B------:R-:W-:Y:S02]  /*4390*/  @!P1 IMAD.MOV R9, RZ, RZ, -R9 ;  /* 0x000000ffff099224 */ /* 0x000fe400078e0a09 */
[----:B------:R-:W-:-:S03]  /*43a0*/  IMAD.MOV R8, RZ, RZ, -R8 ;  /* 0x000000ffff087224 */ /* 0x000fc600078e0a08 */
[----:B------:R-:W-:Y:S01]  /*43b0*/  STL [R1+0x160], R9 ;  /* 0x0001600901007387 */ /* 0x000fe20000100800 */
[----:B------:R-:W-:Y:S02]  /*43c0*/  IMAD R6, R0, R8, R12 ;  /* 0x0000000800067224 */ /* 0x000fe400078e020c */
[----:B------:R-:W-:Y:S01]  /*43d0*/  IMAD.MOV.U32 R8, RZ, RZ, R2 ;  /* 0x000000ffff087224 */ /* 0x000fe200078e0002 */
[----:B------:R0:W-:Y:S03]  /*43e0*/  STL [R1+0x164], R3 ;  /* 0x0001640301007387 */ /* 0x0001e60000100800 */
[----:B------:R-:W-:Y:S01]  /*43f0*/  @!P6 IMAD.MOV R8, RZ, RZ, -R8 ;  /* 0x000000ffff08e224 */ /* 0x000fe200078e0a08 */
[----:B0-----:R-:W4:Y:S01]  /*4400*/  LDL.LU R3, [R1+0x2a8] ;  /* 0x0002a80001037983 */ /* 0x001f220000300800 */
[----:B------:R-:W-:Y:S01]  /*4410*/  @!P4 IMAD.IADD R4, R4, 0x1, -R0 ;  /* 0x000000010404c824 */ /* 0x000fe200078e0a00 */
[----:B--2---:R-:W-:-:S02]  /*4420*/  ISETP.GE.AND P4, PT, R18, RZ, PT ;  /* 0x000000ff1200720c */ /* 0x004fc40003f86270 */
[----:B------:R-:W-:Y:S01]  /*4430*/  IABS R5, R18 ;  /* 0x0000001200057213 */ /* 0x000fe20000000000 */
[----:B------:R0:W-:Y:S04]  /*4440*/  STL [R1+0x178], R8 ;  /* 0x0001780801007387 */ /* 0x0001e80000100800 */
[----:B------:R-:W2:Y:S01]  /*4450*/  LDL.LU R18, [R1+0x2ac] ;  /* 0x0002ac0001127983 */ /* 0x000ea20000300800 */
[----:B------:R-:W-:-:S03]  /*4460*/  ISETP.GT.U32.AND P3, PT, R0, R7, PT ;  /* 0x000000070000720c */ /* 0x000fc60003f64070 */
[----:B------:R-:W2:Y:S10]  /*4470*/  LDL.LU R29, [R1+0x2b0] ;  /* 0x0002b000011d7983 */ /* 0x000eb40000300800 */
[----:B------:R-:W-:-:S05]  /*4480*/  @!P3 IMAD.IADD R7, R7, 0x1, -R0 ;  /* 0x000000010707b824 */ /* 0x000fca00078e0a00 */
[C---:B------:R-:W-:Y:S02]  /*4490*/  ISETP.GT.U32.AND P1, PT, R0.reuse, R7, PT ;  /* 0x000000070000720c */ /* 0x040fe40003f24070 */
[C---:B------:R-:W-:Y:S02]  /*44a0*/  ISETP.GT.U32.AND P6, PT, R0.reuse, R6, PT ;  /* 0x000000060000720c */ /* 0x040fe40003fc4070 */
[----:B------:R-:W-:-:S09]  /*44b0*/  ISETP.GT.U32.AND P2, PT, R0, R4, PT ;  /* 0x000000040000720c */ /* 0x000fd20003f44070 */
[----:B------:R-:W-:-:S04]  /*44c0*/  @!P1 IMAD.IADD R7, R7, 0x1, -R0 ;  /* 0x0000000107079824 */ /* 0x000fc800078e0a00 */
[----:B------:R-:W-:Y:S01]  /*44d0*/  @!P5 IMAD.MOV R7, RZ, RZ, -R7 ;  /* 0x000000ffff07d224 */ /* 0x000fe200078e0a07 */
[----:B------:R-:W-:Y:S01]  /*44e0*/  ISETP.GE.AND P3, PT, R16, RZ, PT ;  /* 0x000000ff1000720c */ /* 0x000fe20003f66270 */
[----:B------:R-:W-:-:S03]  /*44f0*/  IMAD.MOV.U32 R2, RZ, RZ, R5 ;  /* 0x000000ffff027224 */ /* 0x000fc600078e0005 */
[----:B------:R-:W-:Y:S01]  /*4500*/  STL [R1+0x180], R7 ;  /* 0x0001800701007387 */ /* 0x000fe20000100800 */
[----:B------:R-:W-:-:S03]  /*4510*/  IABS R12, R19 ;  /* 0x00000013000c7213 */ /* 0x000fc60000000000 */
[----:B------:R-:W2:Y:S01]  /*4520*/  LDL.LU R16, [R1+0x2b4] ;  /* 0x0002b40001107983 */ /* 0x000ea20000300800 */
[----:B------:R-:W-:-:S04]  /*4530*/  IMAD.HI.U32 R9, R17, R2, RZ ;  /* 0x0000000211097227 */ /* 0x000fc800078e00ff */
[--C-:B------:R-:W-:Y:S02]  /*4540*/  @!P6 IMAD.IADD R6, R6, 0x1, -R0.reuse ;  /* 0x000000010606e824 */ /* 0x100fe400078e0a00 */
[----:B------:R-:W-:Y:S02]  /*4550*/  @!P2 IMAD.IADD R4, R4, 0x1, -R0 ;  /* 0x000000010404a824 */ /* 0x000fe400078e0a00 */
[----:B0-----:R-:W-:Y:S01]  /*4560*/  IMAD.HI.U32 R8, R17, R12, RZ ;  /* 0x0000000c11087227 */ /* 0x001fe200078e00ff */
[----:B------:R-:W-:-:S03]  /*4570*/  ISETP.GT.U32.AND P6, PT, R0, R6, PT ;  /* 0x000000060000720c */ /* 0x000fc60003fc4070 */
[----:B------:R-:W-:Y:S02]  /*4580*/  IMAD.MOV R9, RZ, RZ, -R9 ;  /* 0x000000ffff097224 */ /* 0x000fe400078e0a09 */
[----:B------:R-:W-:Y:S02]  /*4590*/  IMAD.MOV R8, RZ, RZ, -R8 ;  /* 0x000000ffff087224 */ /* 0x000fe400078e0a08 */
[----:B------:R-:W-:Y:S01]  /*45a0*/  IMAD R2, R0, R9, R2 ;  /* 0x0000000900027224 */ /* 0x000fe200078e0202 */
[----:B---3--:R-:W-:Y:S02]  /*45b0*/  IABS R11, R20 ;  /* 0x00000014000b7213 */ /* 0x008fe40000000000 */
[----:B------:R-:W-:Y:S01]  /*45c0*/  ISETP.GE.AND P2, PT, R20, RZ, PT ;  /* 0x000000ff1400720c */ /* 0x000fe20003f46270 */
[----:B------:R-:W-:Y:S02]  /*45d0*/  IMAD.MOV.U32 R20, RZ, RZ, R21 ;  /* 0x000000ffff147224 */ /* 0x000fe400078e0015 */
[----:B------:R-:W3:Y:S01]  /*45e0*/  LDL.LU R21, [R1+0x2b8] ;  /* 0x0002b80001157983 */ /* 0x000ee20000300800 */
[----:B------:R-:W-:Y:S01]  /*45f0*/  IMAD.HI.U32 R5, R17, R11, RZ ;  /* 0x0000000b11057227 */ /* 0x000fe200078e00ff */
[----:B------:R-:W-:-:S02]  /*4600*/  ISETP.GE.AND P1, PT, R19, RZ, PT ;  /* 0x000000ff1300720c */ /* 0x000fc40003f26270 */
[----:B------:R-:W3:Y:S01]  /*4610*/  LDL.LU R19, [R1+0x2bc] ;  /* 0x0002bc0001137983 */ /* 0x000ee20000300800 */
[----:B------:R-:W-:Y:S01]  /*4620*/  IMAD.MOV R5, RZ, RZ, -R5 ;  /* 0x000000ffff057224 */ /* 0x000fe200078e0a05 */
[C---:B------:R-:W-:Y:S01]  /*4630*/  ISETP.GT.U32.AND P5, PT, R0.reuse, R2, PT ;  /* 0x000000020000720c */ /* 0x040fe20003fa4070 */
[C---:B------:R-:W-:Y:S02]  /*4640*/  IMAD R12, R0.reuse, R8, R12 ;  /* 0x00000008000c7224 */ /* 0x040fe400078e020c */
[----:B------:R-:W-:Y:S02]  /*4650*/  IMAD.MOV.U32 R13, RZ, RZ, R4 ;  /* 0x000000ffff0d7224 */ /* 0x000fe400078e0004 */
[C---:B------:R-:W-:Y:S02]  /*4660*/  IMAD R11, R0.reuse, R5, R11 ;  /* 0x00000005000b7224 */ /* 0x040fe400078e020b */
[----:B------:R-:W-:Y:S01]  /*4670*/  @!P0 IMAD.MOV R13, RZ, RZ, -R13 ;  /* 0x000000ffff0d8224 */ /* 0x000fe200078e0a0d */
[----:B------:R-:W-:Y:S01]  /*4680*/  ISETP.GT.U32.AND P0, PT, R0, R12, PT ;  /* 0x0000000c0000720c */ /* 0x000fe20003f04070 */
[----:B------:R-:W-:Y:S01]  /*4690*/  @!P6 IMAD.IADD R6, R6, 0x1, -R0 ;  /* 0x000000010606e824 */ /* 0x000fe200078e0a00 */
[----:B------:R-:W-:-:S03]  /*46a0*/  ISETP.GT.U32.AND P6, PT, R0, R11, PT ;  /* 0x0000000b0000720c */ /* 0x000fc60003fc4070 */
[--C-:B------:R-:W-:Y:S01]  /*46b0*/  @!P5 IMAD.IADD R2, R2, 0x1, -R0.reuse ;  /* 0x000000010202d824 */ /* 0x100fe200078e0a00 */
[----:B------:R0:W-:Y:S07]  /*46c0*/  STL [R1+0x184], R13 ;  /* 0x0001840d01007387 */ /* 0x0001ee0000100800 */
[--C-:B------:R-:W-:Y:S01]  /*46d0*/  @!P0 IMAD.IADD R12, R12, 0x1, -R0.reuse ;  /* 0x000000010c0c8824 */ /* 0x100fe200078e0a00 */
[----:B------:R-:W-:Y:S01]  /*46e0*/  ISETP.GT.U32.AND P0, PT, R0, R2, PT ;  /* 0x000000020000720c */ /* 0x000fe20003f04070 */
[----:B------:R-:W-:-:S02]  /*46f0*/  @!P6 IMAD.IADD R11, R11, 0x1, -R0 ;  /* 0x000000010b0be824 */ /* 0x000fc400078e0a00 */
[----:B0-----:R-:W-:-:S03]  /*4700*/  IMAD.MOV.U32 R13, RZ, RZ, R6 ;  /* 0x000000ffff0d7224 */ /* 0x001fc600078e0006 */
[C---:B------:R-:W-:Y:S01]  /*4710*/  ISETP.GT.U32.AND P6, PT, R0.reuse, R11, PT ;  /* 0x0000000b0000720c */ /* 0x040fe20003fc4070 */
[----:B------:R-:W-:Y:S01]  /*4720*/  @!P3 IMAD.MOV R13, RZ, RZ, -R13 ;  /* 0x000000ffff0db224 */ /* 0x000fe200078e0a0d */
[----:B------:R-:W-:-:S05]  /*4730*/  ISETP.GT.U32.AND P3, PT, R0, R12, PT ;  /* 0x0000000c0000720c */ /* 0x000fca0003f64070 */
[--C-:B------:R-:W-:Y:S01]  /*4740*/  @!P0 IMAD.IADD R2, R2, 0x1, -R0.reuse ;  /* 0x0000000102028824 */ /* 0x100fe200078e0a00 */
[----:B------:R0:W-:Y:S05]  /*4750*/  STL [R1+0x188], R13 ;  /* 0x0001880d01007387 */ /* 0x0001ea0000100800 */
[--C-:B------:R-:W-:Y:S02]  /*4760*/  @!P6 IMAD.IADD R11, R11, 0x1, -R0.reuse ;  /* 0x000000010b0be824 */ /* 0x100fe400078e0a00 */
[----:B------:R-:W-:Y:S01]  /*4770*/  @!P3 IMAD.IADD R12, R12, 0x1, -R0 ;  /* 0x000000010c0cb824 */ /* 0x000fe200078e0a00 */
[----:B----4-:R-:W-:-:S05]  /*4780*/  IABS R10, R28 ;  /* 0x0000001c000a7213 */ /* 0x010fca0000000000 */
[----:B------:R-:W-:-:S04]  /*4790*/  IMAD.HI.U32 R5, R17, R10, RZ ;  /* 0x0000000a11057227 */ /* 0x000fc800078e00ff */
[----:B------:R-:W-:-:S04]  /*47a0*/  IMAD.MOV R4, RZ, RZ, -R5 ;  /* 0x000000ffff047224 */ /* 0x000fc800078e0a05 */
[----:B------:R-:W-:Y:S01]  /*47b0*/  IMAD R10, R0, R4, R10 ;  /* 0x00000004000a7224 */ /* 0x000fe200078e020a */
[----:B------:R-:W-:-:S05]  /*47c0*/  IABS R9, R3 ;  /* 0x0000000300097213 */ /* 0x000fca0000000000 */
[----:B------:R-:W-:-:S04]  /*47d0*/  IMAD.HI.U32 R5, R17, R9, RZ ;  /* 0x0000000911057227 */ /* 0x000fc800078e00ff */
[----:B------:R-:W-:Y:S01]  /*47e0*/  IMAD.MOV R5, RZ, RZ, -R5 ;  /* 0x000000ffff057224 */ /* 0x000fe200078e0a05 */
[----:B--2---:R-:W-:-:S03]  /*47f0*/  IABS R7, R18 ;  /* 0x0000001200077213 */ /* 0x004fc60000000000 */
[----:B------:R-:W-:Y:S02]  /*4800*/  IMAD R9, R0, R5, R9 ;  /* 0x0000000500097224 */ /* 0x000fe400078e0209 */
[----:B------:R-:W-:-:S03]  /*4810*/  IMAD.HI.U32 R4, R17, R7, RZ ;  /* 0x0000000711047227 */ /* 0x000fc600078e00ff */
[----:B------:R-:W-:Y:S01]  /*4820*/  ISETP.GT.U32.AND P0, PT, R0, R9, PT ;  /* 0x000000090000720c */ /* 0x000fe20003f04070 */
[----:B------:R-:W-:Y:S01]  /*4830*/  IMAD.MOV R4, RZ, RZ, -R4 ;  /* 0x000000ffff047224 */ /* 0x000fe200078e0a04 */
[----:B------:R-:W-:Y:S02]  /*4840*/  ISETP.GE.AND P6, PT, R28, RZ, PT ;  /* 0x000000ff1c00720c */ /* 0x000fe40003fc6270 */
[----:B------:R-:W2:Y:S01]  /*4850*/  LDL.LU R28, [R1+0x2c0] ;  /* 0x0002c000011c7983 */ /* 0x000ea20000300800 */
[----:B------:R-:W-:-:S05]  /*4860*/  IMAD R7, R0, R4, R7 ;  /* 0x0000000400077224 */ /* 0x000fca00078e0207 */
[----:B------:R-:W-:-:S03]  /*4870*/  ISETP.GT.U32.AND P3, PT, R0, R7, PT ;  /* 0x000000070000720c */ /* 0x000fc60003f64070 */
[--C-:B------:R-:W-:Y:S01]  /*4880*/  @!P0 IMAD.IADD R9, R9, 0x1, -R0.reuse ;  /* 0x0000000109098824 */ /* 0x100fe200078e0a00 */
[----:B------:R-:W-:Y:S02]  /*4890*/  ISETP.GE.AND P0, PT, R3, RZ, PT ;  /* 0x000000ff0300720c */ /* 0x000fe40003f06270 */
[----:B------:R-:W4:Y:S07]  /*48a0*/  LDL.LU R3, [R1+0x2c4] ;  /* 0x0002c40001037983 */ /* 0x000f2e0000300800 */
[----:B------:R-:W-:Y:S01]  /*48b0*/  @!P3 IMAD.IADD R7, R7, 0x1, -R0 ;  /* 0x000000010707b824 */ /* 0x000fe200078e0a00 */
[----:B------:R-:W-:-:S02]  /*48c0*/  ISETP.GE.AND P3, PT, R18, RZ, PT ;  /* 0x000000ff1200720c */ /* 0x000fc40003f66270 */
[----:B------:R-:W4:Y:S01]  /*48d0*/  LDL.LU R18, [R1+0x2c8] ;  /* 0x0002c80001127983 */ /* 0x000f220000300800 */
[----:B------:R-:W-:Y:S02]  /*48e0*/  ISETP.GT.U32.AND P5, PT, R0, R10, PT ;  /* 0x0000000a0000720c */ /* 0x000fe40003fa4070 */
[----:B------:R-:W-:-:S05]  /*48f0*/  IABS R8, R29 ;  /* 0x0000001d00087213 */ /* 0x000fca0000000000 */
[----:B------:R-:W-:-:S06]  /*4900*/  IMAD.HI.U32 R4, R17, R8, RZ ;  /* 0x0000000811047227 */ /* 0x000fcc00078e00ff */
[----:B------:R-:W-:-:S05]  /*4910*/  @!P5 IMAD.IADD R10, R10, 0x1, -R0 ;  /* 0x000000010a0ad824 */ /* 0x000fca00078e0a00 */
[----:B------:R-:W-:Y:S01]  /*4920*/  ISETP.GT.U32.AND P5, PT, R0, R10, PT ;  /* 0x0000000a0000720c */ /* 0x000fe20003fa4070 */
[----:B------:R-:W-:-:S04]  /*4930*/  IMAD.MOV R4, RZ, RZ, -R4 ;  /* 0x000000ffff047224 */ /* 0x000fc800078e0a04 */
[----:B------:R-:W-:Y:S01]  /*4940*/  IMAD R8, R0, R4, R8 ;  /* 0x0000000400087224 */ /* 0x000fe200078e0208 */
[----:B------:R-:W-:-:S07]  /*4950*/  IABS R6, R16 ;  /* 0x0000001000067213 */ /* 0x000fce0000000000 */
[----:B------:R-:W-:Y:S01]  /*4960*/  @!P5 IMAD.IADD R10, R10, 0x1, -R0 ;  /* 0x000000010a0ad824 */ /* 0x000fe200078e0a00 */
[----:B------:R-:W-:Y:S01]  /*4970*/  ISETP.GT.U32.AND P5, PT, R0, R8, PT ;  /* 0x000000080000720c */ /* 0x000fe20003fa4070 */
[----:B------:R-:W-:-:S04]  /*4980*/  IMAD.HI.U32 R4, R17, R6, RZ ;  /* 0x0000000611047227 */ /* 0x000fc800078e00ff */
[----:B------:R-:W-:Y:S01]  /*4990*/  IMAD.MOV R4, RZ, RZ, -R4 ;  /* 0x000000ffff047224 */ /* 0x000fe200078e0a04 */
[----:B---3--:R-:W-:-:S03]  /*49a0*/  IABS R5, R21 ;  /* 0x0000001500057213 */ /* 0x008fc60000000000 */
[----:B------:R-:W-:-:S04]  /*49b0*/  IMAD R6, R0, R4, R6 ;  /* 0x0000000400067224 */ /* 0x000fc800078e0206 */
[----:B------:R-:W-:Y:S01]  /*49c0*/  @!P5 IMAD.IADD R8, R8, 0x1, -R0 ;  /* 0x000000010808d824 */ /* 0x000fe200078e0a00 */
[----:B------:R-:W-:Y:S01]  /*49d0*/  ISETP.GT.U32.AND P5, PT, R0, R7, PT ;  /* 0x000000070000720c */ /* 0x000fe20003fa4070 */
[----:B------:R-:W-:Y:S01]  /*49e0*/  IMAD.HI.U32 R4, R17, R5, RZ ;  /* 0x0000000511047227 */ /* 0x000fe200078e00ff */
[----:B------:R-:W-:-:S03]  /*49f0*/  IABS R14, R19 ;  /* 0x00000013000e7213 */ /* 0x000fc60000000000 */
[----:B------:R-:W-:Y:S02]  /*4a00*/  IMAD.MOV R4, RZ, RZ, -R4 ;  /* 0x000000ffff047224 */ /* 0x000fe400078e0a04 */
[----:B------:R-:W-:Y:S01]  /*4a10*/  @!P6 IMAD.MOV R10, RZ, RZ, -R10 ;  /* 0x000000ffff0ae224 */ /* 0x000fe200078e0a0a */
[----:B------:R-:W-:Y:S01]  /*4a20*/  ISETP.GT.U32.AND P6, PT, R0, R6, PT ;  /* 0x000000060000720c */ /* 0x000fe20003fc4070 */
[----:B0-----:R-:W-:Y:S02]  /*4a30*/  IMAD.MOV.U32 R13, RZ, RZ, R2 ;  /* 0x000000ffff0d7224 */ /* 0x001fe400078e0002 */
[----:B------:R-:W-:-:S04]  /*4a40*/  IMAD.HI.U32 R2, R17, R14, RZ ;  /* 0x0000000e11027227 */ /* 0x000fc800078e00ff */
[C---:B------:R-:W-:Y:S02]  /*4a50*/  IMAD R5, R0.reuse, R4, R5 ;  /* 0x0000000400057224 */ /* 0x040fe400078e0205 */
[----:B------:R-:W-:Y:S02]  /*4a60*/  IMAD.MOV R2, RZ, RZ, -R2 ;  /* 0x000000ffff027224 */ /* 0x000fe400078e0a02 */
[----:B------:R-:W-:Y:S01]  /*4a70*/  @!P5 IMAD.IADD R7, R7, 0x1, -R0 ;  /* 0x000000010707d824 */ /* 0x000fe200078e0a00 */
[C---:B------:R-:W-:Y:S01]  /*4a80*/  ISETP.GT.U32.AND P5, PT, R0.reuse, R5, PT ;  /* 0x000000050000720c */ /* 0x040fe20003fa4070 */
[C---:B------:R-:W-:Y:S02]  /*4a90*/  IMAD R14, R0.reuse, R2, R14 ;  /* 0x00000002000e7224 */ /* 0x040fe400078e020e */
[----:B------:R-:W-:Y:S01]  /*4aa0*/  @!P4 IMAD.MOV R13, RZ, RZ, -R13 ;  /* 0x000000ffff0dc224 */ /* 0x000fe200078e0a0d */
[----:B------:R-:W-:Y:S01]  /*4ab0*/  ISETP.GT.U32.AND P4, PT, R0, R9, PT ;  /* 0x000000090000720c */ /* 0x000fe20003f84070 */
[----:B------:R-:W-:Y:S01]  /*4ac0*/  @!P6 IMAD.IADD R6, R6, 0x1, -R0 ;  /* 0x000000010606e824 */ /* 0x000fe200078e0a00 */
[C---:B------:R-:W-:Y:S01]  /*4ad0*/  ISETP.GT.U32.AND P6, PT, R0.reuse, R14, PT ;  /* 0x0000000e0000720c */ /* 0x040fe20003fc4070 */
[----:B------:R-:W-:Y:S01]  /*4ae0*/  @!P1 IMAD.MOV R12, RZ, RZ, -R12 ;  /* 0x000000ffff0c9224 */ /* 0x000fe200078e0a0c */
[----:B------:R-:W-:Y:S01]  /*4af0*/  ISETP.GT.U32.AND P1, PT, R0, R8, PT ;  /* 0x000000080000720c */ /* 0x000fe20003f24070 */
[----:B------:R-:W-:-:S04]  /*4b00*/  @!P2 IMAD.MOV R11, RZ, RZ, -R11 ;  /* 0x000000ffff0ba224 */ /* 0x000fc800078e0a0b */
[--C-:B------:R-:W-:Y:S01]  /*4b10*/  @!P5 IMAD.IADD R5, R5, 0x1, -R0.reuse ;  /* 0x000000010505d824 */ /* 0x100fe200078e0a00 */
[----:B------:R-:W-:Y:S01]  /*4b20*/  ISETP.GT.U32.AND P5, PT, R0, R6, PT ;  /* 0x000000060000720c */ /* 0x000fe20003fa4070 */
[----:B------:R-:W-:Y:S02]  /*4b30*/  STL [R1+0x194], R13 ;  /* 0x0001940d01007387 */ /* 0x000fe40000100800 */
[--C-:B------:R-:W-:Y:S02]  /*4b40*/  @!P4 IMAD.IADD R9, R9, 0x1, -R0.reuse ;  /* 0x000000010909c824 */ /* 0x100fe400078e0a00 */
[----:B------:R-:W-:Y:S01]  /*4b50*/  STL [R1+0x17c], R12 ;  /* 0x00017c0c01007387 */ /* 0x000fe20000100800 */
[----:B------:R-:W-:Y:S01]  /*4b60*/  @!P6 IMAD.IADD R14, R14, 0x1, -R0 ;  /* 0x000000010e0ee824 */ /* 0x000fe200078e0a00 */
[----:B------:R-:W-:Y:S02]  /*4b70*/  ISETP.GT.U32.AND P6, PT, R0, R5, PT ;  /* 0x000000050000720c */ /* 0x000fe40003fc4070 */
[----:B------:R0:W-:Y:S01]  /*4b80*/  STL [R1+0x19c], R11 ;  /* 0x00019c0b01007387 */ /* 0x0001e20000100800 */
[----:B------:R-:W-:-:S02]  /*4b90*/  ISETP.GE.AND P4, PT, R16, RZ, PT ;  /* 0x000000ff1000720c */ /* 0x000fc40003f86270 */
[----:B------:R-:W-:Y:S01]  /*4ba0*/  ISETP.GE.AND P2, PT, R29, RZ, PT ;  /* 0x000000ff1d00720c */ /* 0x000fe20003f46270 */
[--C-:B------:R-:W-:Y:S02]  /*4bb0*/  @!P1 IMAD.IADD R8, R8, 0x1, -R0.reuse ;  /* 0x0000000108089824 */ /* 0x100fe400078e0a00 */
[----:B0-----:R-:W-:Y:S01]  /*4bc0*/  IMAD.MOV.U32 R11, RZ, RZ, R9 ;  /* 0x000000ffff0b7224 */ /* 0x001fe200078e0009 */
[----:B------:R-:W-:Y:S01]  /*4bd0*/  STL [R1+0x1ac], R10 ;  /* 0x0001ac0a01007387 */ /* 0x000fe20000100800 */
[--C-:B------:R-:W-:Y:S02]  /*4be0*/  @!P5 IMAD.IADD R6, R6, 0x1, -R0.reuse ;  /* 0x000000010606d824 */ /* 0x100fe400078e0a00 */
[----:B------:R-:W-:Y:S01]  /*4bf0*/  @!P0 IMAD.MOV R11, RZ, RZ, -R11 ;  /* 0x000000ffff0b8224 */ /* 0x000fe200078e0a0b */
[----:B------:R-:W-:Y:S01]  /*4c00*/  ISETP.GE.AND P1, PT, R21, RZ, PT ;  /* 0x000000ff1500720c */ /* 0x000fe20003f26270 */
[----:B------:R-:W-:Y:S01]  /*4c10*/  @!P3 IMAD.MOV R7, RZ, RZ, -R7 ;  /* 0x000000ffff07b224 */ /* 0x000fe200078e0a07 */
[----:B------:R-:W3:Y:S01]  /*4c20*/  LDL.LU R21, [R1+0x2cc] ;  /* 0x0002cc0001157983 */ /* 0x000ee20000300800 */
[----:B------:R-:W-:-:S03]  /*4c30*/  @!P6 IMAD.IADD R5, R5, 0x1, -R0 ;  /* 0x000000010505e824 */ /* 0x000fc600078e0a00 */
[----:B------:R0:W-:Y:S01]  /*4c40*/  STL [R1+0x1b0], R11 ;  /* 0x0001b00b01007387 */ /* 0x0001e20000100800 */
[----:B------:R-:W-:-:S03]  /*4c50*/  ISETP.GE.AND P0, PT, R19, RZ, PT ;  /* 0x000000ff1300720c */ /* 0x000fc60003f06270 */
[----:B------:R-:W3:Y:S01]  /*4c60*/  LDL.LU R16, [R1+0x450] ;  /* 0x0004500001107983 */ /* 0x000ee20000300800 */
[----:B0-----:R-:W-:-:S03]  /*4c70*/  IMAD.MOV.U32 R11, RZ, RZ, R6 ;  /* 0x000000ffff0b7224 */ /* 0x001fc600078e0006 */
[----:B------:R0:W-:Y:S01]  /*4c80*/  STL [R1+0x1a8], R7 ;  /* 0x0001a80701007387 */ /* 0x0001e20000100800 */
[----:B------:R-:W-:Y:S02]  /*4c90*/  @!P2 IMAD.MOV R8, RZ, RZ, -R8 ;  /* 0x000000ffff08a224 */ /* 0x000fe400078e0a08 */
[----:B------:R-:W-:Y:S01]  /*4ca0*/  @!P4 IMAD.MOV R11, RZ, RZ, -R11 ;  /* 0x000000ffff0bc224 */ /* 0x000fe200078e0a0b */
[----:B------:R-:W3:Y:S04]  /*4cb0*/  LDL R19, [R1+0x458] ;  /* 0x0004580001137983 */ /* 0x000ee80000100800 */
[----:B------:R-:W-:Y:S04]  /*4cc0*/  STL [R1+0x18c], R8 ;  /* 0x00018c0801007387 */ /* 0x000fe80000100800 */
[----:B------:R0:W-:Y:S01]  /*4cd0*/  STL [R1+0x190], R11 ;  /* 0x0001900b01007387 */ /* 0x0001e20000100800 */
[----:B--2---:R-:W-:-:S05]  /*4ce0*/  IABS R15, R28 ;  /* 0x0000001c000f7213 */ /* 0x004fca0000000000 */
[----:B------:R-:W-:-:S04]  /*4cf0*/  IMAD.HI.U32 R9, R17, R15, RZ ;  /* 0x0000000f11097227 */ /* 0x000fc800078e00ff */
[----:B------:R-:W-:Y:S01]  /*4d00*/  IMAD.MOV R9, RZ, RZ, -R9 ;  /* 0x000000ffff097224 */ /* 0x000fe200078e0a09 */
[----:B----4-:R-:W-:Y:S02]  /*4d10*/  IABS R2, R3 ;  /* 0x0000000300027213 */ /* 0x010fe40000000000 */
[----:B------:R-:W-:Y:S01]  /*4d20*/  ISETP.GE.AND P4, PT, R3, RZ, PT ;  /* 0x000000ff0300720c */ /* 0x000fe20003f86270 */
[----:B------:R-:W-:Y:S02]  /*4d30*/  IMAD.MOV.U32 R3, RZ, RZ, R5 ;  /* 0x000000ffff037224 */ /* 0x000fe400078e0005 */
[----:B------:R-:W-:Y:S02]  /*4d40*/  IMAD R15, R0, R9, R15 ;  /* 0x00000009000f7224 */ /* 0x000fe400078e020f */
[----:B------:R-:W-:Y:S01]  /*4d50*/  @!P1 IMAD.MOV R3, RZ, RZ, -R3 ;  /* 0x000000ffff039224 */ /* 0x000fe200078e0a03 */
[----:B------:R-:W2:Y:S01]  /*4d60*/  LDL R9, [R1+0x45c] ;  /* 0x00045c0001097983 */ /* 0x000ea20000100800 */
[----:B------:R-:W-:-:S03]  /*4d70*/  IABS R4, R18 ;  /* 0x0000001200047213 */ /* 0x000fc60000000000 */
[----:B------:R-:W4:Y:S01]  /*4d80*/  LDL.LU R29, [R1+0x468] ;  /* 0x00046800011d7983 */ /* 0x000f220000300800 */
[----:B------:R-:W-:-:S03]  /*4d90*/  ISETP.GE.AND P1, PT, R18, RZ, PT ;  /* 0x000000ff1200720c */ /* 0x000fc60003f26270 */
[----:B------:R1:W-:Y:S04]  /*4da0*/  STL [R1+0x198], R3 ;  /* 0x0001980301007387 */ /* 0x0003e80000100800 */
[----:B------:R-:W2:Y:S01]  /*4db0*/  LDL R18, [R1+0x460] ;  /* 0x0004600001127983 */ /* 0x000ea20000100800 */
[----:B------:R-:W-:Y:S01]  /*4dc0*/  IMAD.HI.U32 R10, R17, R2, RZ ;  /* 0x00000002110a7227 */ /* 0x000fe200078e00ff */
[----:B------:R-:W-:-:S03]  /*4dd0*/  ISETP.GT.U32.AND P3, PT, R0, R14, PT ;  /* 0x0000000e0000720c */ /* 0x000fc60003f64070 */
[----:B0-----:R-:W-:Y:S01]  /*4de0*/  IMAD.HI.U32 R7, R17, R4, RZ ;  /* 0x0000000411077227 */ /* 0x001fe200078e00ff */
[----:B------:R-:W-:-:S03]  /*4df0*/  ISETP.GT.U32.AND P5, PT, R0, R15, PT ;  /* 0x0000000f0000720c */ /* 0x000fc60003fa4070 */
[----:B------:R-:W-:Y:S02]  /*4e00*/  IMAD.MOV R10, RZ, RZ, -R10 ;  /* 0x000000ffff0a7224 */ /* 0x000fe400078e0a0a */
[----:B------:R-:W-:Y:S02]  /*4e10*/  IMAD.MOV R7, RZ, RZ, -R7 ;  /* 0x000000ffff077224 */ /* 0x000fe400078e0a07 */
[C---:B------:R-:W-:Y:S02]  /*4e20*/  IMAD R2, R0.reuse, R10, R2 ;  /* 0x0000000a00027224 */ /* 0x040fe400078e0202 */
[----:B------:R-:W-:Y:S02]  /*4e30*/  IMAD R4, R0, R7, R4 ;  /* 0x0000000700047224 */ /* 0x000fe400078e0204 */
[--C-:B------:R-:W-:Y:S01]  /*4e40*/  @!P3 IMAD.IADD R14, R14, 0x1, -R0.reuse ;  /* 0x000000010e0eb824 */ /* 0x100fe200078e0a00 */
[C---:B------:R-:W-:Y:S02]  /*4e50*/  ISETP.GT.U32.AND P6, PT, R0.reuse, R2, PT ;  /* 0x000000020000720c */ /* 0x040fe40003fc4070 */
[----:B------:R-:W-:Y:S01]  /*4e60*/  ISETP.GT.U32.AND P3, PT, R0, R4, PT ;  /* 0x000000040000720c */ /* 0x000fe20003f64070 */
[----:B------:R-:W-:Y:S01]  /*4e70*/  @!P5 IMAD.IADD R15, R15, 0x1, -R0 ;  /* 0x000000010f0fd824 */ /* 0x000fe200078e0a00 */
[----:B------:R-:W-:-:S04]  /*4e80*/  IABS R11, R20 ;  /* 0x00000014000b7213 */ /* 0x000fc80000000000 */
[----:B------:R-:W-:Y:S01]  /*4e90*/  ISETP.GT.U32.AND P5, PT, R0, R15, PT ;  /* 0x0000000f0000720c */ /* 0x000fe20003fa4070 */
[----:B------:R-:W-:-:S04]  /*4ea0*/  IMAD.HI.U32 R6, R17, R11, RZ ;  /* 0x0000000b11067227 */ /* 0x000fc800078e00ff */
[--C-:B------:R-:W-:Y:S02]  /*4eb0*/  @!P6 IMAD.IADD R2, R2, 0x1, -R0.reuse ;  /* 0x000000010202e824 */ /* 0x100fe400078e0a00 */
[----:B------:R-:W-:Y:S01]  /*4ec0*/  @!P3 IMAD.IADD R4, R4, 0x1, -R0 ;  /* 0x000000010404b824 */ /* 0x000fe200078e0a00 */
[----:B------:R-:W-:Y:S01]  /*4ed0*/  ISETP.GE.AND P2, PT, R28, RZ, PT ;  /* 0x000000ff1c00720c */ /* 0x000fe20003f46270 */
[----:B------:R-:W-:Y:S01]  /*4ee0*/  IMAD.MOV R6, RZ, RZ, -R6 ;  /* 0x000000ffff067224 */ /* 0x000fe200078e0a06 */
[C---:B------:R-:W-:Y:S02]  /*4ef0*/  ISETP.GT.U32.AND P6, PT, R0.reuse, R2, PT ;  /* 0x000000020000720c */ /* 0x040fe40003fc4070 */
[C---:B------:R-:W-:Y:S01]  /*4f00*/  ISETP.GT.U32.AND P3, PT, R0.reuse, R4, PT ;  /* 0x000000040000720c */ /* 0x040fe20003f64070 */
[----:B------:R-:W-:Y:S02]  /*4f10*/  @!P5 IMAD.IADD R15, R15, 0x1, -R0 ;  /* 0x000000010f0fd824 */ /* 0x000fe400078e0a00 */
[----:B------:R-:W-:-:S02]  /*4f20*/  IMAD R11, R0, R6, R11 ;  /* 0x00000006000b7224 */ /* 0x000fc400078e020b */
[----:B------:R-:W-:-:S04]  /*4f30*/  @!P0 IMAD.MOV R14, RZ, RZ, -R14 ;  /* 0x000000ffff0e8224 */ /* 0x000fc800078e0a0e */
[----:B------:R-:W-:Y:S02]  /*4f40*/  @!P2 IMAD.MOV R15, RZ, RZ, -R15 ;  /* 0x000000ffff0fa224 */ /* 0x000fe400078e0a0f */
[--C-:B------:R-:W-:Y:S02]  /*4f50*/  @!P6 IMAD.IADD R2, R2, 0x1, -R0.reuse ;  /* 0x000000010202e824 */ /* 0x100fe400078e0a00 */
[----:B------:R-:W-:Y:S02]  /*4f60*/  @!P3 IMAD.IADD R4, R4, 0x1, -R0 ;  /* 0x000000010404b824 */ /* 0x000fe400078e0a00 */
[----:B------:R-:W-:Y:S02]  /*4f70*/  @!P4 IMAD.MOV R2, RZ, RZ, -R2 ;  /* 0x000000ffff02c224 */ /* 0x000fe400078e0a02 */
[----:B------:R-:W-:Y:S01]  /*4f80*/  @!P1 IMAD.MOV R4, RZ, RZ, -R4 ;  /* 0x000000ffff049224 */ /* 0x000fe200078e0a04 */
[----:B---3--:R-:W-:Y:S02]  /*4f90*/  IABS R13, R21 ;  /* 0x00000015000d7213 */ /* 0x008fe40000000000 */
[----:B------:R-:W-:-:S02]  /*4fa0*/  ISETP.GE.AND P5, PT, R21, RZ, PT ;  /* 0x000000ff1500720c */ /* 0x000fc40003fa6270 */
[----:B------:R-:W-:Y:S02]  /*4fb0*/  IABS R10, R19 ;  /* 0x00000013000a7213 */ /* 0x000fe40000000000 */
[----:B------:R-:W3:Y:S04]  /*4fc0*/  LDL R19, [R1+0x464] ;  /* 0x0004640001137983 */ /* 0x000ee80000100800 */
[----:B------:R-:W3:Y:S04]  /*4fd0*/  LDL.LU R28, [R1+0x46c] ;  /* 0x00046c00011c7983 */ /* 0x000ee80000300800 */
[----:B-1----:R-:W3:Y:S04]  /*4fe0*/  LDL.LU R3, [R1+0x470] ;  /* 0x0004700001037983 */ /* 0x002ee80000300800 */
[----:B------:R-:W3:Y:S01]  /*4ff0*/  LDL.LU R21, [R1+0x474] ;  /* 0x0004740001157983 */ /* 0x000ee20000300800 */
[----:B----4-:R-:W-:-:S03]  /*5000*/  IABS R6, R29 ;  /* 0x0000001d00067213 */ /* 0x010fc60000000000 */
[----:B------:R0:W-:Y:S01]  /*5010*/  STL [R1+0x1a54], R29 ;  /* 0x001a541d01007387 */ /* 0x0001e20000100800 */
[----:B--2---:R-:W-:Y:S01]  /*5020*/  IABS R8, R18 ;  /* 0x0000001200087213 */ /* 0x004fe20000000000 */
[----:B0-----:R-:W-:-:S04]  /*5030*/  IMAD.MOV.U32 R29, RZ, RZ, R20 ;  /* 0x000000ffff1d7224 */ /* 0x001fc800078e0014 */
[----:B------:R-:W-:-:S04]  /*5040*/  IMAD.HI.U32 R20, R17, R8, RZ ;  /* 0x0000000811147227 */ /* 0x000fc800078e00ff */
[----:B------:R-:W-:-:S04]  /*5050*/  IMAD.HI.U32 R18, R17, R6, RZ ;  /* 0x0000000611127227 */ /* 0x000fc800078e00ff */
[----:B------:R-:W-:Y:S02]  /*5060*/  IMAD.MOV R20, RZ, RZ, -R20 ;  /* 0x000000ffff147224 */ /* 0x000fe400078e0a14 */
[----:B------:R-:W-:Y:S02]  /*5070*/  IMAD.MOV R18, RZ, RZ, -R18 ;  /* 0x000000ffff127224 */ /* 0x000fe400078e0a12 */
[C---:B------:R-:W-:Y:S02]  /*5080*/  IMAD R8, R0.reuse, R20, R8 ;  /* 0x0000001400087224 */ /* 0x040fe400078e0208 */
[----:B------:R-:W2:Y:S01]  /*5090*/  LDL.LU R20, [R1+0x47c] ;  /* 0x00047c0001147983 */ /* 0x000ea20000300800 */
[----:B------:R-:W-:-:S03]  /*50a0*/  IMAD R6, R0, R18, R6 ;  /* 0x0000001200067224 */ /* 0x000fc600078e0206 */
[----:B------:R0:W-:Y:S04]  /*50b0*/  STL [R1+0x174], R14 ;  /* 0x0001740e01007387 */ /* 0x0001e80000100800 */
[----:B------:R-:W-:Y:S04]  /*50c0*/  STL [R1+0x170], R15 ;  /* 0x0001700f01007387 */ /* 0x000fe80000100800 */
[----:B------:R-:W4:Y:S01]  /*50d0*/  LDL.LU R18, [R1+0x458] ;  /* 0x0004580001127983 */ /* 0x000f220000300800 */
[----:B0-----:R-:W-:-:S03]  /*50e0*/  IMAD.MOV.U32 R14, RZ, RZ, R29 ;  /* 0x000000ffff0e7224 */ /* 0x001fc600078e001d */
[----:B------:R-:W-:Y:S04]  /*50f0*/  STL [R1+0x16c], R2 ;  /* 0x00016c0201007387 */ /* 0x000fe80000100800 */
[----:B------:R0:W-:Y:S04]  /*5100*/  STL [R1+0x168], R4 ;  /* 0x0001680401007387 */ /* 0x0001e80000100800 */
[----:B------:R-:W2:Y:S01]  /*5110*/  LDL.LU R29, [R1+0x45c] ;  /* 0x00045c00011d7983 */ /* 0x000ea20000300800 */
[----:B------:R-:W-:Y:S01]  /*5120*/  IABS R12, R16 ;  /* 0x00000010000c7213 */ /* 0x000fe20000000000 */
[----:B------:R-:W-:-:S04]  /*5130*/  IMAD.HI.U32 R5, R17, R13, RZ ;  /* 0x0000000d11057227 */ /* 0x000fc800078e00ff */
[----:B------:R-:W-:-:S04]  /*5140*/  IMAD.HI.U32 R7, R17, R12, RZ ;  /* 0x0000000c11077227 */ /* 0x000fc800078e00ff */
[----:B------:R-:W-:Y:S02]  /*5150*/  IMAD.MOV R5, RZ, RZ, -R5 ;  /* 0x000000ffff057224 */ /* 0x000fe400078e0a05 */
[----:B------:R-:W-:Y:S02]  /*5160*/  IMAD.MOV R7, RZ, RZ, -R7 ;  /* 0x000000ffff077224 */ /* 0x000fe400078e0a07 */
[C---:B------:R-:W-:Y:S02]  /*5170*/  IMAD R13, R0.reuse, R5, R13 ;  /* 0x00000005000d7224 */ /* 0x040fe400078e020d */
[----:B------:R-:W-:-:S03]  /*5180*/  IMAD R12, R0, R7, R12 ;  /* 0x00000007000c7224 */ /* 0x000fc600078e020c */
[C---:B------:R-:W-:Y:S02]  /*5190*/  ISETP.GT.U32.AND P6, PT, R0.reuse, R13, PT ;  /* 0x0000000d0000720c */ /* 0x040fe40003fc4070 */
[----:B------:R-:W-:Y:S01]  /*51a0*/  ISETP.GT.U32.AND P3, PT, R0, R12, PT ;  /* 0x0000000c0000720c */ /* 0x000fe20003f64070 */
[----:B------:R-:W-:-:S04]  /*51b0*/  IMAD.HI.U32 R5, R17, R10, RZ ;  /* 0x0000000a11057227 */ /* 0x000fc800078e00ff */
[----:B------:R-:W-:Y:S01]  /*51c0*/  IMAD.MOV R5, RZ, RZ, -R5 ;  /* 0x000000ffff057224 */ /* 0x000fe200078e0a05 */
[----:B------:R-:W-:-:S05]  /*51d0*/  IABS R9, R9 ;  /* 0x0000000900097213 */ /* 0x000fca0000000000 */
[--C-:B------:R-:W-:Y:S02]  /*51e0*/  @!P6 IMAD.IADD R13, R13, 0x1, -R0.reuse ;  /* 0x000000010d0de824 */ /* 0x100fe400078e0a00 */
[----:B------:R-:W-:Y:S02]  /*51f0*/  @!P3 IMAD.IADD R12, R12, 0x1, -R0 ;  /* 0x000000010c0cb824 */ /* 0x000fe400078e0a00 */
[C---:B------:R-:W-:Y:S01]  /*5200*/  IMAD R10, R0.reuse, R5, R10 ;  /* 0x00000005000a7224 */ /* 0x040fe200078e020a */
[C---:B------:R-:W-:Y:S02]  /*5210*/  ISETP.GT.U32.AND P0, PT, R0.reuse, R13, PT ;  /* 0x0000000d0000720c */ /* 0x040fe40003f04070 */
[C---:B------:R-:W-:Y:S01]  /*5220*/  ISETP.GT.U32.AND P2, PT, R0.reuse, R12, PT ;  /* 0x0000000c0000720c */ /* 0x040fe20003f44070 */
[----:B------:R-:W-:Y:S01]  /*5230*/  IMAD.HI.U32 R5, R17, R9, RZ ;  /* 0x0000000911057227 */ /* 0x000fe200078e00ff */
[----:B------:R-:W-:-:S03]  /*5240*/  ISETP.GT.U32.AND P3, PT, R0, R10, PT ;  /* 0x0000000a0000720c */ /* 0x000fc60003f64070 */
[----:B------:R-:W-:-:S04]  /*5250*/  IMAD.MOV R5, RZ, RZ, -R5 ;  /* 0x000000ffff057224 */ /* 0x000fc800078e0a05 */
[C---:B------:R-:W-:Y:S02]  /*5260*/  IMAD R9, R0.reuse, R5, R9 ;  /* 0x0000000500097224 */ /* 0x040fe400078e0209 */
[--C-:B------:R-:W-:Y:S01]  /*5270*/  @!P0 IMAD.IADD R13, R13, 0x1, -R0.reuse ;  /* 0x000000010d0d8824 */ /* 0x100fe200078e0a00 */
[----:B------:R-:W-:Y:S01]  /*5280*/  ISETP.GT.U32.AND P0, PT, R0, R8, PT ;  /* 0x000000080000720c */ /* 0x000fe20003f04070 */
[--C-:B------:R-:W-:Y:S02]  /*5290*/  @!P2 IMAD.IADD R12, R12, 0x1, -R0.reuse ;  /* 0x000000010c0ca824 */ /* 0x100fe400078e0a00 */
[----:B------:R-:W-:Y:S01]  /*52a0*/  @!P3 IMAD.IADD R10, R10, 0x1, -R0 ;  /* 0x000000010a0ab824 */ /* 0x000fe200078e0a00 */
[----:B------:R-:W-:Y:S02]  /*52b0*/  ISETP.GE.AND P3, PT, R16, RZ, PT ;  /* 0x000000ff1000720c */ /* 0x000fe40003f66270 */
[----:B---3--:R-:W-:-:S05]  /*52c0*/  IABS R7, R19 ;  /* 0x0000001300077213 */ /* 0x008fca0000000000 */
[----:B------:R-:W-:-:S04]  /*52d0*/  IMAD.HI.U32 R19, R17, R7, RZ ;  /* 0x0000000711137227 */ /* 0x000fc800078e00ff */
[----:B------:R-:W-:Y:S01]  /*52e0*/  IMAD.MOV R19, RZ, RZ, -R19 ;  /* 0x000000ffff137224 */ /* 0x000fe200078e0a13 */
[----:B------:R-:W-:-:S03]  /*52f0*/  IABS R5, R28 ;  /* 0x0000001c00057213 */ /* 0x000fc60000000000 */
[C---:B------:R-:W-:Y:S02]  /*5300*/  IMAD R7, R0.reuse, R19, R7 ;  /* 0x0000001300077224 */ /* 0x040fe400078e0207 */
[----:B------:R-:W-:Y:S01]  /*5310*/  IMAD.HI.U32 R16, R17, R5, RZ ;  /* 0x0000000511107227 */ /* 0x000fe200078e00ff */
[----:B------:R-:W3:Y:S02]  /*5320*/  LDL.LU R19, [R1+0x478] ;  /* 0x0004780001137983 */ /* 0x000ee40000300800 */
[----:B------:R-:W-:Y:S01]  /*5330*/  ISETP.GT.U32.AND P2, PT, R0, R7, PT ;  /* 0x000000070000720c */ /* 0x000fe20003f44070 */
[----:B------:R-:W-:Y:S02]  /*5340*/  IMAD.MOV R16, RZ, RZ, -R16 ;  /* 0x000000ffff107224 */ /* 0x000fe400078e0a10 */
[----:B------:R-:W-:Y:S02]  /*5350*/  @!P0 IMAD.IADD R8, R8, 0x1, -R0 ;  /* 0x0000000108088824 */ /* 0x000fe400078e0a00 */
[----:B------:R-:W-:-:S02]  /*5360*/  IMAD R5, R0, R16, R5 ;  /* 0x0000001000057224 */ /* 0x000fc400078e0205 */
[----:B------:R-:W3:Y:S06]  /*5370*/  LDL.LU R16, [R1+0x460] ;  /* 0x0004600001107983 */ /* 0x000eec0000300800 */
[----:B------:R-:W-:Y:S01]  /*5380*/  @!P2 IMAD.IADD R7, R7, 0x1, -R0 ;  /* 0x000000010707a824 */ /* 0x000fe200078e0a00 */
[----:B----4-:R-:W-:Y:S02]  /*5390*/  ISETP.GE.AND P0, PT, R18, RZ, PT ;  /* 0x000000ff1200720c */ /* 0x010fe40003f06270 */
[----:B------:R-:W4:Y:S01]  /*53a0*/  LDL.LU R18, [R1+0x464] ;  /* 0x0004640001127983 */ /* 0x000f220000300800 */
[----:B--2---:R-:W-:-:S03]  /*53b0*/  ISETP.GE.AND P2, PT, R29, RZ, PT ;  /* 0x000000ff1d00720c */ /* 0x004fc60003f46270 */
[----:B------:R-:W2:Y:S01]  /*53c0*/  LDL.LU R29, [R1+0x1a54] ;  /* 0x001a5400011d7983 */ /* 0x000ea20000300800 */
[----:B------:R-:W-:-:S13]  /*53d0*/  ISETP.GT.U32.AND P6, PT, R0, R11, PT ;  /* 0x0000000b0000720c */ /* 0x000fda0003fc4070 */
[----:B------:R-:W-:Y:S01]  /*53e0*/  @!P6 IMAD.IADD R11, R11, 0x1, -R0 ;  /* 0x000000010b0be824 */ /* 0x000fe200078e0a00 */
[----:B------:R-:W-:-:S04]  /*53f0*/  ISETP.GT.U32.AND P6, PT, R0, R9, PT ;  /* 0x000000090000720c */ /* 0x000fc80003fc4070 */
[----:B------:R-:W-:-:S09]  /*5400*/  ISETP.GT.U32.AND P4, PT, R0, R11, PT ;  /* 0x0000000b0000720c */ /* 0x000fd20003f84070 */
[----:B------:R-:W-:-:S05]  /*5410*/  @!P6 IMAD.IADD R9, R9, 0x1, -R0 ;  /* 0x000000010909e824 */ /* 0x000fca00078e0a00 */
[C---:B------:R-:W-:Y:S02]  /*5420*/  ISETP.GT.U32.AND P6, PT, R0.reuse, R9, PT ;  /* 0x000000090000720c */ /* 0x040fe40003fc4070 */
[C---:B------:R-:W-:Y:S01]  /*5430*/  ISETP.GT.U32.AND P1, PT, R0.reuse, R10, PT ;  /* 0x0000000a0000720c */ /* 0x040fe20003f24070 */
[----:B------:R-:W-:Y:S01]  /*5440*/  @!P4 IMAD.IADD R11, R11, 0x1, -R0 ;  /* 0x000000010b0bc824 */ /* 0x000fe200078e0a00 */
[----:B------:R-:W-:-:S09]  /*5450*/  ISETP.GT.U32.AND P4, PT, R0, R6, PT ;  /* 0x000000060000720c */ /* 0x000fd20003f84070 */
[--C-:B------:R-:W-:Y:S01]  /*5460*/  @!P6 IMAD.IADD R9, R9, 0x1, -R0.reuse ;  /* 0x000000010909e824 */ /* 0x100fe200078e0a00 */
[----:B------:R-:W-:Y:S01]  /*5470*/  ISETP.GT.U32.AND P6, PT, R0, R5, PT ;  /* 0x000000050000720c */ /* 0x000fe20003fc4070 */
[--C-:B------:R-:W-:Y:S01]  /*5480*/  @!P1 IMAD.IADD R10, R10, 0x1, -R0.reuse ;  /* 0x000000010a0a9824 */ /* 0x100fe200078e0a00 */
[----:B------:R-:W-:Y:S01]  /*5490*/  ISETP.GE.AND P1, PT, R14, RZ, PT ;  /* 0x000000ff0e00720c */ /* 0x000fe20003f26270 */
[----:B------:R-:W-:Y:S02]  /*54a0*/  @!P4 IMAD.IADD R6, R6, 0x1, -R0 ;  /* 0x000000010606c824 */ /* 0x000fe400078e0a00 */
[----:B------:R-:W-:-:S03]  /*54b0*/  @!P3 IMAD.MOV R12, RZ, RZ, -R12 ;  /* 0x000000ffff0cb224 */ /* 0x000fc600078e0a0c */
[----:B------:R-:W-:-:S05]  /*54c0*/  ISETP.GT.U32.AND P3, PT, R0, R6, PT ;  /* 0x000000060000720c */ /* 0x000fca0003f64070 */
[----:B------:R-:W-:Y:S01]  /*54d0*/  @!P6 IMAD.IADD R5, R5, 0x1, -R0 ;  /* 0x000000010505e824 */ /* 0x000fe200078e0a00 */
[----:B------:R-:W-:Y:S01]  /*54e0*/  ISETP.GT.U32.AND P6, PT, R0, R7, PT ;  /* 0x000000070000720c */ /* 0x000fe20003fc4070 */
[----:B------:R-:W-:Y:S02]  /*54f0*/  @!P5 IMAD.MOV R13, RZ, RZ, -R13 ;  /* 0x000000ffff0dd224 */ /* 0x000fe400078e0a0d */
[----:B------:R-:W-:Y:S02]  /*5500*/  @!P1 IMAD.MOV R11, RZ, RZ, -R11 ;  /* 0x000000ffff0b9224 */ /* 0x000fe400078e0a0b */
[----:B------:R-:W-:Y:S01]  /*5510*/  @!P0 IMAD.MOV R10, RZ, RZ, -R10 ;  /* 0x000000ffff0a8224 */ /* 0x000fe200078e0a0a */
[----:B------:R-:W-:Y:S01]  /*5520*/  STL [R1+0x15c], R13 ;  /* 0x00015c0d01007387 */ /* 0x000fe20000100800 */
[----:B------:R-:W-:-:S03]  /*5530*/  @!P2 IMAD.MOV R9, RZ, RZ, -R9 ;  /* 0x000000ffff09a224 */ /* 0x000fc600078e0a09 */
[----:B------:R-:W-:Y:S01]  /*5540*/  STL [R1+0x154], R12 ;  /* 0x0001540c01007387 */ /* 0x000fe20000100800 */
[--C-:B------:R-:W-:Y:S02]  /*5550*/  @!P3 IMAD.IADD R6, R6, 0x1, -R0.reuse ;  /* 0x000000010606b824 */ /* 0x100fe400078e0a00 */
[----:B------:R-:W-:Y:S01]  /*5560*/  @!P6 IMAD.IADD R7, R7, 0x1, -R0 ;  /* 0x000000010707e824 */ /* 0x000fe200078e0a00 */
[----:B------:R-:W-:Y:S01]  /*5570*/  STL [R1+0x12c], R11 ;  /* 0x00012c0b01007387 */ /* 0x000fe20000100800 */
[----:B------:R-:W-:-:S03]  /*5580*/  ISETP.GE.AND P3, PT, R28, RZ, PT ;  /* 0x000000ff1c00720c */ /* 0x000fc60003f66270 */
[----:B------:R-:W-:Y:S04]  /*5590*/  STL [R1+0x124], R10 ;  /* 0x0001240a01007387 */ /* 0x000fe80000100800 */
[----:B------:R-:W-:Y:S01]  /*55a0*/  STL [R1+0x120], R9 ;  /* 0x0001200901007387 */ /* 0x000fe20000100800 */
[C---:B------:R-:W-:Y:S02]  /*55b0*/  ISETP.GT.U32.AND P5, PT, R0.reuse, R8, PT ;  /* 0x000000080000720c */ /* 0x040fe40003fa4070 */
[----:B------:R-:W-:Y:S02]  /*55c0*/  ISETP.GT.U32.AND P1, PT, R0, R5, PT ;  /* 0x000000050000720c */ /* 0x000fe40003f24070 */
[----:B0-----:R-:W-:Y:S02]  /*55d0*/  IABS R4, R3 ;  /* 0x0000000300047213 */ /* 0x001fe40000000000 */
[----:B---3--:R-:W-:-:S07]  /*55e0*/  ISETP.GE.AND P4, PT, R16, RZ, PT ;  /* 0x000000ff1000720c */ /* 0x008fce0003f86270 */
[--C-:B------:R-:W-:Y:S02]  /*55f0*/  @!P5 IMAD.IADD R8, R8, 0x1, -R0.reuse ;  /* 0x000000010808d824 */ /* 0x100fe400078e0a00 */
[----:B------:R-:W-:Y:S01]  /*5600*/  @!P1 IMAD.IADD R5, R5, 0x1, -R0 ;  /* 0x0000000105059824 */ /* 0x000fe200078e0a00 */
[----:B------:R-:W-:Y:S01]  /*5610*/  ISETP.GE.AND P1, PT, R3, RZ, PT ;  /* 0x000000ff0300720c */ /* 0x000fe20003f26270 */
[----:B------:R-:W-:-:S04]  /*5620*/  IMAD.MOV.U32 R3, RZ, RZ, R8 ;  /* 0x000000ffff037224 */ /* 0x000fc800078e0008 */
[----:B------:R-:W-:Y:S02]  /*5630*/  @!P4 IMAD.MOV R3, RZ, RZ, -R3 ;  /* 0x000000ffff03c224 */ /* 0x000fe400078e0a03 */
[----:B------:R-:W-:-:S04]  /*5640*/  IMAD.HI.U32 R15, R17, R4, RZ ;  /* 0x00000004110f7227 */ /* 0x000fc800078e00ff */
[----:B------:R-:W-:-:S04]  /*5650*/  IMAD.MOV R15, RZ, RZ, -R15 ;  /* 0x000000ffff0f7224 */ /* 0x000fc800078e0a0f */
[----:B------:R-:W-:-:S05]  /*5660*/  IMAD R4, R0, R15, R4 ;  /* 0x0000000f00047224 */ /* 0x000fca00078e0204 */
[----:B------:R-:W-:Y:S02]  /*5670*/  ISETP.GT.U32.AND P0, PT, R0, R4, PT ;  /* 0x000000040000720c */ /* 0x000fe40003f04070 */
[----:B------:R-:W-:-:S11]  /*5680*/  IABS R2, R21 ;  /* 0x0000001500027213 */ /* 0x000fd60000000000 */
[----:B------:R-:W-:Y:S01]  /*5690*/  @!P0 IMAD.IADD R4, R4, 0x1, -R0 ;  /* 0x0000000104048824 */ /* 0x000fe200078e0a00 */
[----:B------:R-:W-:Y:S02]  /*56a0*/  ISETP.GE.AND P0, PT, R21, RZ, PT ;  /* 0x000000ff1500720c */ /* 0x000fe40003f06270 */
[----:B--2---:R-:W-:Y:S02]  /*56b0*/  ISETP.GE.AND P6, PT, R29, RZ, PT ;  /* 0x000000ff1d00720c */ /* 0x004fe40003fc6270 */
[----:B------:R-:W2:Y:S04]  /*56c0*/  LDL.LU R29, [R1+0x480] ;  /* 0x00048000011d7983 */ /* 0x000ea80000300800 */
[----:B------:R-:W3:Y:S04]  /*56d0*/  LDL.LU R28, [R1+0x484] ;  /* 0x00048400011c7983 */ /* 0x000ee80000300800 */
[----:B------:R0:W-:Y:S04]  /*56e0*/  STL [R1+0x11c], R3 ;  /* 0x00011c0301007387 */ /* 0x0001e80000100800 */
[----:B0-----:R-:W2:Y:S04]  /*56f0*/  LDL.LU R3, [R1+0x488] ;  /* 0x0004880001037983 */ /* 0x001ea80000300800 */
[----:B------:R-:W2:Y:S01]  /*5700*/  LDL.LU R21, [R1+0x48c] ;  /* 0x00048c0001157983 */ /* 0x000ea20000300800 */
[----:B------:R-:W-:-:S04]  /*5710*/  IMAD.HI.U32 R14, R17, R2, RZ ;  /* 0x00000002110e7227 */ /* 0x000fc800078e00ff */
[----:B------:R-:W-:-:S04]  /*5720*/  IMAD.MOV R14, RZ, RZ, -R14 ;  /* 0x000000ffff0e7224 */ /* 0x000fc800078e0a0e */
[----:B------:R-:W-:Y:S01]  /*5730*/  IMAD R2, R0, R14, R2 ;  /* 0x0000000e00027224 */ /* 0x000fe200078e0202 */
[----:B----4-:R-:W-:-:S04]  /*5740*/  ISETP.GE.AND P2, PT, R18, RZ, PT ;  /* 0x000000ff1200720c */ /* 0x010fc80003f46270 */
[----:B------:R-:W-:Y:S01]  /*5750*/  ISETP.GT.U32.AND P5, PT, R0, R2, PT ;  /* 0x000000020000720c */ /* 0x000fe20003fa4070 */
[----:B------:R-:W-:Y:S01]  /*5760*/  IMAD.MOV.U32 R11, RZ, RZ, R7 ;  /* 0x000000ffff0b7224 */ /* 0x000fe200078e0007 */
[----:B------:R-:W-:Y:S01]  /*5770*/  IABS R10, R20 ;  /* 0x00000014000a7213 */ /* 0x000fe20000000000 */
[----:B------:R-:W-:-:S06]  /*5780*/  @!P6 IMAD.MOV R6, RZ, RZ, -R6 ;  /* 0x000000ffff06e224 */ /* 0x000fcc00078e0a06 */
[----:B------:R-:W-:-:S04]  /*5790*/  @!P2 IMAD.MOV R11, RZ, RZ, -R11 ;  /* 0x000000ffff0ba224 */ /* 0x000fc800078e0a0b */
[----:B------:R-:W-:-:S05]  /*57a0*/  @!P5 IMAD.IADD R2, R2, 0x1, -R0 ;  /* 0x000000010202d824 */ /* 0x000fca00078e0a00 */
[----:B------:R-:W-:Y:S01]  /*57b0*/  ISETP.GT.U32.AND P2, PT, R0, R2, PT ;  /* 0x000000020000720c */ /* 0x000fe20003f44070 */
[----:B------:R-:W-:Y:S01]  /*57c0*/  IMAD.HI.U32 R7, R17, R10, RZ ;  /* 0x0000000a11077227 */ /* 0x000fe200078e00ff */
[----:B------:R0:W-:Y:S01]  /*57d0*/  STL [R1+0x118], R11 ;  /* 0x0001180b01007387 */ /* 0x0001e20000100800 */
[----:B------:R-:W-:Y:S02]  /*57e0*/  IABS R14, R19 ;  /* 0x00000013000e7213 */ /* 0x000fe40000000000 */
[----:B------:R-:W-:Y:S01]  /*57f0*/  ISETP.GE.AND P6, PT, R19, RZ, PT ;  /* 0x000000ff1300720c */ /* 0x000fe20003fc6270 */
[----:B------:R-:W-:Y:S01]  /*5800*/  STL [R1+0x114], R6 ;  /* 0x0001140601007387 */ /* 0x000fe20000100800 */
[----:B------:R-:W-:-:S03]  /*5810*/  IMAD.MOV R7, RZ, RZ, -R7 ;  /* 0x000000ffff077224 */ /* 0x000fc600078e0a07 */
[----:B------:R-:W4:Y:S01]  /*5820*/  LDL.LU R19, [R1+0x490] ;  /* 0x0004900001137983 */ /* 0x000f220000300800 */
[----:B------:R-:W-:Y:S02]  /*5830*/  @!P3 IMAD.MOV R5, RZ, RZ, -R5 ;  /* 0x000000ffff05b224 */ /* 0x000fe400078e0a05 */
[----:B------:R-:W-:Y:S02]  /*5840*/  IMAD R10, R0, R7, R10 ;  /* 0x00000007000a7224 */ /* 0x000fe400078e020a */
[----:B------:R-:W-:Y:S01]  /*5850*/  @!P2 IMAD.IADD R2, R2, 0x1, -R0 ;  /* 0x000000010202a824 */ /* 0x000fe200078e0a00 */
[----:B------:R1:W-:Y:S01]  /*5860*/  STL [R1+0x110], R5 ;  /* 0x0001100501007387 */ /* 0x0003e20000100800 */
[----:B------:R-:W-:Y:S01]  /*5870*/  ISETP.GT.U32.AND P4, PT, R0, R4, PT ;  /* 0x000000040000720c */ /* 0x000fe20003f84070 */
[----:B------:R-:W-:-:S04]  /*5880*/  IMAD.HI.U32 R9, R17, R14, RZ ;  /* 0x0000000e11097227 */ /* 0x000fc800078e00ff */
[----:B------:R-:W-:Y:S02]  /*5890*/  IMAD.MOV R9, RZ, RZ, -R9 ;  /* 0x000000ffff097224 */ /* 0x000fe400078e0a09 */
[----:B0-----:R-:W-:-:S06]  /*58a0*/  IMAD.MOV.U32 R11, RZ, RZ, R2 ;  /* 0x000000ffff0b7224 */ /* 0x001fcc00078e0002 */
[----:B------:R-:W-:-:S04]  /*58b0*/  @!P4 IMAD.IADD R4, R4, 0x1, -R0 ;  /* 0x000000010404c824 */ /* 0x000fc800078e0a00 */
[----:B-1----:R-:W-:Y:S02]  /*58c0*/  IMAD.MOV.U32 R5, RZ, RZ, R4 ;  /* 0x000000ffff057224 */ /* 0x002fe400078e0004 */
[C---:B------:R-:W-:Y:S02]  /*58d0*/  IMAD R9, R0.reuse, R9, R14 ;  /* 0x0000000900097224 */ /* 0x040fe400078e020e */
[----:B------:R-:W-:Y:S02]  /*58e0*/  @!P1 IMAD.MOV R5, RZ, RZ, -R5 ;  /* 0x000000ffff059224 */ /* 0x000fe400078e0a05 */
[----:B------:R-:W-:Y:S01]  /*58f0*/  @!P0 IMAD.MOV R11, RZ, RZ, -R11 ;  /* 0x000000ffff0b8224 */ /* 0x000fe200078e0a0b */
[----:B------:R-:W-:-:S13]  /*5900*/  ISETP.GT.U32.AND P5, PT, R0, R9, PT ;  /* 0x000000090000720c */ /* 0x000fda0003fa4070 */
[----:B------:R-:W-:Y:S01]  /*5910*/  @!P5 IMAD.IADD R9, R9, 0x1, -R0 ;  /* 0x000000010909d824 */ /* 0x000fe200078e0a00 */
[----:B------:R-:W-:-:S04]  /*5920*/  ISETP.GT.U32.AND P5, PT, R0, R10, PT ;  /* 0x0000000a0000720c */ /* 0x000fc80003fa4070 */
[----:B------:R-:W-:Y:S02]  /*5930*/  ISETP.GT.U32.AND P1, PT, R0, R9, PT ;  /* 0x000000090000720c */ /* 0x000fe40003f24070 */
[----:B------:R-:W-:-:S07]  /*5940*/  ISETP.GE.AND P3, PT, R20, RZ, PT ;  /* 0x000000ff1400720c */ /* 0x000fce0003f66270 */
[----:B------:R-:W-:-:S04]  /*5950*/  @!P5 IMAD.IADD R10, R10, 0x1, -R0 ;  /* 0x000000010a0ad824 */ /* 0x000fc800078e0a00 */
[----:B------:R-:W-:Y:S01]  /*5960*/  @!P1 IMAD.IADD R9, R9, 0x1, -R0 ;  /* 0x0000000109099824 */ /* 0x000fe200078e0a00 */
[----:B------:R-:W-:-:S03]  /*5970*/  ISETP.GT.U32.AND P5, PT, R0, R10, PT ;  /* 0x0000000a0000720c */ /* 0x000fc60003fa4070 */
[----:B------:R-:W-:-:S10]  /*5980*/  IMAD.MOV.U32 R16, RZ, RZ, R9 ;  /* 0x000000ffff107224 */ /* 0x000fd400078e0009 */
[----:B------:R-:W-:-:S04]  /*5990*/  @!P5 IMAD.IADD R10, R10, 0x1, -R0 ;  /* 0x000000010a0ad824 */ /* 0x000fc800078e0a00 */
[----:B------:R-:W-:Y:S02]  /*59a0*/  IMAD.MOV.U32 R14, RZ, RZ, R10 ;  /* 0x000000ffff0e7224 */ /* 0x000fe400078e000a */
[----:B------:R-:W-:Y:S02]  /*59b0*/  @!P6 IMAD.MOV R16, RZ, RZ, -R16 ;  /* 0x000000ffff10e224 */ /* 0x000fe400078e0a10 */
[----:B------:R-:W-:Y:S01]  /*59c0*/  @!P3 IMAD.MOV R14, RZ, RZ, -R14 ;  /* 0x000000ffff0eb224 */ /* 0x000fe200078e0a0e */
[----:B---3--:R-:W-:Y:S02]  /*59d0*/  ISETP.GE.AND P2, PT, R28, RZ, PT ;  /* 0x000000ff1c00720c */ /* 0x008fe40003f46270 */
[----:B------:R-:W-:Y:S02]  /*59e0*/  IABS R7, R28 ;  /* 0x0000001c00077213 */ /* 0x000fe40000000000 */
[----:B------:R-:W3:Y:S04]  /*59f0*/  LDL.LU R28, [R1+0x494] ;  /* 0x00049400011c7983 */ /* 0x000ee80000300800 */
[----:B------:R0:W-:Y:S04]  /*5a00*/  STL [R1+0x10c], R5 ;  /* 0x00010c0501007387 */ /* 0x0001e80000100800 */
[----:B------:R-:W-:Y:S01]  /*5a10*/  STL [R1+0x108], R11 ;  /* 0x0001080b01007387 */ /* 0x000fe20000100800 */
[----:B--2---:R-:W-:-:S02]  /*5a20*/  IABS R6, R3 ;  /* 0x0000000300067213 */ /* 0x004fc40000000000 */
[----:B------:R-:W-:Y:S02]  /*5a30*/  ISETP.GE.AND P0, PT, R3, RZ, PT ;  /* 0x000000ff0300720c */ /* 0x000fe40003f06270 */
[----:B------:R-:W2:Y:S01]  /*5a40*/  LDL.LU R3, [R1+0x498] ;  /* 0x0004980001037983 */ /* 0x000ea20000300800 */
[----:B------:R-:W-:-:S03]  /*5a50*/  IABS R8, R29 ;  /* 0x0000001d00087213 */ /* 0x000fc60000000000 */
[----:B------:R-:W2:Y:S02]  /*5a60*/  LDL.LU R15, [R1+0x49c] ;  /* 0x00049c00010f7983 */ /* 0x000ea40000300800 */
[----:B------:R-:W-:Y:S02]  /*5a70*/  IMAD.HI.U32 R4, R17, R8, RZ ;  /* 0x0000000811047227 */ /* 0x000fe400078e00ff */
[----:B------:R-:W2:Y:S02]  /*5a80*/  LDL.LU R20, [R1+0x4a0] ;  /* 0x0004a00001147983 */ /* 0x000ea40000300800 */
[----:B------:R-:W-:-:S04]  /*5a90*/  IMAD.MOV R2, RZ, RZ, -R4 ;  /* 0x000000ffff027224 */ /* 0x000fc800078e0a04 */
[----:B------:R-:W-:-:S05]  /*5aa0*/  IMAD R8, R0, R2, R8 ;  /* 0x0000000200087224 */ /* 0x000fca00078e0208 */
[----:B------:R-:W-:-:S13]  /*5ab0*/  ISETP.GT.U32.AND P1, PT, R0, R8, PT ;  /* 0x000000080000720c */ /* 0x000fda0003f24070 */
[----:B------:R-:W-:-:S05]  /*5ac0*/  @!P1 IMAD.IADD R8, R8, 0x1, -R0 ;  /* 0x0000000108089824 */ /* 0x000fca00078e0a00 */
[----:B------:R-:W-:Y:S02]  /*5ad0*/  ISETP.GT.U32.AND P1, PT, R0, R8, PT ;  /* 0x000000080000720c */ /* 0x000fe40003f24070 */
[----:B------:R-:W-:Y:S02]  /*5ae0*/  ISETP.GE.AND P4, PT, R29, RZ, PT ;  /* 0x000000ff1d00720c */ /* 0x000fe40003f86270 */
[----:B------:R-:W2:Y:S01]  /*5af0*/  LDL.LU R29, [R1+0x4a4] ;  /* 0x0004a400011d7983 */ /* 0x000ea20000300800 */
[----:B0-----:R-:W-:-:S03]  /*5b00*/  IABS R5, R21 ;  /* 0x0000001500057213 */ /* 0x001fc60000000000 */
[----:B------:R0:W-:Y:S04]  /*5b10*/  STL [R1+0x104], R16 ;  /* 0x0001041001007387 */ /* 0x0001e80000100800 */
[----:B------:R2:W-:Y:S01]  /*5b20*/  STL [R1+0xfc], R14 ;  /* 0x0000fc0e01007387 */ /* 0x0005e20000100800 */
[----:B------:R-:W-:Y:S01]  /*5b30*/  @!P1 IMAD.IADD R8, R8, 0x1, -R0 ;  /* 0x0000000108089824 */ /* 0x000fe200078e0a00 */
[----:B------:R-:W-:Y:S02]  /*5b40*/  ISETP.GE.AND P1, PT, R21, RZ, PT ;  /* 0x000000ff1500720c */ /* 0x000fe40003f26270 */
[----:B0-----:R-:W2:Y:S04]  /*5b50*/  LDL.LU R16, [R1+0x4a8] ;  /* 0x0004a80001107983 */ /* 0x001ea80000300800 */
[----:B------:R-:W2:Y:S01]  /*5b60*/  LDL.LU R21, [R1+0x4ac] ;  /* 0x0004ac0001157983 */ /* 0x000ea20000300800 */
[----:B------:R-:W-:-:S04]  /*5b70*/  IMAD.HI.U32 R4, R17, R7, RZ ;  /* 0x0000000711047227 */ /* 0x000fc800078e00ff */
[----:B------:R-:W-:Y:S02]  /*5b80*/  IMAD.MOV R4, RZ, RZ, -R4 ;  /* 0x000000ffff047224 */ /* 0x000fe400078e0a04 */
[----:B------:R-:W-:-:S04]  /*5b90*/  IMAD.HI.U32 R13, R17, R6, RZ ;  /* 0x00000006110d7227 */ /* 0x000fc800078e00ff */
[----:B------:R-:W-:Y:S02]  /*5ba0*/  IMAD R7, R0, R4, R7 ;  /* 0x0000000400077224 */ /* 0x000fe400078e0207 */
[----:B------:R-:W-:-:S03]  /*5bb0*/  IMAD.MOV R13, RZ, RZ, -R13 ;  /* 0x000000ffff0d7224 */ /* 0x000fc600078e0a0d */
[C---:B------:R-:W-:Y:S01]  /*5bc0*/  ISETP.GT.U32.AND P5, PT, R0.reuse, R7, PT ;  /* 0x000000070000720c */ /* 0x040fe20003fa4070 */
[C---:B------:R-:W-:Y:S02]  /*5bd0*/  IMAD R6, R0.reuse, R13, R6 ;  /* 0x0000000d00067224 */ /* 0x040fe400078e0206 */
[C---:B------:R-:W-:Y:S01]  /*5be0*/  IMAD.HI.U32 R12, R17.reuse, R5, RZ ;  /* 0x00000005110c7227 */ /* 0x040fe200078e00ff */
[----:B----4-:R-:W-:Y:S02]  /*5bf0*/  IABS R2, R19 ;  /* 0x0000001300027213 */ /* 0x010fe40000000000 */
[----:B------:R-:W-:Y:S01]  /*5c00*/  ISETP.GT.U32.AND P6, PT, R0, R6, PT ;  /* 0x000000060000720c */ /* 0x000fe20003fc4070 */
[----:B------:R-:W-:Y:S02]  /*5c10*/  IMAD.MOV R12, RZ, RZ, -R12 ;  /* 0x000000ffff0c7224 */ /* 0x000fe400078e0a0c */
[----:B------:R-:W-:-:S04]  /*5c20*/  IMAD.HI.U32 R11, R17, R2, RZ ;  /* 0x00000002110b7227 */ /* 0x000fc800078e00ff */
[C---:B------:R-:W-:Y:S02]  /*5c30*/  IMAD R5, R0.reuse, R12, R5 ;  /* 0x0000000c00057224 */ /* 0x040fe400078e0205 */
[--C-:B------:R-:W-:Y:S02]  /*5c40*/  @!P5 IMAD.IADD R7, R7, 0x1, -R0.reuse ;  /* 0x000000010707d824 */ /* 0x100fe400078e0a00 */
[----:B------:R-:W-:Y:S01]  /*5c50*/  IMAD.MOV R11, RZ, RZ, -R11 ;  /* 0x000000ffff0b7224 */ /* 0x000fe200078e0a0b */
[----:B------:R-:W-:Y:S01]  /*5c60*/  ISETP.GT.U32.AND P3, PT, R0, R5, PT ;  /* 0x000000050000720c */ /* 0x000fe20003f64070 */
[----:B------:R-:W-:Y:S01]  /*5c70*/  @!P6 IMAD.IADD R6, R6, 0x1, -R0 ;  /* 0x000000010606e824 */ /* 0x000fe200078e0a00 */
[C---:B------:R-:W-:Y:S01]  /*5c80*/  ISETP.GT.U32.AND P6, PT, R0.reuse, R7, PT ;  /* 0x000000070000720c */ /* 0x040fe20003fc4070 */
[----:B------:R-:W-:Y:S02]  /*5c90*/  IMAD R2, R0, R11, R2 ;  /* 0x0000000b00027224 */ /* 0x000fe400078e0202 */
[----:B------:R-:W-:-:S03]  /*5ca0*/  IMAD.MOV.U32 R10, RZ, RZ, R8 ;  /* 0x000000ffff0a7224 */ /* 0x000fc600078e0008 */
[----:B------:R-:W-:Y:S01]  /*5cb0*/  ISETP.GT.U32.AND P5, PT, R0, R2, PT ;  /* 0x000000020000720c */ /* 0x000fe20003fa4070 */
[----:B------:R-:W-:-:S04]  /*5cc0*/  @!P4 IMAD.MOV R10, RZ, RZ, -R10 ;  /* 0x000000ffff0ac224 */ /* 0x000fc800078e0a0a */
[--C-:B------:R-:W-:Y:S01]  /*5cd0*/  @!P3 IMAD.IADD R5, R5, 0x1, -R0.reuse ;  /* 0x000000010505b824 */ /* 0x100fe200078e0a00 */
[----:B------:R-:W-:Y:S01]  /*5ce0*/  ISETP.GT.U32.AND P3, PT, R0, R6, PT ;  /* 0x000000060000720c */ /* 0x000fe20003f64070 */
[--C-:B------:R-:W-:Y:S01]  /*5cf0*/  @!P6 IMAD.IADD R7, R7, 0x1, -R0.reuse ;  /* 0x000000010707e824 */ /* 0x100fe200078e0a00 */
[----:B------:R-:W-:Y:S04]  /*5d00*/  STL [R1+0xf8], R10 ;  /* 0x0000f80a01007387 */ /* 0x000fe80000100800 */
[----:B------:R-:W4:Y:S01]  /*5d10*/  LDL.LU R18, [R1+0x4b0] ;  /* 0x0004b00001127983 */ /* 0x000f220000300800 */
[----:B------:R-:W-:-:S05]  /*5d20*/  @!P5 IMAD.IADD R2, R2, 0x1, -R0 ;  /* 0x000000010202d824 */ /* 0x000fca00078e0a00 */
[----:B------:R-:W-:Y:S01]  /*5d30*/  ISETP.GT.U32.AND P5, PT, R0, R2, PT ;  /* 0x000000020000720c */ /* 0x000fe20003fa4070 */
[----:B------:R-:W-:Y:S01]  /*5d40*/  @!P3 IMAD.IADD R6, R6, 0x1, -R0 ;  /* 0x000000010606b824 */ /* 0x000fe200078e0a00 */
[----:B------:R-:W-:Y:S01]  /*5d50*/  ISETP.GE.AND P3, PT, R19, RZ, PT ;  /* 0x000000ff1300720c */ /* 0x000fe20003f66270 */
[----:B------:R-:W-:-:S04]  /*5d60*/  IMAD.MOV.U32 R19, RZ, RZ, R7 ;  /* 0x000000ffff137224 */ /* 0x000fc800078e0007 */
[----:B------:R-:W-:-:S05]  /*5d70*/  @!P2 IMAD.MOV R19, RZ, RZ, -R19 ;  /* 0x000000ffff13a224 */ /* 0x000fca00078e0a13 */
[----:B------:R-:W-:Y:S01]  /*5d80*/  STL [R1+0xf4], R19 ;  /* 0x0000f41301007387 */ /* 0x000fe20000100800 */
[----:B------:R-:W-:Y:S01]  /*5d90*/  @!P5 IMAD.IADD R2, R2, 0x1, -R0 ;  /* 0x000000010202d824 */ /* 0x000fe200078e0a00 */
[----:B------:R-:W-:-:S13]  /*5da0*/  ISETP.GT.U32.AND P4, PT, R0, R5, PT ;  /* 0x000000050000720c */ /* 0x000fda0003f84070 */
[----:B------:R-:W-:Y:S02]  /*5db0*/  @!P4 IMAD.IADD R5, R5, 0x1, -R0 ;  /* 0x000000010505c824 */ /* 0x000fe400078e0a00 */
[----:B------:R-:W-:Y:S01]  /*5dc0*/  @!P3 IMAD.MOV R2, RZ, RZ, -R2 ;  /* 0x000000ffff02b224 */ /* 0x000fe200078e0a02 */
[----:B---3--:R-:W-:-:S05]  /*5dd0*/  IABS R4, R28 ;  /* 0x0000001c00047213 */ /* 0x008fca0000000000 */
[----:B------:R-:W-:-:S04]  /*5de0*/  IMAD.HI.U32 R9, R17, R4, RZ ;  /* 0x0000000411097227 */ /* 0x000fc800078e00ff */
[----:B------:R-:W-:-:S04]  /*5df0*/  IMAD.MOV R9, RZ, RZ, -R9 ;  /* 0x000000ffff097224 */ /* 0x000fc800078e0a09 */
[----:B------:R-:W-:-:S05]  /*5e00*/  IMAD R4, R0, R9, R4 ;  /* 0x0000000900047224 */ /* 0x000fca00078e0204 */
[----:B------:R-:W-:Y:S02]  /*5e10*/  ISETP.GT.U32.AND P6, PT, R0, R4, PT ;  /* 0x000000040000720c */ /* 0x000fe40003fc4070 */
[----:B--2---:R-:W-:-:S11]  /*5e20*/  IABS R14, R3 ;  /* 0x00000003000e7213 */ /* 0x004fd60000000000 */
[----:B------:R-:W-:Y:S01]  /*5e30*/  @!P6 IMAD.IADD R4, R4, 0x1, -R0 ;  /* 0x000000010404e824 */ /* 0x000fe200078e0a00 */
[----:B------:R-:W-:Y:S01]  /*5e40*/  ISETP.GE.AND P6, PT, R3, RZ, PT ;  /* 0x000000ff0300720c */ /* 0x000fe20003fc6270 */
[----:B------:R-:W-:-:S04]  /*5e50*/  IMAD.MOV.U32 R3, RZ, RZ, R6 ;  /* 0x000000ffff037224 */ /* 0x000fc800078e0006 */
[----:B------:R-:W-:Y:S01]  /*5e60*/  @!P0 IMAD.MOV R3, RZ, RZ, -R3 ;  /* 0x000000ffff038224 */ /* 0x000fe200078e0a03 */
[----:B------:R-:W-:-:S04]  /*5e70*/  ISETP.GE.AND P5, PT, R28, RZ, PT ;  /* 0x000000ff1c00720c */ /* 0x000fc80003fa6270 */
[----:B------:R0:W-:Y:S04]  /*5e80*/  STL [R1+0xf0], R3 ;  /* 0x0000f00301007387 */ /* 0x0001e80000100800 */
[----:B------:R-:W2:Y:S01]  /*5e90*/  LDL.LU R28, [R1+0x4b4] ;  /* 0x0004b400011c7983 */ /* 0x000ea20000300800 */
[----:B------:R-:W-:-:S04]  /*5ea0*/  IMAD.HI.U32 R8, R17, R14, RZ ;  /* 0x0000000e11087227 */ /* 0x000fc800078e00ff */
[----:B------:R-:W-:Y:S01]  /*5eb0*/  IMAD.MOV R8, RZ, RZ, -R8 ;  /* 0x000000ffff087224 */ /* 0x000fe200078e0a08 */
[----:B------:R-:W-:Y:S01]  /*5ec0*/  IABS R12, R20 ;  /* 0x00000014000c7213 */ /* 0x000fe20000000000 */
[----:B0-----:R-:W3:Y:S02]  /*5ed0*/  LDL.LU R3, [R1+0x4b8] ;  /* 0x0004b80001037983 */ /* 0x001ee40000300800 */
[C---:B------:R-:W-:Y:S02]  /*5ee0*/  IMAD R14, R0.reuse, R8, R14 ;  /* 0x00000008000e7224 */ /* 0x040fe400078e020e */
[----:B------:R-:W-:Y:S01]  /*5ef0*/  IMAD.HI.U32 R9, R17, R12, RZ ;  /* 0x0000000c11097227 */ /* 0x000fe200078e00ff */
[C---:B------:R-:W-:Y:S01]  /*5f00*/  ISETP.GT.U32.AND P2, PT, R0.reuse, R4, PT ;  /* 0x000000040000720c */ /* 0x040fe20003f44070 */
[----:B------:R-:W3:Y:S01]  /*5f10*/  LDL.LU R19, [R1+0x4bc] ;  /* 0x0004bc0001137983 */ /* 0x000ee20000300800 */
[----:B------:R-:W-:Y:S01]  /*5f20*/  ISETP.GT.U32.AND P4, PT, R0, R14, PT ;  /* 0x0000000e0000720c */ /* 0x000fe20003f84070 */
[----:B------:R-:W-:-:S02]  /*5f30*/  IMAD.MOV R9, RZ, RZ, -R9 ;  /* 0x000000ffff097224 */ /* 0x000fc400078e0a09 */
[----:B------:R-:W-:Y:S02]  /*5f40*/  IMAD.MOV.U32 R6, RZ, RZ, R5 ;  /* 0x000000ffff067224 */ /* 0x000fe400078e0005 */
[----:B------:R-:W-:Y:S02]  /*5f50*/  IMAD R12, R0, R9, R12 ;  /* 0x00000009000c7224 */ /* 0x000fe400078e020c */
[----:B------:R-:W-:-:S06]  /*5f60*/  @!P1 IMAD.MOV R6, RZ, RZ, -R6 ;  /* 0x000000ffff069224 */ /* 0x000fcc00078e0a06 */
[----:B------:R-:W-:Y:S01]  /*5f70*/  @!P4 IMAD.IADD R14, R14, 0x1, -R0 ;  /* 0x000000010e0ec824 */ /* 0x000fe200078e0a00 */
[----:B------:R-:W-:-:S04]  /*5f80*/  ISETP.GT.U32.AND P1, PT, R0, R12, PT ;  /* 0x0000000c0000720c */ /* 0x000fc80003f24070 */
[----:B------:R-:W-:Y:S01]  /*5f90*/  ISETP.GT.U32.AND P4, PT, R0, R14, PT ;  /* 0x0000000e0000720c */ /* 0x000fe20003f84070 */
[----:B------:R-:W-:Y:S01]  /*5fa0*/  @!P2 IMAD.IADD R4, R4, 0x1, -R0 ;  /* 0x000000010404a824 */ /* 0x000fe200078e0a00 */
[----:B------:R-:W-:Y:S03]  /*5fb0*/  STL [R1+0xa0], R6 ;  /* 0x0000a00601007387 */ /* 0x000fe60000100800 */
[----:B------:R-:W-:Y:S01]  /*5fc0*/  @!P5 IMAD.MOV R4, RZ, RZ, -R4 ;  /* 0x000000ffff04d224 */ /* 0x000fe200078e0a04 */
[----:B------:R-:W-:Y:S01]  /*5fd0*/  IABS R13, R15 ;  /* 0x0000000f000d7213 */ /* 0x000fe20000000000 */
[----:B------:R0:W-:Y:S01]  /*5fe0*/  STL [R1+0x9c], R2 ;  /* 0x00009c0201007387 */ /* 0x0001e20000100800 */
[----:B------:R-:W-:Y:S01]  /*5ff0*/  IABS R7, R21 ;  /* 0x0000001500077213 */ /* 0x000fe20000000000 */
[--C-:B------:R-:W-:Y:S02]  /*6000*/  @!P1 IMAD.IADD R12, R12, 0x1, -R0.reuse ;  /* 0x000000010c0c9824 */ /* 0x100fe400078e0a00 */
[----:B------:R-:W-:Y:S02]  /*6010*/  STL [R1+0x98], R4 ;  /* 0x0000980401007387 */ /* 0x000fe40000100800 */
[----:B------:R-:W-:Y:S01]  /*6020*/  @!P4 IMAD.IADD R14, R14, 0x1, -R0 ;  /* 0x000000010e0ec824 */ /* 0x000fe200078e0a00 */
[----:B------:R-:W-:-:S02]  /*6030*/  ISETP.GE.AND P4, PT, R20, RZ, PT ;  /* 0x000000ff1400720c */ /* 0x000fc40003f86270 */
[----:B------:R-:W3:Y:S01]  /*6040*/  LDL.LU R20, [R1+0x4c0] ;  /* 0x0004c00001147983 */ /* 0x000ee20000300800 */
[----:B------:R-:W-:Y:S01]  /*6050*/  IMAD.HI.U32 R10, R17, R13, RZ ;  /* 0x0000000d110a7227 */ /* 0x000fe200078e00ff */
[----:B------:R-:W-:-:S03]  /*6060*/  ISETP.GT.U32.AND P5, PT, R0, R12, PT ;  /* 0x0000000c0000720c */ /* 0x000fc60003fa4070 */
[----:B0-----:R-:W-:-:S04]  /*6070*/  IMAD.HI.U32 R2, R17, R7, RZ ;  /* 0x0000000711027227 */ /* 0x001fc800078e00ff */
[----:B------:R-:W-:Y:S02]  /*6080*/  IMAD.MOV R10, RZ, RZ, -R10 ;  /* 0x000000ffff0a7224 */ /* 0x000fe400078e0a0a */
[----:B------:R-:W-:Y:S02]  /*6090*/  IMAD.MOV R2, RZ, RZ, -R2 ;  /* 0x000000ffff027224 */ /* 0x000fe400078e0a02 */
[C---:B------:R-:W-:Y:S02]  /*60a0*/  IMAD R13, R0.reuse, R10, R13 ;  /* 0x0000000a000d7224 */ /* 0x040fe400078e020d */
[----:B------:R-:W-:Y:S02]  /*60b0*/  IMAD R7, R0, R2, R7 ;  /* 0x0000000200077224 */ /* 0x000fe400078e0207 */
[----:B------:R-:W-:Y:S01]  /*60c0*/  @!P5 IMAD.IADD R12, R12, 0x1, -R0 ;  /* 0x000000010c0cd824 */ /* 0x000fe200078e0a00 */
[C---:B------:R-:W-:Y:S02]  /*60d0*/  ISETP.GT.U32.AND P0, PT, R0.reuse, R13, PT ;  /* 0x0000000d0000720c */ /* 0x040fe40003f04070 */
[----:B------:R-:W-:-:S02]  /*60e0*/  ISETP.GT.U32.AND P5, PT, R0, R7, PT ;  /* 0x000000070000720c */ /* 0x000fc40003fa4070 */
[----:B------:R-:W-:-:S09]  /*60f0*/  IABS R11, R29 ;  /* 0x0000001d000b7213 */ /* 0x000fd20000000000 */
[--C-:B------:R-:W-:Y:S01]  /*6100*/  @!P0 IMAD.IADD R13, R13, 0x1, -R0.reuse ;  /* 0x000000010d0d8824 */ /* 0x100fe200078e0a00 */
[----:B------:R-:W-:Y:S01]  /*6110*/  ISETP.GE.AND P0, PT, R29, RZ, PT ;  /* 0x000000ff1d00720c */ /* 0x000fe20003f06270 */
[----:B------:R-:W-:Y:S01]  /*6120*/  @!P5 IMAD.IADD R7, R7, 0x1, -R0 ;  /* 0x000000010707d824 */ /* 0x000fe200078e0a00 */
[----:B------:R-:W3:Y:S01]  /*6130*/  LDL.LU R29, [R1+0x4c4] ;  /* 0x0004c400011d7983 */ /* 0x000ee20000300800 */
[----:B------:R-:W-:-:S03]  /*6140*/  ISETP.GE.AND P5, PT, R21, RZ, PT ;  /* 0x000000ff1500720c */ /* 0x000fc60003fa6270 */
[----:B------:R-:W3:Y:S01]  /*6150*/  LDL.LU R21, [R1+0x4c8] ;  /* 0x0004c80001157983 */ /* 0x000ee20000300800 */
[----:B------:R-:W-:Y:S01]  /*6160*/  IABS R9, R16 ;  /* 0x0000001000097213 */ /* 0x000fe20000000000 */
[----:B------:R-:W-:Y:S01]  /*6170*/  IMAD.HI.U32 R8, R17, R11, RZ ;  /* 0x0000000b11087227 */ /* 0x000fe200078e00ff */
[----:B------:R-:W-:-:S03]  /*6180*/  ISETP.GT.U32.AND P1, PT, R0, R13, PT ;  /* 0x0000000d0000720c */ /* 0x000fc60003f24070 */
[----:B------:R-:W-:-:S04]  /*6190*/  IMAD.HI.U32 R5, R17, R9, RZ ;  /* 0x0000000911057227 */ /* 0x000fc800078e00ff */
[----:B------:R-:W-:Y:S02]  /*61a0*/  IMAD.MOV R8, RZ, RZ, -R8 ;  /* 0x000000ffff087224 */ /* 0x000fe400078e0a08 */
[----:B------:R-:W-:Y:S02]  /*61b0*/  IMAD.MOV R5, RZ, RZ, -R5 ;  /* 0x000000ffff057224 */ /* 0x000fe400078e0a05 */
[C---:B------:R-:W-:Y:S02]  /*61c0*/  IMAD R11, R0.reuse, R8, R11 ;  /* 0x00000008000b7224 */ /* 0x040fe400078e020b */
[C---:B------:R-:W-:Y:S01]  /*61d0*/  IMAD R9, R0.reuse, R5, R9 ;  /* 0x0000000500097224 */ /* 0x040fe200078e0209 */
[----:B----4-:R-:W-:Y:S01]  /*61e0*/  IABS R5, R18 ;  /* 0x0000001200057213 */ /* 0x010fe20000000000 */
[----:B------:R-:W-:Y:S01]  /*61f0*/  @!P1 IMAD.IADD R13, R13, 0x1, -R0 ;  /* 0x000000010d0d9824 */ /* 0x000fe200078e0a00 */
[C---:B------:R-:W-:Y:S02]  /*6200*/  ISETP.GT.U32.AND P2, PT, R0.reuse, R11, PT ;  /* 0x0000000b0000720c */ /* 0x040fe40003f44070 */
[----:B------:R-:W-:Y:S01]  /*6210*/  ISETP.GT.U32.AND P1, PT, R0, R9, PT ;  /* 0x000000090000720c */ /* 0x000fe20003f24070 */
[----:B------:R-:W-:-:S04]  /*6220*/  IMAD.HI.U32 R2, R17, R5, RZ ;  /* 0x0000000511027227 */ /* 0x000fc800078e00ff */
[----:B------:R-:W-:-:S04]  /*6230*/  IMAD.MOV R2, RZ, RZ, -R2 ;  /* 0x000000ffff027224 */ /* 0x000fc800078e0a02 */
[C---:B------:R-:W-:Y:S02]  /*6240*/  IMAD R5, R0.reuse, R2, R5 ;  /* 0x0000000200057224 */ /* 0x040fe400078e0205 */
[--C-:B------:R-:W-:Y:S02]  /*6250*/  @!P2 IMAD.IADD R11, R11, 0x1, -R0.reuse ;  /* 0x000000010b0ba824 */ /* 0x100fe400078e0a00 */
[----:B------:R-:W-:Y:S01]  /*6260*/  @!P1 IMAD.IADD R9, R9, 0x1, -R0 ;  /* 0x0000000109099824 */ /* 0x000fe200078e0a00 */
[C---:B------:R-:W-:Y:S02]  /*6270*/  ISETP.GT.U32.AND P1, PT, R0.reuse, R5, PT ;  /* 0x000000050000720c */ /* 0x040fe40003f24070 */
[----:B------:R-:W-:Y:S02]  /*6280*/  ISETP.GT.U32.AND P2, PT, R0, R11, PT ;  /* 0x0000000b0000720c */ /* 0x000fe40003f44070 */
[----:B------:R-:W-:Y:S01]  /*6290*/  ISETP.GE.AND P3, PT, R15, RZ, PT ;  /* 0x000000ff0f00720c */ /* 0x000fe20003f66270 */
[----:B------:R-:W-:-:S02]  /*62a0*/  @!P6 IMAD.MOV R14, RZ, RZ, -R14 ;  /* 0x000000ffff0ee224 */ /* 0x000fc400078e0a0e */
[----:B------:R-:W-:-:S06]  /*62b0*/  @!P4 IMAD.MOV R12, RZ, RZ, -R12 ;  /* 0x000000ffff0cc224 */ /* 0x000fcc00078e0a0c */
[--C-:B------:R-:W-:Y:S01]  /*62c0*/  @!P1 IMAD.IADD R5, R5, 0x1, -R0.reuse ;  /* 0x0000000105059824 */ /* 0x100fe200078e0a00 */
[----:B------:R-:W-:Y:S01]  /*62d0*/  ISETP.GT.U32.AND P1, PT, R0, R9, PT ;  /* 0x000000090000720c */ /* 0x000fe20003f24070 */
[--C-:B------:R-:W-:Y:S01]  /*62e0*/  @!P2 IMAD.IADD R11, R11, 0x1, -R0.reuse ;  /* 0x000000010b0ba824 */ /* 0x100fe200078e0a00 */
[----:B------:R-:W-:Y:S01]  /*62f0*/  ISETP.GE.AND P2, PT, R16, RZ, PT ;  /* 0x000000ff1000720c */ /* 0x000fe20003f46270 */
[----:B------:R-:W-:Y:S01]  /*6300*/  @!P3 IMAD.MOV R13, RZ, RZ, -R13 ;  /* 0x000000ffff0db224 */ /* 0x000fe200078e0a0d */
[----:B------:R-:W-:Y:S01]  /*6310*/  ISETP.GT.U32.AND P3, PT, R0, R5, PT ;  /* 0x000000050000720c */ /* 0x000fe20003f64070 */
[----:B------:R-:W-:Y:S04]  /*6320*/  STL [R1+0x94], R14 ;  /* 0x0000940e01007387 */ /* 0x000fe80000100800 */
[----:B------:R0:W-:Y:S04]  /*6330*/  STL [R1+0x90], R13 ;  /* 0x0000900d01007387 */ /* 0x0001e80000100800 */
[----:B------:R-:W-:-:S02]  /*6340*/  @!P1 IMAD.IADD R9, R9, 0x1, -R0 ;  /* 0x0000000109099824 */ /* 0x000fc400078e0a00 */
[----:B0-----:R-:W-:Y:S02]  /*6350*/  IMAD.MOV.U32 R13, RZ, RZ, R11 ;  /* 0x000000ffff0d7224 */ /* 0x001fe400078e000b */
[----:B------:R-:W-:Y:S02]  /*6360*/  @!P2 IMAD.MOV R9, RZ, RZ, -R9 ;  /* 0x000000ffff09a224 */ /* 0x000fe400078e0a09 */
[----:B------:R-:W-:Y:S01]  /*6370*/  @!P0 IMAD.MOV R13, RZ, RZ, -R13 ;  /* 0x000000ffff0d8224 */ /* 0x000fe200078e0a0d */
[----:B------:R0:W-:Y:S01]  /*6380*/  STL [R1+0x88], R12 ;  /* 0x0000880c01007387 */ /* 0x0001e20000100800 */
[----:B------:R-:W-:-:S03]  /*6390*/  @!P3 IMAD.IADD R5, R5, 0x1, -R0 ;  /* 0x000000010505b824 */ /* 0x000fc600078e0a00 */
[----:B------:R-:W-:Y:S01]  /*63a0*/  STL [R1+0x80], R13 ;  /* 0x0000800d01007387 */ /* 0x000fe20000100800 */
[----:B------:R-:W-:-:S13]  /*63b0*/  ISETP.GT.U32.AND P6, PT, R0, R7, PT ;  /* 0x000000070000720c */ /* 0x000fda0003fc4070 */
[----:B------:R-:W-:Y:S01]  /*63c0*/  @!P6 IMAD.IADD R7, R7, 0x1, -R0 ;  /* 0x000000010707e824 */ /* 0x000fe200078e0a00 */
[----:B------:R-:W-:-:S13]  /*63d0*/  ISETP.GE.AND P6, PT, R18, RZ, PT ;  /* 0x000000ff1200720c */ /* 0x000fda0003fc6270 */
[----:B------:R-:W-:Y:S01]  /*63e0*/  @!P6 IMAD.MOV R5, RZ, RZ, -R5 ;  /* 0x000000ffff05e224 */ /* 0x000fe200078e0a05 */
[----:B--2---:R-:W-:-:S05]  /*63f0*/  IABS R10, R28 ;  /* 0x0000001c000a7213 */ /* 0x004fca0000000000 */
[----:B------:R-:W-:-:S04]  /*6400*/  IMAD.HI.U32 R15, R17, R10, RZ ;  /* 0x0000000a110f7227 */ /* 0x000fc800078e00ff */
[----:B------:R-:W-:-:S04]  /*6410*/  IMAD.MOV R15, RZ, RZ, -R15 ;  /* 0x000000ffff0f7224 */ /* 0x000fc800078e0a0f */
[----:B------:R-:W-:-:S05]  /*6420*/  IMAD R10, R0, R15, R10 ;  /* 0x0000000f000a7224 */ /* 0x000fca00078e020a */
[----:B------:R-:W-:Y:S02]  /*6430*/  ISETP.GT.U32.AND P4, PT, R0, R10, PT ;  /* 0x0000000a0000720c */ /* 0x000fe40003f84070 */
[----:B---3--:R-:W-:Y:S02]  /*6440*/  IABS R4, R3 ;  /* 0x0000000300047213 */ /* 0x008fe40000000000 */
[----:B------:R-:W-:Y:S02]  /*6450*/  IABS R6, R19 ;  /* 0x0000001300067213 */ /* 0x000fe40000000000 */
[----:B------:R-:W-:-:S07]  /*6460*/  ISETP.GE.AND P3, PT, R28, RZ, PT ;  /* 0x000000ff1c00720c */ /* 0x000fce0003f66270 */
[----:B------:R-:W-:Y:S01]  /*6470*/  @!P4 IMAD.IADD R10, R10, 0x1, -R0 ;  /* 0x000000010a0ac824 */ /* 0x000fe200078e0a00 */
[----:B------:R-:W-:Y:S02]  /*6480*/  ISETP.GE.AND P4, PT, R3, RZ, PT ;  /* 0x000000ff0300720c */ /* 0x000fe40003f86270 */
[----:B------:R-:W2:Y:S04]  /*6490*/  LDL.LU R3, [R1+0x4cc] ;  /* 0x0004cc0001037983 */ /* 0x000ea80000300800 */
[----:B------:R1:W-:Y:S01]  /*64a0*/  STL [R1+0x7c], R9 ;  /* 0x00007c0901007387 */ /* 0x0003e20000100800 */
[----:B------:R-:W-:-:S03]  /*64b0*/  IMAD.HI.U32 R2, R17, R6, RZ ;  /* 0x0000000611027227 */ /* 0x000fc600078e00ff */
[----:B------:R-:W3:Y:S01]  /*64c0*/  LDL.LU R28, [R1+0x4d0] ;  /* 0x0004d000011c7983 */ /* 0x000ee20000300800 */
[----:B------:R-:W-:Y:S02]  /*64d0*/  IMAD.MOV R2, RZ, RZ, -R2 ;  /* 0x000000ffff027224 */ /* 0x000fe400078e0a02 */
[----:B------:R-:W-:-:S04]  /*64e0*/  IMAD.HI.U32 R8, R17, R4, RZ ;  /* 0x0000000411087227 */ /* 0x000fc800078e00ff */
[----:B------:R-:W-:Y:S02]  /*64f0*/  IMAD R6, R0, R2, R6 ;  /* 0x0000000200067224 */ /* 0x000fe400078e0206 */
[----:B------:R-:W-:-:S03]  /*6500*/  IMAD.MOV R8, RZ, RZ, -R8 ;  /* 0x000000ffff087224 */ /* 0x000fc600078e0a08 */
[C---:B------:R-:W-:Y:S01]  /*6510*/  ISETP.GT.U32.AND P1, PT, R0.reuse, R6, PT ;  /* 0x000000060000720c */ /* 0x040fe20003f24070 */
[----:B------:R-:W-:Y:S01]  /*6520*/  IMAD R4, R0, R8, R4 ;  /* 0x0000000800047224 */ /* 0x000fe200078e0204 */
[----:B------:R-:W-:-:S05]  /*6530*/  IABS R8, R20 ;  /* 0x0000001400087213 */ /* 0x000fca0000000000 */
[----:B0-----:R-:W-:-:S04]  /*6540*/  IMAD.HI.U32 R12, R17, R8, RZ ;  /* 0x00000008110c7227 */ /* 0x001fc800078e00ff */
[----:B------:R-:W-:Y:S02]  /*6550*/  IMAD.MOV R12, RZ, RZ, -R12 ;  /* 0x000000ffff0c7224 */ /* 0x000fe400078e0a0c */
[----:B------:R-:W-:Y:S02]  /*6560*/  @!P1 IMAD.IADD R6, R6, 0x1, -R0 ;  /* 0x0000000106069824 */ /* 0x000fe400078e0a00 */
[C---:B------:R-:W-:Y:S02]  /*6570*/  IMAD R8, R0.reuse, R12, R8 ;  /* 0x0000000c00087224 */ /* 0x040fe400078e0208 */
[----:B-1----:R-:W-:Y:S01]  /*6580*/  IMAD.MOV.U32 R9, RZ, RZ, R7 ;  /* 0x000000ffff097224 */ /* 0x002fe200078e0007 */
[----:B------:R-:W-:-:S03]  /*6590*/  ISETP.GT.U32.AND P2, PT, R0, R6, PT ;  /* 0x000000060000720c */ /* 0x000fc60003f44070 */
[----:B------:R-:W-:Y:S01]  /*65a0*/  @!P5 IMAD.MOV R9, RZ, RZ, -R9 ;  /* 0x000000ffff09d224 */ /* 0x000fe200078e0a09 */
[----:B------:R-:W-:-:S04]  /*65b0*/  ISETP.GT.U32.AND P5, PT, R0, R8, PT ;  /* 0x000000080000720c */ /* 0x000fc80003fa4070 */
[----:B------:R-:W-:Y:S01]  /*65c0*/  STL [R1+0x78], R9 ;  /* 0x0000780901007387 */ /* 0x000fe20000100800 */
[----:B------:R-:W-:-:S03]  /*65d0*/  IABS R2, R29 ;  /* 0x0000001d00027213 */ /* 0x000fc60000000000 */
[----:B------:R-:W-:Y:S01]  /*65e0*/  STL [R1+0xec], R5 ;  /* 0x0000ec0501007387 */ /* 0x000fe20000100800 */
[--C-:B------:R-:W-:Y:S01]  /*65f0*/  @!P2 IMAD.IADD R6, R6, 0x1, -R0.reuse ;  /* 0x000000010606a824 */ /* 0x100fe200078e0a00 */
[----:B------:R-:W-:Y:S02]  /*6600*/  ISETP.GE.AND P2, PT, R29, RZ, PT ;  /* 0x000000ff1d00720c */ /* 0x000fe40003f46270 */
[----:B------:R-:W-:Y:S01]  /*6610*/  IABS R7, R21 ;  /* 0x0000001500077213 */ /* 0x000fe20000000000 */
[----:B------:R-:W-:Y:S01]  /*6620*/  @!P5 IMAD.IADD R8, R8, 0x1, -R0 ;  /* 0x000000010808d824 */ /* 0x000fe200078e0a00 */
[----:B------:R-:W-:Y:S01]  /*6630*/  ISETP.GE.AND P5, PT, R21, RZ, PT ;  /* 0x000000ff1500720c */ /* 0x000fe20003fa6270 */
[----:B------:R-:W4:Y:S04]  /*6640*/  LDL.LU R29, [R1+0x4d4] ;  /* 0x0004d400011d7983 */ /* 0x000f280000300800 */
[----:B------:R-:W4:Y:S01]  /*6650*/  LDL.LU R21, [R1+0x4d8] ;  /* 0x0004d80001157983 */ /* 0x000f220000300800 */
[----:B------:R-:W-:-:S13]  /*6660*/  ISETP.GT.U32.AND P0, PT, R0, R4, PT ;  /* 0x000000040000720c */ /* 0x000fda0003f04070 */
[----:B------:R-:W-:Y:S01]  /*6670*/  @!P0 IMAD.IADD R4, R4, 0x1, -R0 ;  /* 0x0000000104048824 */ /* 0x000fe200078e0a00 */
[----:B------:R-:W-:-:S04]  /*6680*/  ISETP.GT.U32.AND P0, PT, R0, R10, PT ;  /* 0x0000000a0000720c */ /* 0x000fc80003f04070 */
[----:B------:R-:W-:Y:S02]  /*6690*/  ISETP.GT.U32.AND P1, PT, R0, R4, PT ;  /* 0x000000040000720c */ /* 0x000fe40003f24070 */
[----:B------:R-:W-:-:S07]  /*66a0*/  ISETP.GE.AND P6, PT, R19, RZ, PT ;  /* 0x000000ff1300720c */ /* 0x000fce0003fc6270 */
[----:B------:R-:W-:-:S04]  /*66b0*/  @!P0 IMAD.IADD R10, R10, 0x1, -R0 ;  /* 0x000000010a0a8824 */ /* 0x000fc800078e0a00 */
[----:B------:R-:W-:Y:S01]  /*66c0*/  @!P3 IMAD.MOV R10, RZ, RZ, -R10 ;  /* 0x000000ffff0ab224 */ /* 0x000fe200078e0a0a */
[----:B------:R-:W-:Y:S01]  /*66d0*/  ISETP.GT.U32.AND P3, PT, R0, R8, PT ;  /* 0x000000080000720c */ /* 0x000fe20003f64070 */
[----:B------:R-:W-:-:S03]  /*66e0*/  @!P1 IMAD.IADD R4, R4, 0x1, -R0 ;  /* 0x0000000104049824 */ /* 0x000fc600078e0a00 */
[----:B------:R0:W-:Y:S01]  /*66f0*/  STL [R1+0xd0], R10 ;  /* 0x0000d00a01007387 */ /* 0x0001e20000100800 */
[----:B------:R-:W-:Y:S02]  /*6700*/  @!P6 IMAD.MOV R6, RZ, RZ, -R6 ;  /* 0x000000ffff06e224 */ /* 0x000fe400078e0a06 */
[----:B0-----:R-:W-:-:S04]  /*6710*/  IMAD.MOV.U32 R10, RZ, RZ, R4 ;  /* 0x000000ffff0a7224 */ /* 0x001fc800078e0004 */
[----:B------:R-:W-:Y:S02]  /*6720*/  @!P4 IMAD.MOV R10, RZ, RZ, -R10 ;  /* 0x000000ffff0ac224 */ /* 0x000fe400078e0a0a */
[----:B------:R-:W-:-:S03]  /*6730*/  IMAD.HI.U32 R11, R17, R2, RZ ;  /* 0x00000002110b7227 */ /* 0x000fc600078e00ff */
[----:B------:R4:W-:Y:S01]  /*6740*/  STL [R1+0xe4], R10 ;  /* 0x0000e40a01007387 */ /* 0x0009e20000100800 */
[----:B------:R-:W-:Y:S02]  /*6750*/  @!P3 IMAD.IADD R8, R8, 0x1, -R0 ;  /* 0x000000010808b824 */ /* 0x000fe400078e0a00 */
[----:B------:R-:W-:Y:S02]  /*6760*/  IMAD.MOV R11, RZ, RZ, -R11 ;  /* 0x000000ffff0b7224 */ /* 0x000fe400078e0a0b */
[----:B------:R-:W-:-:S04]  /*6770*/  IMAD.HI.U32 R5, R17, R7, RZ ;  /* 0x0000000711057227 */ /* 0x000fc800078e00ff */
[----:B------:R-:W-:Y:S02]  /*6780*/  IMAD R2, R0, R11, R2 ;  /* 0x0000000b00027224 */ /* 0x000fe400078e0202 */
[----:B------:R-:W-:-:S03]  /*6790*/  IMAD.MOV R5, RZ, RZ, -R5 ;  /* 0x000000ffff057224 */ /* 0x000fc600078e0a05 */
[C---:B------:R-:W-:Y:S01]  /*67a0*/  ISETP.GT.U32.AND P0, PT, R0.reuse, R2, PT ;  /* 0x000000020000720c */ /* 0x040fe20003f04070 */
[----:B------:R-:W-:-:S05]  /*67b0*/  IMAD R7, R0, R5, R7 ;  /* 0x0000000500077224 */ /* 0x000fca00078e0207 */
[----:B------:R-:W-:-:S07]  /*67c0*/  ISETP.GT.U32.AND P4, PT, R0, R7, PT ;  /* 0x000000070000720c */ /* 0x000fce0003f84070 */
[----:B------:R-:W-:Y:S01]  /*67d0*/  @!P0 IMAD.IADD R2, R2, 0x1, -R0 ;  /* 0x0000000102028824 */ /* 0x000fe200078e0a00 */
[----:B------:R-:W-:-:S04]  /*67e0*/  ISETP.GE.AND P1, PT, R20, RZ, PT ;  /* 0x000000ff1400720c */ /* 0x000fc80003f26270 */
[----:B------:R-:W-:Y:S01]  /*67f0*/  ISETP.GT.U32.AND P0, PT, R0, R2, PT ;  /* 0x000000020000720c */ /* 0x000fe20003f04070 */
[----:B------:R-:W-:-:S05]  /*6800*/  @!P4 IMAD.IADD R7, R7, 0x1, -R0 ;  /* 0x000000010707c824 */ /* 0x000fca00078e0a00 */
[----:B------:R-:W-:-:S03]  /*6810*/  ISETP.GT.U32.AND P4, PT, R0, R7, PT ;  /* 0x000000070000720c */ /* 0x000fc60003f84070 */
[----:B------:R-:W-:-:S04]  /*6820*/  @!P1 IMAD.MOV R8, RZ, RZ, -R8 ;  /* 0x000000ffff089224 */ /* 0x000fc800078e0a08 */
[----:B------:R-:W-:-:S04]  /*6830*/  @!P0 IMAD.IADD R2, R2, 0x1, -R0 ;  /* 0x0000000102028824 */ /* 0x000fc800078e0a00 */
[----:B------:R-:W-:Y:S02]  /*6840*/  @!P2 IMAD.MOV R2, RZ, RZ, -R2 ;  /* 0x000000ffff02a224 */ /* 0x000fe400078e0a02 */
[----:B------:R-:W-:Y:S01]  /*6850*/  @!P4 IMAD.IADD R7, R7, 0x1, -R0 ;  /* 0x000000010707c824 */ /* 0x000fe200078e0a00 */
[----:B--2---:R-:W-:Y:S02]  /*6860*/  IABS R9, R3 ;  /* 0x0000000300097213 */ /* 0x004fe40000000000 */
[----:B------:R-:W-:Y:S02]  /*6870*/  ISETP.GE.AND P6, PT, R3, RZ, PT ;  /* 0x000000ff0300720c */ /* 0x000fe40003fc6270 */
[----:B------:R-:W2:Y:S01]  /*6880*/  LDL.LU R3, [R1+0x4e0] ;  /* 0x0004e00001037983 */ /* 0x000ea20000300800 */
[----:B---3--:R-:W-:-:S03]  /*6890*/  IABS R4, R28 ;  /* 0x0000001c00047213 */ /* 0x008fc60000000000 */
[----:B------:R0:W-:Y:S01]  /*68a0*/  STL [R1+0xe0], R6 ;  /* 0x0000e00601007387 */ /* 0x0001e20000100800 */
[----:B------:R-:W-:-:S03]  /*68b0*/  ISETP.GE.AND P3, PT, R28, RZ, PT ;  /* 0x000000ff1c00720c */ /* 0x000fc60003f66270 */
[----:B------:R-:W3:Y:S04]  /*68c0*/  LDL.LU R28, [R1+0x4dc] ;  /* 0x0004dc00011c7983 */ /* 0x000ee80000300800 */
[----:B------:R-:W3:Y:S04]  /*68d0*/  LDL.LU R20, [R1+0x4e4] ;  /* 0x0004e40001147983 */ /* 0x000ee80000300800 */
[----:B------:R1:W-:Y:S04]  /*68e0*/  STL [R1+0xdc], R8 ;  /* 0x0000dc0801007387 */ /* 0x0003e80000100800 */
[----:B------:R-:W-:Y:S01]  /*68f0*/  STL [R1+0xd8], R2 ;  /* 0x0000d80201007387 */ /* 0x000fe20000100800 */
[----:B----4-:R-:W-:-:S02]  /*6900*/  IABS R10, R21 ;  /* 0x00000015000a7213 */ /* 0x010fc40000000000 */
[----:B------:R-:W-:Y:S02]  /*6910*/  ISETP.GE.AND P4, PT, R21, RZ, PT ;  /* 0x000000ff1500720c */ /* 0x000fe40003f86270 */
[----:B------:R-:W4:Y:S01]  /*6920*/  LDL.LU R21, [R1+0x4e8] ;  /* 0x0004e80001157983 */ /* 0x000f220000300800 */
[----:B------:R-:W-:-:S04]  /*6930*/  IMAD.HI.U32 R5, R17, R9, RZ ;  /* 0x0000000911057227 */ /* 0x000fc800078e00ff */
[----:B------:R-:W-:-:S04]  /*6940*/  IMAD.MOV R5, RZ, RZ, -R5 ;  /* 0x000000ffff057224 */ /* 0x000fc800078e0a05 */
[----:B------:R-:W-:-:S05]  /*6950*/  IMAD R9, R0, R5, R9 ;  /* 0x0000000500097224 */ /* 0x000fca00078e0209 */
[----:B------:R-:W-:Y:S01]  /*6960*/  ISETP.GT.U32.AND P0, PT, R0, R9, PT ;  /* 0x000000090000720c */ /* 0x000fe20003f04070 */
[----:B------:R-:W-:-:S04]  /*6970*/  IMAD.HI.U32 R5, R17, R4, RZ ;  /* 0x0000000411057227 */ /* 0x000fc800078e00ff */
[----:B------:R-:W-:Y:S01]  /*6980*/  IMAD.MOV R5, RZ, RZ, -R5 ;  /* 0x000000ffff057224 */ /* 0x000fe200078e0a05 */
[----:B0-----:R-:W-:-:S03]  /*6990*/  IABS R6, R29 ;  /* 0x0000001d00067213 */ /* 0x001fc60000000000 */
[----:B------:R-:W-:-:S04]  /*69a0*/  IMAD R4, R0, R5, R4 ;  /* 0x0000000500047224 */ /* 0x000fc800078e0204 */
[----:B------:R-:W-:Y:S01]  /*69b0*/  @!P0 IMAD.IADD R9, R9, 0x1, -R0 ;  /* 0x0000000109098824 */ /* 0x000fe200078e0a00 */
[----:B------:R-:W-:Y:S01]  /*69c0*/  ISETP.GT.U32.AND P2, PT, R0, R4, PT ;  /* 0x000000040000720c */ /* 0x000fe20003f44070 */
[----:B------:R-:W-:-:S03]  /*69d0*/  IMAD.HI.U32 R11, R17, R6, RZ ;  /* 0x00000006110b7227 */ /* 0x000fc600078e00ff */
[C---:B------:R-:W-:Y:S01]  /*69e0*/  ISETP.GT.U32.AND P0, PT, R0.reuse, R9, PT ;  /* 0x000000090000720c */ /* 0x040fe20003f04070 */
[----:B------:R-:W-:Y:S01]  /*69f0*/  IMAD.MOV R11, RZ, RZ, -R11 ;  /* 0x000000ffff0b7224 */ /* 0x000fe200078e0a0b */
[----:B------:R-:W-:Y:S02]  /*6a00*/  ISETP.GE.AND P1, PT, R29, RZ, PT ;  /* 0x000000ff1d00720c */ /* 0x000fe40003f26270 */
[----:B------:R-:W4:Y:S01]  /*6a10*/  LDL.LU R29, [R1+0x4ec] ;  /* 0x0004ec00011d7983 */ /* 0x000f220000300800 */
[----:B------:R-:W-:-:S04]  /*6a20*/  IMAD R6, R0, R11, R6 ;  /* 0x0000000b00067224 */ /* 0x000fc800078e0206 */
[----:B------:R-:W-:-:S04]  /*6a30*/  @!P2 IMAD.IADD R4, R4, 0x1, -R0 ;  /* 0x000000010404a824 */ /* 0x000fc800078e0a00 */
[----:B------:R-:W-:Y:S01]  /*6a40*/  @!P0 IMAD.IADD R9, R9, 0x1, -R0 ;  /* 0x0000000109098824 */ /* 0x000fe200078e0a00 */
[C---:B------:R-:W-:Y:S02]  /*6a50*/  ISETP.GT.U32.AND P0, PT, R0.reuse, R6, PT ;  /* 0x000000060000720c */ /* 0x040fe40003f04070 */
[----:B------:R-:W-:Y:S01]  /*6a60*/  ISETP.GT.U32.AND P2, PT, R0, R4, PT ;  /* 0x000000040000720c */ /* 0x000fe20003f44070 */
[----:B------:R-:W-:Y:S02]  /*6a70*/  IMAD.MOV.U32 R13, RZ, RZ, R7 ;  /* 0x000000ffff0d7224 */ /* 0x000fe400078e0007 */
[----:B------:R-:W-:-:S08]  /*6a80*/  IMAD.MOV.U32 R12, RZ, RZ, R9 ;  /* 0x000000ffff0c7224 */ /* 0x000fd000078e0009 */
[--C-:B------:R-:W-:Y:S02]  /*6a90*/  @!P0 IMAD.IADD R6, R6, 0x1, -R0.reuse ;  /* 0x0000000106068824 */ /* 0x100fe400078e0a00 */
[----:B------:R-:W-:-:S03]  /*6aa0*/  @!P2 IMAD.IADD R4, R4, 0x1, -R0 ;  /* 0x000000010404a824 */ /* 0x000fc600078e0a00 */
[----:B------:R-:W-:Y:S01]  /*6ab0*/  ISETP.GT.U32.AND P0, PT, R0, R6, PT ;  /* 0x000000060000720c */ /* 0x000fe20003f04070 */
[----:B------:R-:W-:Y:S02]  /*6ac0*/  IMAD.MOV.U32 R11, RZ, RZ, R4 ;  /* 0x000000ffff0b7224 */ /* 0x000fe400078e0004 */
[----:B------:R-:W-:Y:S02]  /*6ad0*/  @!P5 IMAD.MOV R13, RZ, RZ, -R13 ;  /* 0x000000ffff0dd224 */ /* 0x000fe400078e0a0d */
[----:B------:R-:W-:Y:S02]  /*6ae0*/  @!P6 IMAD.MOV R12, RZ, RZ, -R12 ;  /* 0x000000ffff0ce224 */ /* 0x000fe400078e0a0c */
[----:B------:R-:W-:Y:S01]  /*6af0*/  @!P3 IMAD.MOV R11, RZ, RZ, -R11 ;  /* 0x000000ffff0bb224 */ /* 0x000fe200078e0a0b */
[----:B------:R-:W-:Y:S01]  /*6b00*/  STL [R1+0x74], R13 ;  /* 0x0000740d01007387 */ /* 0x000fe20000100800 */
[----:B-1----:R-:W-:-:S03]  /*6b10*/  IMAD.HI.U32 R8, R17, R10, RZ ;  /* 0x0000000a11087227 */ /* 0x002fc600078e00ff */
[----:B------:R0:W-:Y:S01]  /*6b20*/  STL [R1+0xc0], R12 ;  /* 0x0000c00c01007387 */ /* 0x0001e20000100800 */
[----:B------:R-:W-:Y:S02]  /*6b30*/  @!P0 IMAD.IADD R6, R6, 0x1, -R0 ;  /* 0x0000000106068824 */ /* 0x000fe400078e0a00 */
[----:B------:R-:W-:Y:S01]  /*6b40*/  IMAD.MOV R8, RZ, RZ, -R8 ;  /* 0x000000ffff087224 */ /* 0x000fe200078e0a08 */
[----:B------:R1:W-:Y:S03]  /*6b50*/  STL [R1+0xc8], R11 ;  /* 0x0000c80b01007387 */ /* 0x0003e60000100800 */
[----:B------:R-:W-:-:S05]  /*6b60*/  IMAD R10, R0, R8, R10 ;  /* 0x00000008000a7224 */ /* 0x000fca00078e020a */
[----:B------:R-:W-:-:S13]  /*6b70*/  ISETP.GT.U32.AND P5, PT, R0, R10, PT ;  /* 0x0000000a0000720c */ /* 0x000fda0003fa4070 */
[----:B------:R-:W-:-:S05]  /*6b80*/  @!P5 IMAD.IADD R10, R10, 0x1, -R0 ;  /* 0x000000010a0ad824 */ /* 0x000fca00078e0a00 */
[----:B------:R-:W-:Y:S01]  /*6b90*/  ISETP.GT.U32.AND P5, PT, R0, R10, PT ;  /* 0x0000000a0000720c */ /* 0x000fe20003fa4070 */
[----:B0-----:R-:W-:-:S04]  /*6ba0*/  IMAD.MOV.U32 R12, RZ, RZ, R6 ;  /* 0x000000ffff0c7224 */ /* 0x001fc800078e0006 */
[----:B------:R-:W-:-:S08]  /*6bb0*/  @!P1 IMAD.MOV R12, RZ, RZ, -R12 ;  /* 0x000000ffff0c9224 */ /* 0x000fd000078e0a0c */
[----:B------:R-:W-:-:S04]  /*6bc0*/  @!P5 IMAD.IADD R10, R10, 0x1, -R0 ;  /* 0x000000010a0ad824 */ /* 0x000fc800078e0a00 */
[----:B-1----:R-:W-:-:S04]  /*6bd0*/  IMAD.MOV.U32 R11, RZ, RZ, R10 ;  /* 0x000000ffff0b7224 */ /* 0x002fc800078e000a */
[----:B------:R-:W-:Y:S01]  /*6be0*/  @!P4 IMAD.MOV R11, RZ, RZ, -R11 ;  /* 0x000000ffff0bc224 */ /* 0x000fe200078e0a0b */
[----:B--2---:R-:W-:Y:S02]  /*6bf0*/  IABS R2, R3 ;  /* 0x0000000300027213 */ /* 0x004fe40000000000 */
[----:B------:R-:W-:Y:S02]  /*6c00*/  ISETP.GE.AND P0, PT, R3, RZ, PT ;  /* 0x000000ff0300720c */ /* 0x000fe40003f06270 */
[----:B---3--:R-:W-:Y:S02]  /*6c10*/  IABS R5, R28 ;  /* 0x0000001c00057213 */ /* 0x008fe40000000000 */
[----:B------:R-:W-:Y:S02]  /*6c20*/  ISETP.GE.AND P6, PT, R28, RZ, PT ;  /* 0x000000ff1c00720c */ /* 0x000fe40003fc6270 */
[----:B------:R-:W2:Y:S04]  /*6c30*/  LDL.LU R28, [R1+0x4f0] ;  /* 0x0004f000011c7983 */ /* 0x000ea80000300800 */
[----:B------:R-:W3:Y:S04]  /*6c40*/  LDL.LU R3, [R1+0x4f4] ;  /* 0x0004f40001037983 */ /* 0x000ee80000300800 */
[----:B------:R-:W2:Y:S04]  /*6c50*/  LDL.LU R19, [R1+0x4f8] ;  /* 0x0004f80001137983 */ /* 0x000ea80000300800 */
[----:B------:R-:W-:Y:S01]  /*6c60*/  STL [R1+0xbc], R12 ;  /* 0x0000bc0c01007387 */ /* 0x000fe20000100800 */
[----:B----4-:R-:W-:-:S02]  /*6c70*/  IABS R4, R21 ;  /* 0x0000001500047213 */ /* 0x010fc40000000000 */
[----:B------:R-:W-:Y:S02]  /*6c80*/  ISETP.GE.AND P4, PT, R21, RZ, PT ;  /* 0x000000ff1500720c */ /* 0x000fe40003f86270 */
[----:B------:R-:W4:Y:S01]  /*6c90*/  LDL.LU R21, [R1+0x4fc] ;  /* 0x0004fc0001157983 */ /* 0x000f220000300800 */
[----:B------:R-:W-:-:S04]  /*6ca0*/  IMAD.HI.U32 R8, R17, R5, RZ ;  /* 0x0000000511087227 */ /* 0x000fc800078e00ff */
[----:B------:R-:W-:-:S04]  /*6cb0*/  IMAD.MOV R8, RZ, RZ, -R8 ;  /* 0x000000ffff087224 */ /* 0x000fc800078e0a08 */
[----:B------:R-:W-:-:S05]  /*6cc0*/  IMAD R5, R0, R8, R5 ;  /* 0x0000000800057224 */ /* 0x000fca00078e0205 */
[----:B------:R-:W-:Y:S02]  /*6cd0*/  ISETP.GT.U32.AND P2, PT, R0, R5, PT ;  /* 0x000000050000720c */ /* 0x000fe40003f44070 */
[----:B------:R-:W-:Y:S01]  /*6ce0*/  IABS R9, R20 ;  /* 0x0000001400097213 */ /* 0x000fe20000000000 */
[----:B------:R-:W-:-:S10]  /*6cf0*/  IMAD.HI.U32 R7, R17, R2, RZ ;  /* 0x0000000211077227 */ /* 0x000fd400078e00ff */
[----:B------:R-:W-:-:S05]  /*6d00*/  @!P2 IMAD.IADD R5, R5, 0x1, -R0 ;  /* 0x000000010505a824 */ /* 0x000fca00078e0a00 */
[----:B------:R-:W-:Y:S01]  /*6d10*/  ISETP.GT.U32.AND P2, PT, R0, R5, PT ;  /* 0x000000050000720c */ /* 0x000fe20003f44070 */
[----:B------:R-:W-:-:S04]  /*6d20*/  IMAD.HI.U32 R8, R17, R9, RZ ;  /* 0x0000000911087227 */ /* 0x000fc800078e00ff */
[----:B------:R-:W-:Y:S02]  /*6d30*/  IMAD.MOV R7, RZ, RZ, -R7 ;  /* 0x000000ffff077224 */ /* 0x000fe400078e0a07 */
[----:B------:R-:W-:Y:S01]  /*6d40*/  IMAD.MOV R8, RZ, RZ, -R8 ;  /* 0x000000ffff087224 */ /* 0x000fe200078e0a08 */
[----:B------:R-:W-:Y:S01]  /*6d50*/  ISETP.GE.AND P1, PT, R20, RZ, PT ;  /* 0x000000ff1400720c */ /* 0x000fe20003f26270 */
[C---:B------:R-:W-:Y:S01]  /*6d60*/  IMAD R2, R0.reuse, R7, R2 ;  /* 0x0000000700027224 */ /* 0x040fe200078e0202 */
[----:B------:R0:W-:Y:S01]  /*6d70*/  STL [R1+0x70], R11 ;  /* 0x0000700b01007387 */ /* 0x0001e20000100800 */
[----:B------:R-:W-:Y:S01]  /*6d80*/  IABS R7, R29 ;  /* 0x0000001d00077213 */ /* 0x000fe20000000000 */
[C---:B------:R-:W-:Y:S02]  /*6d90*/  IMAD R9, R0.reuse, R8, R9 ;  /* 0x0000000800097224 */ /* 0x040fe400078e0209 */
[----:B------:R-:W-:Y:S01]  /*6da0*/  @!P2 IMAD.IADD R5, R5, 0x1, -R0 ;  /* 0x000000010505a824 */ /* 0x000fe200078e0a00 */
[----:B------:R-:W-:Y:S01]  /*6db0*/  ISETP.GE.AND P2, PT, R29, RZ, PT ;  /* 0x000000ff1d00720c */ /* 0x000fe20003f46270 */
[----:B------:R-:W4:Y:S01]  /*6dc0*/  LDL.LU R20, [R1+0x500] ;  /* 0x0005000001147983 */ /* 0x000f220000300800 */
[----:B------:R-:W-:-:S03]  /*6dd0*/  ISETP.GT.U32.AND P3, PT, R0, R2, PT ;  /* 0x000000020000720c */ /* 0x000fc60003f64070 */
[----:B------:R-:W4:Y:S01]  /*6de0*/  LDL.LU R29, [R1+0x504] ;  /* 0x00050400011d7983 */ /* 0x000f220000300800 */
[----:B------:R-:W-:-:S09]  /*6df0*/  ISETP.GT.U32.AND P5, PT, R0, R9, PT ;  /* 0x000000090000720c */ /* 0x000fd20003fa4070 */
[----:B------:R-:W-:-:S04]  /*6e00*/  @!P3 IMAD.IADD R2, R2, 0x1, -R0 ;  /* 0x000000010202b824 */ /* 0x000fc800078e0a00 */
[----:B------:R-:W-:Y:S01]  /*6e10*/  @!P5 IMAD.IADD R9, R9, 0x1, -R0 ;  /* 0x000000010909d824 */ /* 0x000fe200078e0a00 */
[----:B------:R-:W-:-:S04]  /*6e20*/  ISETP.GT.U32.AND P3, PT, R0, R2, PT ;  /* 0x000000020000720c */ /* 0x000fc80003f64070 */
[----:B------:R-:W-:Y:S01]  /*6e30*/  ISETP.GT.U32.AND P5, PT, R0, R9, PT ;  /* 0x000000090000720c */ /* 0x000fe20003fa4070 */
[----:B------:R-:W-:-:S04]  /*6e40*/  IMAD.HI.U32 R8, R17, R4, RZ ;  /* 0x0000000411087227 */ /* 0x000fc800078e00ff */
[----:B------:R-:W-:-:S04]  /*6e50*/  IMAD.MOV R8, RZ, RZ, -R8 ;  /* 0x000000ffff087224 */ /* 0x000fc800078e0a08 */
[----:B------:R-:W-:Y:S02]  /*6e60*/  @!P3 IMAD.IADD R2, R2, 0x1, -R0 ;  /* 0x000000010202b824 */ /* 0x000fe400078e0a00 */
[C---:B------:R-:W-:Y:S02]  /*6e70*/  IMAD R4, R0.reuse, R8, R4 ;  /* 0x0000000800047224 */ /* 0x040fe400078e0204 */
[----:B------:R-:W-:Y:S02]  /*6e80*/  @!P5 IMAD.IADD R9, R9, 0x1, -R0 ;  /* 0x000000010909d824 */ /* 0x000fe400078e0a00 */
[----:B0-----:R-:W-:Y:S02]  /*6e90*/  IMAD.MOV.U32 R11, RZ, RZ, R2 ;  /* 0x000000ffff0b7224 */ /* 0x001fe400078e0002 */
[----:B------:R-:W-:Y:S01]  /*6ea0*/  IMAD.HI.U32 R6, R17, R7, RZ ;  /* 0x0000000711067227 */ /* 0x000fe200078e00ff */
[----:B------:R-:W-:-:S03]  /*6eb0*/  ISETP.GT.U32.AND P3, PT, R0, R4, PT ;  /* 0x000000040000720c */ /* 0x000fc60003f64070 */
[----:B------:R-:W-:Y:S02]  /*6ec0*/  @!P6 IMAD.MOV R5, RZ, RZ, -R5 ;  /* 0x000000ffff05e224 */ /* 0x000fe400078e0a05 */
[----:B------:R-:W-:Y:S02]  /*6ed0*/  @!P0 IMAD.MOV R11, RZ, RZ, -R11 ;  /* 0x000000ffff0b8224 */ /* 0x000fe400078e0a0b */
[----:B------:R-:W-:Y:S01]  /*6ee0*/  IMAD.MOV R6, RZ, RZ, -R6 ;  /* 0x000000ffff067224 */ /* 0x000fe200078e0a06 */
[----:B------:R-:W-:Y:S03]  /*6ef0*/  STL [R1+0x68], R5 ;  /* 0x0000680501007387 */ /* 0x000fe60000100800 */
[----:B------:R-:W-:Y:S01]  /*6f00*/  IMAD R7, R0, R6, R7 ;  /* 0x0000000600077224 */ /* 0x000fe200078e0207 */
[----:B------:R-:W-:Y:S01]  /*6f10*/  STL [R1+0xb8], R11 ;  /* 0x0000b80b01007387 */ /* 0x000fe20000100800 */
[----:B------:R-:W-:-:S05]  /*6f20*/  @!P3 IMAD.IADD R4, R4, 0x1, -R0 ;  /* 0x000000010404b824 */ /* 0x000fca00078e0a00 */
[----:B------:R-:W-:-:S13]  /*6f30*/  ISETP.GT.U32.AND P3, PT, R0, R4, PT ;  /* 0x000000040000720c */ /* 0x000fda0003f64070 */
[----:B------:R-:W-:-:S04]  /*6f40*/  @!P3 IMAD.IADD R4, R4, 0x1, -R0 ;  /* 0x000000010404b824 */ /* 0x000fc800078e0a00 */
[----:B------:R-:W-:-:S04]  /*6f50*/  IMAD.MOV.U32 R12, RZ, RZ, R4 ;  /* 0x000000ffff0c7224 */ /* 0x000fc800078e0004 */
[----:B------:R-:W-:Y:S01]  /*6f60*/  @!P4 IMAD.MOV R12, RZ, RZ, -R12 ;  /* 0x000000ffff0cc224 */ /* 0x000fe200078e0a0c */
[----:B---3--:R-:W-:Y:S02]  /*6f70*/  IABS R10, R3 ;  /* 0x00000003000a7213 */ /* 0x008fe40000000000 */
[----:B------:R-:W-:Y:S01]  /*6f80*/  ISETP.GE.AND P5, PT, R3, RZ, PT ;  /* 0x000000ff0300720c */ /* 0x000fe20003fa6270 */
[----:B------:R-:W-:-:S04]  /*6f90*/  IMAD.MOV.U32 R3, RZ, RZ, R9 ;  /* 0x000000ffff037224 */ /* 0x000fc800078e0009 */
[----:B------:R-:W-:Y:S01]  /*6fa0*/  @!P1 IMAD.MOV R3, RZ, RZ, -R3 ;  /* 0x000000ffff039224 */ /* 0x000fe200078e0a03 */
[----:B--2---:R-:W-:Y:S02]  /*6fb0*/  IABS R6, R28 ;  /* 0x0000001c00067213 */ /* 0x004fe40000000000 */
[----:B------:R-:W-:Y:S02]  /*6fc0*/  ISETP.GE.AND P6, PT, R28, RZ, PT ;  /* 0x000000ff1c00720c */ /* 0x000fe40003fc6270 */
[----:B------:R0:W-:Y:S04]  /*6fd0*/  STL [R1+0x64], R3 ;  /* 0x0000640301007387 */ /* 0x0001e80000100800 */
[----:B------:R-:W2:Y:S04]  /*6fe0*/  LDL.LU R28, [R1+0x508] ;  /* 0x00050800011c7983 */ /* 0x000ea80000300800 */
[----:B0-----:R-:W3:Y:S01]  /*6ff0*/  LDL.LU R3, [R1+0x50c] ;  /* 0x00050c0001037983 */ /* 0x001ee20000300800 */
[----:B------:R-:W-:-:S04]  /*7000*/  IMAD.HI.U32 R5, R17, R10, RZ ;  /* 0x0000000a11057227 */ /* 0x000fc800078e00ff */
[----:B------:R-:W-:-:S04]  /*7010*/  IMAD.MOV R5, RZ, RZ, -R5 ;  /* 0x000000ffff057224 */ /* 0x000fc800078e0a05 */
[----:B------:R-:W-:-:S05]  /*7020*/  IMAD R10, R0, R5, R10 ;  /* 0x00000005000a7224 */ /* 0x000fca00078e020a */
[----:B------:R-:W-:Y:S01]  /*7030*/  ISETP.GT.U32.AND P3, PT, R0, R10, PT ;  /* 0x0000000a0000720c */ /* 0x000fe20003f64070 */
[----:B------:R0:W-:Y:S01]  /*7040*/  STL [R1+0x60], R12 ;  /* 0x0000600c01007387 */ /* 0x0001e20000100800 */
[----:B----4-:R-:W-:-:S11]  /*7050*/  IABS R13, R21 ;  /* 0x00000015000d7213 */ /* 0x010fd60000000000 */
[----:B------:R-:W-:Y:S01]  /*7060*/  @!P3 IMAD.IADD R10, R10, 0x1, -R0 ;  /* 0x000000010a0ab824 */ /* 0x000fe200078e0a00 */
[----:B------:R-:W-:Y:S02]  /*7070*/  ISETP.GE.AND P3, PT, R21, RZ, PT ;  /* 0x000000ff1500720c */ /* 0x000fe40003f66270 */
[----:B------:R-:W4:Y:S01]  /*7080*/  LDL.LU R21, [R1+0x510] ;  /* 0x0005100001157983 */ /* 0x000f220000300800 */
[----:B------:R-:W-:Y:S01]  /*7090*/  ISETP.GT.U32.AND P0, PT, R0, R7, PT ;  /* 0x000000070000720c */ /* 0x000fe20003f04070 */
[----:B------:R-:W-:-:S04]  /*70a0*/  IMAD.HI.U32 R2, R17, R6, RZ ;  /* 0x0000000611027227 */ /* 0x000fc800078e00ff */
[----:B------:R-:W-:-:S04]  /*70b0*/  IMAD.MOV R2, RZ, RZ, -R2 ;  /* 0x000000ffff027224 */ /* 0x000fc800078e0a02 */
[----:B------:R-:W-:-:S04]  /*70c0*/  IMAD R6, R0, R2, R6 ;  /* 0x0000000200067224 */ /* 0x000fc800078e0206 */
[----:B------:R-:W-:Y:S01]  /*70d0*/  @!P0 IMAD.IADD R7, R7, 0x1, -R0 ;  /* 0x0000000107078824 */ /* 0x000fe200078e0a00 */
[----:B------:R-:W-:-:S04]  /*70e0*/  ISETP.GT.U32.AND P1, PT, R0, R6, PT ;  /* 0x000000060000720c */ /* 0x000fc80003f24070 */
[----:B------:R-:W-:Y:S02]  /*70f0*/  ISETP.GT.U32.AND P0, PT, R0, R7, PT ;  /* 0x000000070000720c */ /* 0x000fe40003f04070 */
[----:B------:R-:W-:-:S05]  /*7100*/  IABS R8, R19 ;  /* 0x0000001300087213 */ /* 0x000fca0000000000 */
[----:B------:R-:W-:-:S04]  /*7110*/  IMAD.HI.U32 R2, R17, R8, RZ ;  /* 0x0000000811027227 */ /* 0x000fc800078e00ff */
[----:B------:R-:W-:Y:S02]  /*7120*/  @!P1 IMAD.IADD R6, R6, 0x1, -R0 ;  /* 0x0000000106069824 */ /* 0x000fe400078e0a00 */
[----:B------:R-:W-:Y:S02]  /*7130*/  IMAD.MOV R2, RZ, RZ, -R2 ;  /* 0x000000ffff027224 */ /* 0x000fe400078e0a02 */
[----:B------:R-:W-:Y:S01]  /*7140*/  @!P0 IMAD.IADD R7, R7, 0x1, -R0 ;  /* 0x0000000107078824 */ /* 0x000fe200078e0a00 */
[C---:B------:R-:W-:Y:S01]  /*7150*/  ISETP.GT.U32.AND P1, PT, R0.reuse, R6, PT ;  /* 0x000000060000720c */ /* 0x040fe20003f24070 */
[----:B------:R-:W-:Y:S02]  /*7160*/  IMAD R8, R0, R2, R8 ;  /* 0x0000000200087224 */ /* 0x000fe400078e0208 */
[----:B0-----:R-:W-:Y:S02]  /*7170*/  IMAD.MOV.U32 R12, RZ, RZ, R7 ;  /* 0x000000ffff0c7224 */ /* 0x001fe400078e0007 */
[----:B------:R-:W-:Y:S01]  /*7180*/  IMAD.HI.U32 R11, R17, R13, RZ ;  /* 0x0000000d110b7227 */ /* 0x000fe200078e00ff */
[----:B------:R-:W-:-:S03]  /*7190*/  IABS R2, R20 ;  /* 0x0000001400027213 */ /* 0x000fc60000000000 */
[----:B------:R-:W-:Y:S01]  /*71a0*/  @!P2 IMAD.MOV R12, RZ, RZ, -R12 ;  /* 0x000000ffff0ca224 */ /* 0x000fe200078e0a0c */
[----:B------:R-:W-:Y:S01]  /*71b0*/  IABS R9, R29 ;  /* 0x0000001d00097213 */ /* 0x000fe20000000000 */
[----:B------:R-:W-:Y:S01]  /*71c0*/  IMAD.HI.U32 R4, R17, R2, RZ ;  /* 0x0000000211047227 */ /* 0x000fe200078e00ff */
[----:B------:R-:W-:-:S03]  /*71d0*/  ISETP.GT.U32.AND P2, PT, R0, R10, PT ;  /* 0x0000000a0000720c */ /* 0x000fc60003f44070 */
[----:B------:R-:W-:Y:S01]  /*71e0*/  IMAD.HI.U32 R5, R17, R9, RZ ;  /* 0x0000000911057227 */ /* 0x000fe200078e00ff */
[----:B------:R-:W-:-:S03]  /*71f0*/  ISETP.GT.U32.AND P0, PT, R0, R8, PT ;  /* 0x000000080000720c */ /* 0x000fc60003f04070 */
[----:B------:R-:W-:Y:S02]  /*7200*/  IMAD.MOV R11, RZ, RZ, -R11 ;  /* 0x000000ffff0b7224 */ /* 0x000fe400078e0a0b */
[----:B------:R-:W-:Y:S02]  /*7210*/  IMAD.MOV R7, RZ, RZ, -R4 ;  /* 0x000000ffff077224 */ /* 0x000fe400078e0a04 */
[----:B------:R-:W-:Y:S02]  /*7220*/  IMAD.MOV R4, RZ, RZ, -R5 ;  /* 0x000000ffff047224 */ /* 0x000fe400078e0a05 */
[----:B------:R-:W-:Y:S02]  /*7230*/  IMAD R13, R0, R11, R13 ;  /* 0x0000000b000d7224 */ /* 0x000fe400078e020d */
[----:B------:R-:W-:Y:S02]  /*7240*/  @!P1 IMAD.IADD R6, R6, 0x1, -R0 ;  /* 0x0000000106069824 */ /* 0x000fe400078e0a00 */
[C---:B------:R-:W-:Y:S01]  /*7250*/  IMAD R9, R0.reuse, R4, R9 ;  /* 0x0000000400097224 */ /* 0x040fe200078e0209 */
[C---:B------:R-:W-:Y:S01]  /*7260*/  ISETP.GT.U32.AND P1, PT, R0.reuse, R13, PT ;  /* 0x0000000d0000720c */ /* 0x040fe20003f24070 */
[----:B------:R-:W-:-:S02]  /*7270*/  IMAD R2, R0, R7, R2 ;  /* 0x0000000700027224 */ /* 0x000fc400078e0202 */
[----:B------:R-:W-:Y:S02]  /*7280*/  IMAD.MOV.U32 R11, RZ, RZ, R6 ;  /* 0x000000ffff0b7224 */ /* 0x000fe400078e0006 */
[--C-:B------:R-:W-:Y:S01]  /*7290*/  @!P2 IMAD.IADD R10, R10, 0x1, -R0.reuse ;  /* 0x000000010a0aa824 */ /* 0x100fe200078e0a00 */
[C---:B------:R-:W-:Y:S01]  /*72a0*/  ISETP.GT.U32.AND P2, PT, R0.reuse, R9, PT ;  /* 0x000000090000720c */ /* 0x040fe20003f44070 */
[----:B------:R-:W-:Y:S01]  /*72b0*/  @!P6 IMAD.MOV R11, RZ, RZ, -R11 ;  /* 0x000000ffff0be224 */ /* 0x000fe200078e0a0b */
[----:B------:R-:W-:Y:S01]  /*72c0*/  ISETP.GT.U32.AND P6, PT, R0, R2, PT ;  /* 0x000000020000720c */ /* 0x000fe20003fc4070 */
[----:B------:R-:W-:Y:S01]  /*72d0*/  @!P0 IMAD.IADD R8, R8, 0x1, -R0 ;  /* 0x0000000108088824 */ /* 0x000fe200078e0a00 */
[----:B------:R-:W-:Y:S01]  /*72e0*/  STL [R1+0x58], R12 ;  /* 0x0000580c01007387 */ /* 0x000fe20000100800 */
[----:B------:R-:W-:-:S03]  /*72f0*/  ISETP.GE.AND P4, PT, R19, RZ, PT ;  /* 0x000000ff1300720c */ /* 0x000fc60003f86270 */
[----:B------:R-:W4:Y:S01]  /*7300*/  LDL.LU R18, [R1+0x514] ;  /* 0x0005140001127983 */ /* 0x000f220000300800 */
[----:B------:R-:W-:Y:S01]  /*7310*/  ISETP.GT.U32.AND P0, PT, R0, R8, PT ;  /* 0x000000080000720c */ /* 0x000fe20003f04070 */
[--C-:B------:R-:W-:Y:S02]  /*7320*/  @!P1 IMAD.IADD R13, R13, 0x1, -R0.reuse ;  /* 0x000000010d0d9824 */ /* 0x100fe400078e0a00 */
[----:B------:R-:W4:Y:S01]  /*7330*/  LDL.LU R19, [R1+0x518] ;  /* 0x0005180001137983 */ /* 0x000f220000300800 */
[--C-:B------:R-:W-:Y:S02]  /*7340*/  @!P2 IMAD.IADD R9, R9, 0x1, -R0.reuse ;  /* 0x000000010909a824 */ /* 0x100fe400078e0a00 */
[----:B------:R-:W-:Y:S01]  /*7350*/  @!P6 IMAD.IADD R2, R2, 0x1, -R0 ;  /* 0x000000010202e824 */ /* 0x000fe200078e0a00 */
[C---:B------:R-:W-:Y:S01]  /*7360*/  ISETP.GT.U32.AND P6, PT, R0.reuse, R13, PT ;  /* 0x0000000d0000720c */ /* 0x040fe20003fc4070 */
[----:B------:R-:W-:Y:S01]  /*7370*/  @!P5 IMAD.MOV R10, RZ, RZ, -R10 ;  /* 0x000000ffff0ad224 */ /* 0x000fe200078e0a0a */
[----:B------:R-:W-:Y:S01]  /*7380*/  ISETP.GT.U32.AND P5, PT, R0, R9, PT ;  /* 0x000000090000720c */ /* 0x000fe20003fa4070 */
[----:B------:R-:W-:Y:S03]  /*7390*/  STL [R1+0x54], R11 ;  /* 0x0000540b01007387 */ /* 0x000fe60000100800 */
[----:B------:R-:W-:Y:S01]  /*73a0*/  @!P0 IMAD.IADD R8, R8, 0x1, -R0 ;  /* 0x0000000108088824 */ /* 0x000fe200078e0a00 */
[----:B------:R-:W-:-:S02]  /*73b0*/  ISETP.GE.AND P0, PT, R20, RZ, PT ;  /* 0x000000ff1400720c */ /* 0x000fc40003f06270 */
[----:B------:R-:W4:Y:S01]  /*73c0*/  LDL.LU R20, [R1+0x51c] ;  /* 0x00051c0001147983 */ /* 0x000f220000300800 */
[----:B------:R-:W-:-:S03]  /*73d0*/  @!P4 IMAD.MOV R8, RZ, RZ, -R8 ;  /* 0x000000ffff08c224 */ /* 0x000fc600078e0a08 */
[--C-:B------:R-:W-:Y:S01]  /*73e0*/  @!P6 IMAD.IADD R13, R13, 0x1, -R0.reuse ;  /* 0x000000010d0de824 */ /* 0x100fe200078e0a00 */
[----:B------:R-:W-:Y:S01]  /*73f0*/  STL [R1+0x50], R10 ;  /* 0x0000500a01007387 */ /* 0x000fe20000100800 */
[----:B------:R-:W-:Y:S01]  /*7400*/  @!P5 IMAD.IADD R9, R9, 0x1, -R0 ;  /* 0x000000010909d824 */ /* 0x000fe200078e0a00 */
[----:B------:R-:W-:Y:S02]  /*7410*/  ISETP.GE.AND P1, PT, R29, RZ, PT ;  /* 0x000000ff1d00720c */ /* 0x000fe40003f26270 */
[----:B------:R-:W-:Y:S04]  /*7420*/  STL [R1+0x4c], R8 ;  /* 0x00004c0801007387 */ /* 0x000fe80000100800 */
[----:B------:R-:W4:Y:S01]  /*7430*/  LDL.LU R29, [R1+0x520] ;  /* 0x00052000011d7983 */ /* 0x000f220000300800 */
[----:B------:R-:W-:-:S13]  /*7440*/  ISETP.GT.U32.AND P2, PT, R0, R2, PT ;  /* 0x000000020000720c */ /* 0x000fda0003f44070 */
[----:B------:R-:W-:Y:S01]  /*7450*/  @!P2 IMAD.IADD R2, R2, 0x1, -R0 ;  /* 0x000000010202a824 */ /* 0x000fe200078e0a00 */
[----:B---3--:R-:W-:Y:S02]  /*7460*/  IABS R4, R3 ;  /* 0x0000000300047213 */ /* 0x008fe40000000000 */
[----:B------:R-:W-:Y:S01]  /*7470*/  ISETP.GE.AND P5, PT, R3, RZ, PT ;  /* 0x000000ff0300720c */ /* 0x000fe20003fa6270 */
[----:B------:R-:W-:-:S04]  /*7480*/  IMAD.MOV.U32 R3, RZ, RZ, R13 ;  /* 0x000000ffff037224 */ /* 0x000fc800078e000d */
[----:B------:R-:W-:Y:S01]  /*7490*/  @!P3 IMAD.MOV R3, RZ, RZ, -R3 ;  /* 0x000000ffff03b224 */ /* 0x000fe200078e0a03 */
[----:B--2---:R-:W-:Y:S01]  /*74a0*/  IABS R5, R28 ;  /* 0x0000001c00057213 */ /* 0x004fe20000000000 */
[----:B------:R-:W-:Y:S01]  /*74b0*/  IMAD.HI.U32 R6, R17, R4, RZ ;  /* 0x0000000411067227 */ /* 0x000fe200078e00ff */
[----:B------:R-:W-:Y:S02]  /*74c0*/  ISETP.GE.AND P4, PT, R28, RZ, PT ;  /* 0x000000ff1c00720c */ /* 0x000fe40003f86270 */
[----:B------:R0:W-:Y:S04]  /*74d0*/  STL [R1+0x48], R3 ;  /* 0x0000480301007387 */ /* 0x0001e80000100800 */
[----:B------:R-:W2:Y:S01]  /*74e0*/  LDL.LU R28, [R1+0x524] ;  /* 0x00052400011c7983 */ /* 0x000ea20000300800 */
[----:B------:R-:W-:-:S04]  /*74f0*/  IMAD.MOV R6, RZ, RZ, -R6 ;  /* 0x000000ffff067224 */ /* 0x000fc800078e0a06 */
[C---:B------:R-:W-:Y:S01]  /*7500*/  IMAD R4, R0.reuse, R6, R4 ;  /* 0x0000000600047224 */ /* 0x040fe200078e0204 */
[----:B0-----:R-:W3:Y:S04]  /*7510*/  LDL.LU R3, [R1+0x528] ;  /* 0x0005280001037983 */ /* 0x001ee80000300800 */
[----:B------:R-:W-:Y:S02]  /*7520*/  ISETP.GT.U32.AND P2, PT, R0, R4, PT ;  /* 0x000000040000720c */ /* 0x000fe40003f44070 */
[----:B----4-:R-:W-:-:S11]  /*7530*/  IABS R12, R21 ;  /* 0x00000015000c7213 */ /* 0x010fd60000000000 */
[----:B------:R-:W-:Y:S01]  /*7540*/  @!P2 IMAD.IADD R4, R4, 0x1, -R0 ;  /* 0x000000010404a824 */ /* 0x000fe200078e0a00 */
[----:B------:R-:W-:Y:S02]  /*7550*/  ISETP.GE.AND P2, PT, R21, RZ, PT ;  /* 0x000000ff1500720c */ /* 0x000fe40003f46270 */
[----:B------:R-:W4:Y:S01]  /*7560*/  LDL.LU R21, [R1+0x52c] ;  /* 0x00052c0001157983 */ /* 0x000f220000300800 */
[----:B------:R-:W-:-:S04]  /*7570*/  IMAD.HI.U32 R7, R17, R5, RZ ;  /* 0x0000000511077227 */ /* 0x000fc800078e00ff */
[----:B------:R-:W-:-:S04]  /*7580*/  IMAD.MOV R7, RZ, RZ, -R7 ;  /* 0x000000ffff077224 */ /* 0x000fc800078e0a07 */
[----:B------:R-:W-:-:S05]  /*7590*/  IMAD R5, R0, R7, R5 ;  /* 0x0000000700057224 */ /* 0x000fca00078e0205 */
[----:B------:R-:W-:Y:S01]  /*75a0*/  ISETP.GT.U32.AND P6, PT, R0, R5, PT ;  /* 0x000000050000720c */ /* 0x000fe20003fc4070 */
[----:B------:R-:W-:-:S04]  /*75b0*/  IMAD.HI.U32 R6, R17, R12, RZ ;  /* 0x0000000c11067227 */ /* 0x000fc800078e00ff */
[----:B------:R-:W-:-:S08]  /*75c0*/  IMAD.MOV R6, RZ, RZ, -R6 ;  /* 0x000000ffff067224 */ /* 0x000fd000078e0a06 */
[----:B------:R-:W-:Y:S02]  /*75d0*/  @!P6 IMAD.IADD R5, R5, 0x1, -R0 ;  /* 0x000000010505e824 */ /* 0x000fe400078e0a00 */
[----:B------:R-:W-:-:S03]  /*75e0*/  IMAD R12, R0, R6, R12 ;  /* 0x00000006000c7224 */ /* 0x000fc600078e020c */
[C---:B------:R-:W-:Y:S02]  /*75f0*/  ISETP.GT.U32.AND P3, PT, R0.reuse, R5, PT ;  /* 0x000000050000720c */ /* 0x040fe40003f64070 */
[----:B------:R-:W-:Y:S01]  /*7600*/  ISETP.GT.U32.AND P6, PT, R0, R12, PT ;  /* 0x0000000c0000720c */ /* 0x000fe20003fc4070 */
[----:B------:R-:W-:-:S04]  /*7610*/  IMAD.MOV.U32 R13, RZ, RZ, R2 ;  /* 0x000000ffff0d7224 */ /* 0x000fc800078e0002 */
[----:B------:R-:W-:Y:S01]  /*7620*/  @!P0 IMAD.MOV R13, RZ, RZ, -R13 ;  /* 0x000000ffff0d8224 */ /* 0x000fe200078e0a0d */
[----:B------:R-:W-:-:S05]  /*7630*/  ISETP.GT.U32.AND P0, PT, R0, R4, PT ;  /* 0x000000040000720c */ /* 0x000fca0003f04070 */
[--C-:B------:R-:W-:Y:S02]  /*7640*/  @!P3 IMAD.IADD R5, R5, 0x1, -R0.reuse ;  /* 0x000000010505b824 */ /* 0x100fe400078e0a00 */
[----:B------:R-:W-:Y:S01]  /*7650*/  @!P6 IMAD.IADD R12, R12, 0x1, -R0 ;  /* 0x000000010c0ce824 */ /* 0x000fe200078e0a00 */
[----:B------:R-:W-:Y:S02]  /*7660*/  IABS R8, R18 ;  /* 0x0000001200087213 */ /* 0x000fe40000000000 */
[----:B------:R-:W-:-:S03]  /*7670*/  IABS R11, R19 ;  /* 0x00000013000b7213 */ /* 0x000fc60000000000 */
[----:B------:R-:W-:-:S04]  /*7680*/  IMAD.HI.U32 R7, R17, R8, RZ ;  /* 0x0000000811077227 */ /* 0x000fc800078e00ff */
[----:B------:R-:W-:-:S04]  /*7690*/  IMAD.HI.U32 R10, R17, R11, RZ ;  /* 0x0000000b110a7227 */ /* 0x000fc800078e00ff */
[----:B------:R-:W-:Y:S02]  /*76a0*/  IMAD.MOV R10, RZ, RZ, -R10 ;  /* 0x000000ffff0a7224 */ /* 0x000fe400078e0a0a */
[----:B------:R-:W-:Y:S02]  /*76b0*/  IMAD.MOV R7, RZ, RZ, -R7 ;  /* 0x000000ffff077224 */ /* 0x000fe400078e0a07 */
[C---:B------:R-:W-:Y:S01]  /*76c0*/  IMAD R11, R0.reuse, R10, R11 ;  /* 0x0000000a000b7224 */ /* 0x040fe200078e020b */
[----:B------:R-:W-:Y:S01]  /*76d0*/  IABS R6, R20 ;  /* 0x0000001400067213 */ /* 0x000fe20000000000 */
[C---:B------:R-:W-:Y:S02]  /*76e0*/  IMAD R8, R0.reuse, R7, R8 ;  /* 0x0000000700087224 */ /* 0x040fe400078e0208 */
[----:B------:R-:W-:Y:S02]  /*76f0*/  IMAD.MOV.U32 R10, RZ, RZ, R5 ;  /* 0x000000ffff0a7224 */ /* 0x000fe400078e0005 */
[----:B------:R-:W-:Y:S01]  /*7700*/  IMAD.HI.U32 R2, R17, R6, RZ ;  /* 0x0000000611027227 */ /* 0x000fe200078e00ff */
[----:B------:R-:W-:-:S03]  /*7710*/  ISETP.GT.U32.AND P3, PT, R0, R8, PT ;  /* 0x000000080000720c */ /* 0x000fc60003f64070 */
[----:B------:R-:W-:Y:S01]  /*7720*/  @!P4 IMAD.MOV R10, RZ, RZ, -R10 ;  /* 0x000000ffff0ac224 */ /* 0x000fe200078e0a0a */
[C---:B------:R-:W-:Y:S01]  /*7730*/  ISETP.GT.U32.AND P4, PT, R0.reuse, R11, PT ;  /* 0x0000000b0000720c */ /* 0x040fe20003f84070 */
[----:B------:R-:W-:Y:S01]  /*7740*/  IMAD.MOV R2, RZ, RZ, -R2 ;  /* 0x000000ffff027224 */ /* 0x000fe200078e0a02 */
[----:B------:R-:W-:Y:S02]  /*7750*/  IABS R7, R29 ;  /* 0x0000001d00077213 */ /* 0x000fe40000000000 */
[C---:B------:R-:W-:Y:S01]  /*7760*/  ISETP.GT.U32.AND P6, PT, R0.reuse, R12, PT ;  /* 0x0000000c0000720c */ /* 0x040fe20003fc4070 */
[----:B------:R-:W-:Y:S02]  /*7770*/  IMAD R6, R0, R2, R6 ;  /* 0x0000000200067224 */ /* 0x000fe400078e0206 */
[----:B------:R-:W-:Y:S01]  /*7780*/  IMAD.HI.U32 R2, R17, R7, RZ ;  /* 0x0000000711027227 */ /* 0x000fe200078e00ff */
[----:B------:R0:W-:Y:S03]  /*7790*/  STL [R1+0x44], R13 ;  /* 0x0000440d01007387 */ /* 0x0001e60000100800 */
[----:B------:R-:W-:-:S02]  /*77a0*/  @!P0 IMAD.IADD R4, R4, 0x1, -R0 ;  /* 0x0000000104048824 */ /* 0x000fc400078e0a00 */
[----:B------:R-:W-:Y:S02]  /*77b0*/  IMAD.MOV R2, RZ, RZ, -R2 ;  /* 0x000000ffff027224 */ /* 0x000fe400078e0a02 */
[--C-:B------:R-:W-:Y:S02]  /*77c0*/  @!P3 IMAD.IADD R8, R8, 0x1, -R0.reuse ;  /* 0x000000010808b824 */ /* 0x100fe400078e0a00 */
[----:B------:R-:W-:Y:S02]  /*77d0*/  @!P4 IMAD.IADD R11, R11, 0x1, -R0 ;  /* 0x000000010b0bc824 */ /* 0x000fe400078e0a00 */
[----:B0-----:R-:W-:Y:S01]  /*77e0*/  IMAD.MOV.U32 R13, RZ, RZ, R4 ;  /* 0x000000ffff0d7224 */ /* 0x001fe200078e0004 */
[----:B------:R-:W-:Y:S01]  /*77f0*/  ISETP.GT.U32.AND P4, PT, R0, R8, PT ;  /* 0x000000080000720c */ /* 0x000fe20003f84070 */
[----:B------:R-:W-:Y:S02]  /*7800*/  @!P6 IMAD.IADD R12, R12, 0x1, -R0 ;  /* 0x000000010c0ce824 */ /* 0x000fe400078e0a00 */
[----:B------:R-:W-:-:S02]  /*7810*/  IMAD R7, R0, R2, R7 ;  /* 0x0000000200077224 */ /* 0x000fc400078e0207 */
[----:B------:R-:W-:Y:S01]  /*7820*/  @!P5 IMAD.MOV R13, RZ, RZ, -R13 ;  /* 0x000000ffff0dd224 */ /* 0x000fe200078e0a0d */
[C---:B------:R-:W-:Y:S01]  /*7830*/  ISETP.GT.U32.AND P5, PT, R0.reuse, R11, PT ;  /* 0x0000000b0000720c */ /* 0x040fe20003fa4070 */
[----:B------:R-:W-:Y:S01]  /*7840*/  @!P2 IMAD.MOV R12, RZ, RZ, -R12 ;  /* 0x000000ffff0ca224 */ /* 0x000fe200078e0a0c */
[C---:B------:R-:W-:Y:S02]  /*7850*/  ISETP.GT.U32.AND P6, PT, R0.reuse, R6, PT ;  /* 0x000000060000720c */ /* 0x040fe40003fc4070 */
[----:B------:R-:W-:Y:S01]  /*7860*/  ISETP.GT.U32.AND P2, PT, R0, R7, PT ;  /* 0x000000070000720c */ /* 0x000fe20003f44070 */
[----:B------:R-:W-:Y:S01]  /*7870*/  @!P1 IMAD.MOV R9, RZ, RZ, -R9 ;  /* 0x000000ffff099224 */ /* 0x000fe200078e0a09 */
[----:B------:R-:W-:Y:S01]  /*7880*/  ISETP.GE.AND P1, PT, R18, RZ, PT ;  /* 0x000000ff1200720c */ /* 0x000fe20003f26270 */
[----:B------:R-:W-:-:S03]  /*7890*/  @!P4 IMAD.IADD R8, R8, 0x1, -R0 ;  /* 0x000000010808c824 */ /* 0x000fc600078e0a00 */
[----:B------:R-:W-:Y:S03]  /*78a0*/  STL [R1+0x3c], R9 ;  /* 0x00003c0901007387 */ /* 0x000fe60000100800 */
[--C-:B------:R-:W-:Y:S01]  /*78b0*/  @!P5 IMAD.IADD R11, R11, 0x1, -R0.reuse ;  /* 0x000000010b0bd824 */ /* 0x100fe200078e0a00 */
[----:B------:R-:W-:Y:S01]  /*78c0*/  STL [R1+0x38], R10 ;  /* 0x0000380a01007387 */ /* 0x000fe20000100800 */
[----:B------:R-:W-:-:S03]  /*78d0*/  @!P6 IMAD.IADD R6, R6, 0x1, -R0 ;  /* 0x000000010606e824 */ /* 0x000fc600078e0a00 */
[----:B------:R-:W-:Y:S01]  /*78e0*/  STL [R1+0x34], R13 ;  /* 0x0000340d01007387 */ /* 0x000fe20000100800 */
[----:B------:R-:W-:-:S03]  /*78f0*/  @!P2 IMAD.IADD R7, R7, 0x1, -R0 ;  /* 0x000000010707a824 */ /* 0x000fc600078e0a00 */
[----:B------:R0:W-:Y:S01]  /*7900*/  STL [R1+0x2c], R12 ;  /* 0x00002c0c01007387 */ /* 0x0001e20000100800 */
[----:B------:R-:W-:Y:S02]  /*7910*/  ISETP.GE.AND P0, PT, R19, RZ, PT ;  /* 0x000000ff1300720c */ /* 0x000fe40003f06270 */
[----:B------:R-:W-:Y:S01]  /*7920*/  ISETP.GT.U32.AND P6, PT, R0, R6, PT ;  /* 0x000000060000720c */ /* 0x000fe20003fc4070 */
[----:B0-----:R-:W-:-:S04]  /*7930*/  IMAD.MOV.U32 R12, RZ, RZ, R8 ;  /* 0x000000ffff0c7224 */ /* 0x001fc800078e0008 */
[----:B------:R-:W-:Y:S01]  /*7940*/  @!P1 IMAD.MOV R12, RZ, RZ, -R12 ;  /* 0x000000ffff0c9224 */ /* 0x000fe200078e0a0c */
[----:B------:R-:W-:Y:S02]  /*7950*/  ISETP.GT.U32.AND P1, PT, R0, R7, PT ;  /* 0x000000070000720c */ /* 0x000fe40003f24070 */
[----:B------:R-:W-:Y:S02]  /*7960*/  ISETP.GE.AND P3, PT, R20, RZ, PT ;  /* 0x000000ff1400720c */ /* 0x000fe40003f66270 */
[----:B------:R-:W-:-:S03]  /*7970*/  ISETP.GE.AND P4, PT, R29, RZ, PT ;  /* 0x000000ff1d00720c */ /* 0x000fc60003f86270 */
[--C-:B------:R-:W-:Y:S01]  /*7980*/  @!P6 IMAD.IADD R6, R6, 0x1, -R0.reuse ;  /* 0x000000010606e824 */ /* 0x100fe200078e0a00 */
[----:B------:R-:W-:Y:S05]  /*7990*/  STL [R1+0x24], R12 ;  /* 0x0000240c01007387 */ /* 0x000fea0000100800 */
[----:B------:R-:W-:Y:S01]  /*79a0*/  @!P1 IMAD.IADD R7, R7, 0x1, -R0 ;  /* 0x0000000107079824 */ /* 0x000fe200078e0a00 */
[----:B--2---:R-:W-:-:S05]  /*79b0*/  IABS R5, R28 ;  /* 0x0000001c00057213 */ /* 0x004fca0000000000 */
[----:B------:R-:W-:-:S04]  /*79c0*/  IMAD.HI.U32 R4, R17, R5, RZ ;  /* 0x0000000511047227 */ /* 0x000fc800078e00ff */
[----:B------:R-:W-:-:S04]  /*79d0*/  IMAD.MOV R4, RZ, RZ, -R4 ;  /* 0x000000ffff047224 */ /* 0x000fc800078e0a04 */
[----:B------:R-:W-:Y:S01]  /*79e0*/  IMAD R5, R0, R4, R5 ;  /* 0x0000000400057224 */ /* 0x000fe200078e0205 */
[----:B---3--:R-:W-:-:S04]  /*79f0*/  IABS R10, R3 ;  /* 0x00000003000a7213 */ /* 0x008fc80000000000 */
[----:B------:R-:W-:Y:S01]  /*7a00*/  ISETP.GT.U32.AND P5, PT, R0, R5, PT ;  /* 0x000000050000720c */ /* 0x000fe20003fa4070 */
[----:B------:R-:W-:-:S04]  /*7a10*/  IMAD.HI.U32 R9, R17, R10, RZ ;  /* 0x0000000a11097227 */ /* 0x000fc800078e00ff */
[----:B------:R-:W-:Y:S01]  /*7a20*/  IMAD.MOV R9, RZ, RZ, -R9 ;  /* 0x000000ffff097224 */ /* 0x000fe200078e0a09 */
[----:B----4-:R-:W-:-:S03]  /*7a30*/  IABS R2, R21 ;  /* 0x0000001500027213 */ /* 0x010fc60000000000 */
[----:B------:R-:W-:-:S04]  /*7a40*/  IMAD R10, R0, R9, R10 ;  /* 0x00000009000a7224 */ /* 0x000fc800078e020a */
[----:B------:R-:W-:Y:S01]  /*7a50*/  @!P5 IMAD.IADD R5, R5, 0x1, -R0 ;  /* 0x000000010505d824 */ /* 0x000fe200078e0a00 */
[----:B------:R-:W-:Y:S01]  /*7a60*/  ISETP.GE.AND P5, PT, R3, RZ, PT ;  /* 0x000000ff0300720c */ /* 0x000fe20003fa6270 */
[----:B------:R-:W-:-:S04]  /*7a70*/  IMAD.HI.U32 R9, R17, R2, RZ ;  /* 0x0000000211097227 */ /* 0x000fc800078e00ff */
[----:B------:R-:W-:Y:S02]  /*7a80*/  IMAD.MOV.U32 R3, RZ, RZ, R11 ;  /* 0x000000ffff037224 */ /* 0x000fe400078e000b */
[----:B------:R-:W-:Y:S02]  /*7a90*/  IMAD.MOV R9, RZ, RZ, -R9 ;  /* 0x000000ffff097224 */ /* 0x000fe400078e0a09 */
[----:B------:R-:W-:Y:S01]  /*7aa0*/  @!P0 IMAD.MOV R3, RZ, RZ, -R3 ;  /* 0x000000ffff038224 */ /* 0x000fe200078e0a03 */
[C---:B------:R-:W-:Y:S01]  /*7ab0*/  ISETP.GT.U32.AND P0, PT, R0.reuse, R5, PT ;  /* 0x000000050000720c */ /* 0x040fe20003f04070 */
[----:B------:R-:W-:Y:S02]  /*7ac0*/  IMAD R2, R0, R9, R2 ;  /* 0x0000000900027224 */ /* 0x000fe400078e0202 */
[----:B------:R-:W-:Y:S01]  /*7ad0*/  IMAD.MOV.U32 R9, RZ, RZ, R6 ;  /* 0x000000ffff097224 */ /* 0x000fe200078e0006 */
[----:B------:R0:W-:Y:S03]  /*7ae0*/  STL [R1+0x20], R3 ;  /* 0x0000200301007387 */ /* 0x0001e60000100800 */
[----:B------:R-:W-:-:S02]  /*7af0*/  @!P3 IMAD.MOV R9, RZ, RZ, -R9 ;  /* 0x000000ffff09b224 */ /* 0x000fc400078e0a09 */
[----:B0-----:R-:W-:-:S04]  /*7b00*/  IMAD.MOV.U32 R3, RZ, RZ, R7 ;  /* 0x000000ffff037224 */ /* 0x001fc800078e0007 */
[----:B------:R-:W-:Y:S01]  /*7b10*/  @!P4 IMAD.MOV R3, RZ, RZ, -R3 ;  /* 0x000000ffff03c224 */ /* 0x000fe200078e0a03 */
[----:B------:R0:W-:Y:S01]  /*7b20*/  STL [R1+0x1c], R9 ;  /* 0x00001c0901007387 */ /* 0x0001e20000100800 */
[----:B------:R-:W-:Y:S01]  /*7b30*/  @!P0 IMAD.IADD R5, R5, 0x1, -R0 ;  /* 0x0000000105058824 */ /* 0x000fe200078e0a00 */
[----:B------:R-:W-:Y:S02]  /*7b40*/  IABS R4, R26 ;  /* 0x0000001a00047213 */ /* 0x000fe40000000000 */
[----:B------:R1:W-:Y:S01]  /*7b50*/  STL [R1+0x18], R3 ;  /* 0x0000180301007387 */ /* 0x0003e20000100800 */
[----:B------:R-:W-:-:S03]  /*7b60*/  ISETP.GE.AND P0, PT, R26, RZ, PT ;  /* 0x000000ff1a00720c */ /* 0x000fc60003f06270 */
[----:B------:R-:W2:Y:S01]  /*7b70*/  LDL.LU R26, [R1+0x548] ;  /* 0x00054800011a7983 */ /* 0x000ea20000300800 */
[C---:B------:R-:W-:Y:S01]  /*7b80*/  ISETP.GT.U32.AND P6, PT, R0.reuse, R10, PT ;  /* 0x0000000a0000720c */ /* 0x040fe20003fc4070 */
[----:B------:R-:W-:Y:S01]  /*7b90*/  IMAD.HI.U32 R8, R17, R4, RZ ;  /* 0x0000000411087227 */ /* 0x000fe200078e00ff */
[----:B------:R-:W-:-:S03]  /*7ba0*/  ISETP.GT.U32.AND P1, PT, R0, R2, PT ;  /* 0x000000020000720c */ /* 0x000fc60003f24070 */
[----:B------:R-:W-:-:S04]  /*7bb0*/  IMAD.MOV R8, RZ, RZ, -R8 ;  /* 0x000000ffff087224 */ /* 0x000fc800078e0a08 */
[----:B------:R-:W-:-:S04]  /*7bc0*/  IMAD R4, R0, R8, R4 ;  /* 0x0000000800047224 */ /* 0x000fc800078e0204 */
[----:B------:R-:W-:Y:S01]  /*7bd0*/  @!P6 IMAD.IADD R10, R10, 0x1, -R0 ;  /* 0x000000010a0ae824 */ /* 0x000fe200078e0a00 */
[----:B------:R-:W-:-:S04]  /*7be0*/  ISETP.GT.U32.AND P4, PT, R0, R4, PT ;  /* 0x000000040000720c */ /* 0x000fc80003f84070 */
[----:B------:R-:W-:Y:S02]  /*7bf0*/  ISETP.GT.U32.AND P6, PT, R0, R10, PT ;  /* 0x0000000a0000720c */ /* 0x000fe40003fc4070 */
[----:B------:R-:W-:Y:S01]  /*7c00*/  IABS R8, R22 ;  /* 0x0000001600087213 */ /* 0x000fe20000000000 */
[----:B------:R-:W-:Y:S01]  /*7c10*/  @!P1 IMAD.IADD R2, R2, 0x1, -R0 ;  /* 0x0000000102029824 */ /* 0x000fe200078e0a00 */
[----:B------:R-:W-:-:S03]  /*7c20*/  ISETP.GE.AND P2, PT, R28, RZ, PT ;  /* 0x000000ff1c00720c */ /* 0x000fc60003f46270 */
[----:B------:R-:W-:Y:S01]  /*7c30*/  IMAD.MOV.U32 R6, RZ, RZ, R8 ;  /* 0x000000ffff067224 */ /* 0x000fe200078e0008 */
[----:B------:R-:W-:-:S03]  /*7c40*/  ISETP.GT.U32.AND P1, PT, R0, R2, PT ;  /* 0x000000020000720c */ /* 0x000fc60003f24070 */
[----:B------:R-:W-:-:S04]  /*7c50*/  IMAD.HI.U32 R8, R17, R6, RZ ;  /* 0x0000000611087227 */ /* 0x000fc800078e00ff */
[--C-:B------:R-:W-:Y:S01]  /*7c60*/  @!P6 IMAD.IADD R10, R10, 0x1, -R0.reuse ;  /* 0x000000010a0ae824 */ /* 0x100fe200078e0a00 */
[----:B------:R-:W-:Y:S01]  /*7c70*/  IABS R7, R23 ;  /* 0x0000001700077213 */ /* 0x000fe20000000000 */
[----:B------:R-:W-:Y:S02]  /*7c80*/  @!P4 IMAD.IADD R4, R4, 0x1, -R0 ;  /* 0x000000010404c824 */ /* 0x000fe400078e0a00 */
[----:B------:R-:W-:Y:S01]  /*7c90*/  IMAD.MOV.U32 R11, RZ, RZ, R5 ;  /* 0x000000ffff0b7224 */ /* 0x000fe200078e0005 */
[----:B0-----:R-:W-:Y:S01]  /*7ca0*/  IABS R9, R27 ;  /* 0x0000001b00097213 */ /* 0x001fe20000000000 */
[----:B------:R-:W-:Y:S02]  /*7cb0*/  IMAD.MOV R8, RZ, RZ, -R8 ;  /* 0x000000ffff087224 */ /* 0x000fe400078e0a08 */
[----:B-1----:R-:W-:Y:S01]  /*7cc0*/  IMAD.MOV.U32 R3, RZ, RZ, R10 ;  /* 0x000000ffff037224 */ /* 0x002fe200078e000a */
[C---:B------:R-:W-:Y:S01]  /*7cd0*/  ISETP.GT.U32.AND P4, PT, R0.reuse, R4, PT ;  /* 0x000000040000720c */ /* 0x040fe20003f84070 */
[----:B------:R-:W-:Y:S01]  /*7ce0*/  @!P2 IMAD.MOV R11, RZ, RZ, -R11 ;  /* 0x000000ffff0ba224 */ /* 0x000fe200078e0a0b */
[----:B------:R-:W-:Y:S01]  /*7cf0*/  ISETP.GE.AND P3, PT, R21, RZ, PT ;  /* 0x000000ff1500720c */ /* 0x000fe20003f66270 */
[----:B------:R-:W-:-:S02]  /*7d00*/  IMAD R6, R0, R8, R6 ;  /* 0x0000000800067224 */ /* 0x000fc400078e0206 */
[----:B------:R-:W-:Y:S02]  /*7d10*/  @!P5 IMAD.MOV R3, RZ, RZ, -R3 ;  /* 0x000000ffff03d224 */ /* 0x000fe400078e0a03 */
[C---:B------:R-:W-:Y:S01]  /*7d20*/  IMAD.HI.U32 R8, R17.reuse, R7, RZ ;  /* 0x0000000711087227 */ /* 0x040fe200078e00ff */
[----:B------:R-:W-:Y:S03]  /*7d30*/  STL [R1+0x10], R11 ;  /* 0x0000100b01007387 */ /* 0x000fe60000100800 */
[----:B------:R-:W-:Y:S01]  /*7d40*/  IMAD.HI.U32 R5, R17, R9, RZ ;  /* 0x0000000911057227 */ /* 0x000fe200078e00ff */
[----:B------:R-:W-:Y:S03]  /*7d50*/  STL [R1+0xc], R3 ;  /* 0x00000c0301007387 */ /* 0x000fe60000100800 */
[----:B------:R-:W-:Y:S01]  /*7d60*/  @!P1 IMAD.IADD R2, R2, 0x1, -R0 ;  /* 0x0000000102029824 */ /* 0x000fe200078e0a00 */
[----:B------:R-:W-:Y:S01]  /*7d70*/  ISETP.GE.AND P1, PT, R27, RZ, PT ;  /* 0x000000ff1b00720c */ /* 0x000fe20003f26270 */
[----:B------:R-:W-:Y:S01]  /*7d80*/  IMAD.MOV R8, RZ, RZ, -R8 ;  /* 0x000000ffff087224 */ /* 0x000fe200078e0a08 */
[----:B------:R-:W3:Y:S01]  /*7d90*/  LDL.LU R27, [R1+0x54c] ;  /* 0x00054c00011b7983 */ /* 0x000ee20000300800 */
[----:B------:R-:W-:-:S02]  /*7da0*/  IMAD.MOV R5, RZ, RZ, -R5 ;  /* 0x000000ffff057224 */ /* 0x000fc400078e0a05 */
[C---:B------:R-:W-:Y:S02]  /*7db0*/  IMAD R7, R0.reuse, R8, R7 ;  /* 0x0000000800077224 */ /* 0x040fe400078e0207 */
[C---:B------:R-:W-:Y:S01]  /*7dc0*/  IMAD R9, R0.reuse, R5, R9 ;  /* 0x0000000500097224 */ /* 0x040fe200078e0209 */
[----:B------:R-:W-:Y:S01]  /*7dd0*/  ISETP.GT.U32.AND P5, PT, R0, R6, PT ;  /* 0x000000060000720c */ /* 0x000fe20003fa4070 */
[----:B------:R-:W-:Y:S01]  /*7de0*/  @!P4 IMAD.IADD R4, R4, 0x1, -R0 ;  /* 0x000000010404c824 */ /* 0x000fe200078e0a00 */
[C---:B------:R-:W-:Y:S01]  /*7df0*/  ISETP.GT.U32.AND P4, PT, R0.reuse, R7, PT ;  /* 0x000000070000720c */ /* 0x040fe20003f84070 */
[----:B------:R-:W-:Y:S01]  /*7e00*/  @!P3 IMAD.MOV R2, RZ, RZ, -R2 ;  /* 0x000000ffff02b224 */ /* 0x000fe200078e0a02 */
[----:B------:R-:W-:Y:S01]  /*7e10*/  ISETP.GT.U32.AND P3, PT, R0, R9, PT ;  /* 0x000000090000720c */ /* 0x000fe20003f64070 */
[----:B------:R-:W-:-:S08]  /*7e20*/  @!P0 IMAD.MOV R4, RZ, RZ, -R4 ;  /* 0x000000ffff048224 */ /* 0x000fd000078e0a04 */
[--C-:B------:R-:W-:Y:S02]  /*7e30*/  @!P5 IMAD.IADD R6, R6, 0x1, -R0.reuse ;  /* 0x000000010606d824 */ /* 0x100fe400078e0a00 */
[--C-:B------:R-:W-:Y:S02]  /*7e40*/  @!P4 IMAD.IADD R7, R7, 0x1, -R0.reuse ;  /* 0x000000010707c824 */ /* 0x100fe400078e0a00 */
[----:B------:R-:W-:Y:S01]  /*7e50*/  @!P3 IMAD.IADD R9, R9, 0x1, -R0 ;  /* 0x000000010909b824 */ /* 0x000fe200078e0a00 */
[C---:B------:R-:W-:Y:S02]  /*7e60*/  ISETP.GT.U32.AND P5, PT, R0.reuse, R6, PT ;  /* 0x000000060000720c */ /* 0x040fe40003fa4070 */
[C---:B------:R-:W-:Y:S02]  /*7e70*/  ISETP.GT.U32.AND P0, PT, R0.reuse, R7, PT ;  /* 0x000000070000720c */ /* 0x040fe40003f04070 */
[----:B------:R-:W-:Y:S02]  /*7e80*/  ISETP.GT.U32.AND P3, PT, R0, R9, PT ;  /* 0x000000090000720c */ /* 0x000fe40003f64070 */
[----:B------:R-:W-:-:S02]  /*7e90*/  ISETP.GE.AND P6, PT, R22, RZ, PT ;  /* 0x000000ff1600720c */ /* 0x000fc40003fc6270 */
[----:B------:R-:W-:Y:S01]  /*7ea0*/  ISETP.GE.AND P2, PT, R23, RZ, PT ;  /* 0x000000ff1700720c */ /* 0x000fe20003f46270 */
[----:B------:R-:W4:Y:S04]  /*7eb0*/  LDL.LU R22, [R1+0x550] ;  /* 0x0005500001167983 */ /* 0x000f280000300800 */
[--C-:B------:R-:W-:Y:S01]  /*7ec0*/  @!P5 IMAD.IADD R6, R6, 0x1, -R0.reuse ;  /* 0x000000010606d824 */ /* 0x100fe200078e0a00 */
[----:B------:R-:W4:Y:S01]  /*7ed0*/  LDL.LU R23, [R1+0x554] ;  /* 0x0005540001177983 */ /* 0x000f220000300800 */
[--C-:B------:R-:W-:Y:S02]  /*7ee0*/  @!P0 IMAD.IADD R7, R7, 0x1, -R0.reuse ;  /* 0x0000000107078824 */ /* 0x100fe400078e0a00 */
[----:B------:R-:W-:Y:S02]  /*7ef0*/  @!P3 IMAD.IADD R9, R9, 0x1, -R0 ;  /* 0x000000010909b824 */ /* 0x000fe400078e0a00 */
[----:B------:R-:W-:Y:S01]  /*7f00*/  @!P6 IMAD.MOV R6, RZ, RZ, -R6 ;  /* 0x000000ffff06e224 */ /* 0x000fe200078e0a06 */
[----:B------:R0:W-:Y:S01]  /*7f10*/  STL [R1], R2 ;  /* 0x0000000201007387 */ /* 0x0001e20000100800 */
[----:B------:R-:W-:-:S02]  /*7f20*/  @!P2 IMAD.MOV R7, RZ, RZ, -R7 ;  /* 0x000000ffff07a224 */ /* 0x000fc400078e0a07 */
[----:B------:R-:W-:Y:S01]  /*7f30*/  @!P1 IMAD.MOV R9, RZ, RZ, -R9 ;  /* 0x000000ffff099224 */ /* 0x000fe200078e0a09 */
[----:B------:R-:W-:Y:S01]  /*7f40*/  STL [R1+0x19c4], R4 ;  /* 0x0019c40401007387 */ /* 0x000fe20000100800 */
[----:B------:R-:W-:Y:S02]  /*7f50*/  IABS R10, R24 ;  /* 0x00000018000a7213 */ /* 0x000fe40000000000 */
[----:B------:R-:W-:Y:S01]  /*7f60*/  ISETP.GE.AND P4, PT, R24, RZ, PT ;  /* 0x000000ff1800720c */ /* 0x000fe20003f86270 */
[----:B------:R-:W-:Y:S04]  /*7f70*/  STL [R1+0x19c8], R6 ;  /* 0x0019c80601007387 */ /* 0x000fe80000100800 */
[----:B------:R-:W4:Y:S04]  /*7f80*/  LDL.LU R24, [R1+0x558] ;  /* 0x0005580001187983 */ /* 0x000f280000300800 */
[----:B------:R-:W-:Y:S04]  /*7f90*/  STL [R1+0x19cc], R7 ;  /* 0x0019cc0701007387 */ /* 0x000fe80000100800 */
[----:B------:R-:W-:Y:S01]  /*7fa0*/  STL [R1+0x19d0], R9 ;  /* 0x0019d00901007387 */ /* 0x000fe20000100800 */
[----:B--2---:R-:W-:-:S02]  /*7fb0*/  IABS R13, R26 ;  /* 0x0000001a000d7213 */ /* 0x004fc40000000000 */
[----:B------:R-:W-:Y:S02]  /*7fc0*/  ISETP.GE.AND P2, PT, R26, RZ, PT ;  /* 0x000000ff1a00720c */ /* 0x000fe40003f46270 */
[----:B------:R-:W2:Y:S01]  /*7fd0*/  LDL.LU R26, [R1+0x55c] ;  /* 0x00055c00011a7983 */ /* 0x000ea20000300800 */
[----:B------:R-:W-:-:S04]  /*7fe0*/  IMAD.HI.U32 R5, R17, R10, RZ ;  /* 0x0000000a11057227 */ /* 0x000fc800078e00ff */
[----:B------:R-:W-:Y:S01]  /*7ff0*/  IMAD.MOV R5, RZ, RZ, -R5 ;  /* 0x000000ffff057224 */ /* 0x000fe200078e0a05 */
[----:B------:R-:W-:-:S03]  /*8000*/  IABS R12, R25 ;  /* 0x00000019000c7213 */ /* 0x000fc60000000000 */
[----:B------:R-:W-:Y:S02]  /*8010*/  IMAD R10, R0, R5, R10 ;  /* 0x00000005000a7224 */ /* 0x000fe400078e020a */
[----:B0-----:R-:W-:-:S03]  /*8020*/  IMAD.HI.U32 R2, R17, R12, RZ ;  /* 0x0000000c11027227 */ /* 0x001fc600078e00ff */
[----:B------:R-:W-:Y:S01]  /*8030*/  ISETP.GT.U32.AND P5, PT, R0, R10, PT ;  /* 0x0000000a0000720c */ /* 0x000fe20003fa4070 */
[----:B------:R-:W-:Y:S02]  /*8040*/  IMAD.MOV R5, RZ, RZ, -R2 ;  /* 0x000000ffff057224 */ /* 0x000fe400078e0a02 */
[----:B------:R-:W-:-:S04]  /*8050*/  IMAD.HI.U32 R2, R17, R13, RZ ;  /* 0x0000000d11027227 */ /* 0x000fc800078e00ff */
[----:B------:R-:W-:Y:S02]  /*8060*/  IMAD.MOV R2, RZ, RZ, -R2 ;  /* 0x000000ffff027224 */ /* 0x000fe400078e0a02 */
[C---:B------:R-:W-:Y:S02]  /*8070*/  IMAD R12, R0.reuse, R5, R12 ;  /* 0x00000005000c7224 */ /* 0x040fe400078e020c */
[----:B------:R-:W-:Y:S02]  /*8080*/  IMAD R13, R0, R2, R13 ;  /* 0x00000002000d7224 */ /* 0x000fe400078e020d */
[----:B------:R-:W-:Y:S01]  /*8090*/  @!P5 IMAD.IADD R10, R10, 0x1, -R0 ;  /* 0x000000010a0ad824 */ /* 0x000fe200078e0a00 */
[C---:B------:R-:W-:Y:S02]  /*80a0*/  ISETP.GT.U32.AND P0, PT, R0.reuse, R12, PT ;  /* 0x0000000c0000720c */ /* 0x040fe40003f04070 */
[C---:B------:R-:W-:Y:S02]  /*80b0*/  ISETP.GT.U32.AND P3, PT, R0.reuse, R13, PT ;  /* 0x0000000d0000720c */ /* 0x040fe40003f64070 */
[----:B------:R-:W-:-:S02]  /*80c0*/  ISETP.GT.U32.AND P5, PT, R0, R10, PT ;  /* 0x0000000a0000720c */ /* 0x000fc40003fa4070 */
[----:B------:R-:W-:Y:S02]  /*80d0*/  ISETP.GE.AND P6, PT, R25, RZ, PT ;  /* 0x000000ff1900720c */ /* 0x000fe40003fc6270 */
[----:B------:R-:W2:Y:S01]  /*80e0*/  LDL.LU R25, [R1+0x560] ;  /* 0x0005600001197983 */ /* 0x000ea20000300800 */
[----:B---3--:R-:W-:-:S05]  /*80f0*/  IABS R15, R27 ;  /* 0x0000001b000f7213 */ /* 0x008fca0000000000 */
[----:B------:R-:W-:-:S04]  /*8100*/  IMAD.HI.U32 R2, R17, R15, RZ ;  /* 0x0000000f11027227 */ /* 0x000fc800078e00ff */
[----:B------:R-:W-:-:S04]  /*8110*/  IMAD.MOV R2, RZ, RZ, -R2 ;  /* 0x000000ffff027224 */ /* 0x000fc800078e0a02 */
[----:B------:R-:W-:Y:S02]  /*8120*/  IMAD R15, R0, R2, R15 ;  /* 0x00000002000f7224 */ /* 0x000fe400078e020f */
[--C-:B------:R-:W-:Y:S02]  /*8130*/  @!P5 IMAD.IADD R10, R10, 0x1, -R0.reuse ;  /* 0x000000010a0ad824 */ /* 0x100fe400078e0a00 */
[--C-:B------:R-:W-:Y:S01]  /*8140*/  @!P0 IMAD.IADD R12, R12, 0x1, -R0.reuse ;  /* 0x000000010c0c8824 */ /* 0x100fe200078e0a00 */
[C---:B------:R-:W-:Y:S01]  /*8150*/  ISETP.GT.U32.AND P5, PT, R0.reuse, R15, PT ;  /* 0x0000000f0000720c */ /* 0x040fe20003fa4070 */
[----:B------:R-:W-:Y:S01]  /*8160*/  @!P3 IMAD.IADD R13, R13, 0x1, -R0 ;  /* 0x000000010d0db824 */ /* 0x000fe200078e0a00 */
[----:B------:R-:W-:Y:S02]  /*8170*/  ISETP.GE.AND P1, PT, R27, RZ, PT ;  /* 0x000000ff1b00720c */ /* 0x000fe40003f26270 */
[C---:B------:R-:W-:Y:S01]  /*8180*/  ISETP.GT.U32.AND P0, PT, R0.reuse, R12, PT ;  /* 0x0000000c0000720c */ /* 0x040fe20003f04070 */
[----:B------:R-:W3:Y:S01]  /*8190*/  LDL.LU R27, [R1+0x564] ;  /* 0x00056400011b7983 */ /* 0x000ee20000300800 */
[----:B------:R-:W-:-:S07]  /*81a0*/  ISETP.GT.U32.AND P3, PT, R0, R13, PT ;  /* 0x0000000d0000720c */ /* 0x000fce0003f64070 */
[----:B------:R-:W-:Y:S01]  /*81b0*/  @!P5 IMAD.IADD R15, R15, 0x1, -R0 ;  /* 0x000000010f0fd824 */ /* 0x000fe200078e0a00 */
[----:B----4-:R-:W-:-:S03]  /*81c0*/  IABS R16, R22 ;  /* 0x0000001600107213 */ /* 0x010fc60000000000 */
[--C-:B------:R-:W-:Y:S01]  /*81d0*/  @!P0 IMAD.IADD R12, R12, 0x1, -R0.reuse ;  /* 0x000000010c0c8824 */ /* 0x100fe200078e0a00 */
[----:B------:R-:W-:Y:S01]  /*81e0*/  ISETP.GT.U32.AND P5, PT, R0, R15, PT ;  /* 0x0000000f0000720c */ /* 0x000fe20003fa4070 */
[----:B------:R-:W-:Y:S01]  /*81f0*/  @!P3 IMAD.IADD R13, R13, 0x1, -R0 ;  /* 0x000000010d0db824 */ /* 0x000fe200078e0a00 */
[----:B------:R-:W-:Y:S01]  /*8200*/  IABS R18, R23 ;  /* 0x0000001700127213 */ /* 0x000fe20000000000 */
[----:B------:R-:W-:Y:S02]  /*8210*/  @!P4 IMAD.MOV R10, RZ, RZ, -R10 ;  /* 0x000000ffff0ac224 */ /* 0x000fe400078e0a0a */
[----:B------:R-:W-:Y:S02]  /*8220*/  @!P6 IMAD.MOV R12, RZ, RZ, -R12 ;  /* 0x000000ffff0ce224 */ /* 0x000fe400078e0a0c */
[----:B------:R-:W-:Y:S01]  /*8230*/  @!P2 IMAD.MOV R13, RZ, RZ, -R13 ;  /* 0x000000ffff0da224 */ /* 0x000fe200078e0a0d */
[----:B------:R-:W-:Y:S01]  /*8240*/  STL [R1+0x19d4], R10 ;  /* 0x0019d40a01007387 */ /* 0x000fe20000100800 */
[----:B------:R-:W-:Y:S01]  /*8250*/  IMAD.HI.U32 R5, R17, R16, RZ ;  /* 0x0000001011057227 */ /* 0x000fe200078e00ff */
[----:B------:R-:W-:-:S02]  /*8260*/  ISETP.GE.AND P4, PT, R23, RZ, PT ;  /* 0x000000ff1700720c */ /* 0x000fc40003f86270 */
[----:B------:R-:W-:Y:S01]  /*8270*/  STL [R1+0x19d8], R12 ;  /* 0x0019d80c01007387 */ /* 0x000fe20000100800 */
[----:B------:R-:W-:-:S03]  /*8280*/  IMAD.HI.U32 R2, R17, R18, RZ ;  /* 0x0000001211027227 */ /* 0x000fc600078e00ff */
[----:B------:R-:W-:Y:S01]  /*8290*/  STL [R1+0x19dc], R13 ;  /* 0x0019dc0d01007387 */ /* 0x000fe20000100800 */
[----:B------:R-:W-:Y:S02]  /*82a0*/  IMAD.MOV R5, RZ, RZ, -R5 ;  /* 0x000000ffff057224 */ /* 0x000fe400078e0a05 */
[----:B------:R-:W-:Y:S01]  /*82b0*/  IMAD.MOV R2, RZ, RZ, -R2 ;  /* 0x000000ffff027224 */ /* 0x000fe200078e0a02 */
[----:B------:R-:W4:Y:S01]  /*82c0*/  LDL.LU R23, [R1+0x568] ;  /* 0x0005680001177983 */ /* 0x000f220000300800 */
[----:B------:R-:W-:Y:S02]  /*82d0*/  @!P5 IMAD.IADD R15, R15, 0x1, -R0 ;  /* 0x000000010f0fd824 */ /* 0x000fe400078e0a00 */
[C---:B------:R-:W-:Y:S02]  /*82e0*/  IMAD R16, R0.reuse, R5, R16 ;  /* 0x0000000500107224 */ /* 0x040fe400078e0210 */
[----:B------:R-:W-:-:S03]  /*82f0*/  IMAD R18, R0, R2, R18 ;  /* 0x0000000200127224 */ /* 0x000fc600078e0212 */
[C---:B------:R-:W-:Y:S02]  /*8300*/  ISETP.GT.U32.AND P3, PT, R0.reuse, R16, PT ;  /* 0x000000100000720c */ /* 0x040fe40003f64070 */
[----:B------:R-:W-:Y:S01]  /*8310*/  ISETP.GT.U32.AND P6, PT, R0, R18, PT ;  /* 0x000000120000720c */ /* 0x000fe20003fc4070 */
[----:B------:R-:W-:Y:S01]  /*8320*/  @!P1 IMAD.MOV R15, RZ, RZ, -R15 ;  /* 0x000000ffff0f9224 */ /* 0x000fe200078e0a0f */
[----:B------:R-:W-:-:S09]  /*8330*/  ISETP.GE.AND P0, PT, R22, RZ, PT ;  /* 0x000000ff1600720c */ /* 0x000fd20003f06270 */
[--C-:B------:R-:W-:Y:S02]  /*8340*/  @!P3 IMAD.IADD R16, R16, 0x1, -R0.reuse ;  /* 0x000000011010b824 */ /* 0x100fe400078e0a00 */
[----:B------:R-:W-:-:S03]  /*8350*/  @!P6 IMAD.IADD R18, R18, 0x1, -R0 ;  /* 0x000000011212e824 */ /* 0x000fc600078e0a00 */
[C---:B------:R-:W-:Y:S02]  /*8360*/  ISETP.GT.U32.AND P3, PT, R0.reuse, R16, PT ;  /* 0x000000100000720c */ /* 0x040fe40003f64070 */
[----:B------:R-:W-:-:S11]  /*8370*/  ISETP.GT.U32.AND P6, PT, R0, R18, PT ;  /* 0x000000120000720c */ /* 0x000fd60003fc4070 */
[--C-:B------:R-:W-:Y:S02]  /*8380*/  @!P3 IMAD.IADD R16, R16, 0x1, -R0.reuse ;  /* 0x000000011010b824 */ /* 0x100fe400078e0a00 */
[----:B------:R-:W-:Y:S02]  /*8390*/  @!P6 IMAD.IADD R18, R18, 0x1, -R0 ;  /* 0x000000011212e824 */ /* 0x000fe400078e0a00 */
[----:B------:R-:W-:Y:S02]  /*83a0*/  @!P0 IMAD.MOV R16, RZ, RZ, -R16 ;  /* 0x000000ffff108224 */ /* 0x000fe400078e0a10 */
[----:B------:R-:W-:Y:S01]  /*83b0*/  @!P4 IMAD.MOV R18, RZ, RZ, -R18 ;  /* 0x000000ffff12c224 */ /* 0x000fe200078e0a12 */
[----:B--2---:R-:W-:Y:S02]  /*83c0*/  ISETP.GE.AND P5, PT, R26, RZ, PT ;  /* 0x000000ff1a00720c */ /* 0x004fe40003fa6270 */
[----:B------:R-:W-:Y:S02]  /*83d0*/  IABS R21, R26 ;  /* 0x0000001a00157213 */ /* 0x000fe40000000000 */
[----:B------:R-:W2:Y:S04]  /*83e0*/  LDL R26, [R1+0x56c] ;  /* 0x00056c00011a7983 */ /* 0x000ea80000100800 */
[----:B------:R-:W2:Y:S04]  /*83f0*/  LDL.LU R3, [R1+0x570] ;  /* 0x0005700001037983 */ /* 0x000ea80000300800 */
[----:B------:R0:W-:Y:S04]  /*8400*/  STL [R1+0x19e0], R15 ;  /* 0x0019e00f01007387 */ /* 0x0001e80000100800 */
[----:B0-----:R-:W2:Y:S04]  /*8410*/  LDL.LU R15, [R1+0x574] ;  /* 0x00057400010f7983 */ /* 0x001ea80000300800 */
[----:B------:R-:W2:Y:S04]  /*8420*/  LDL.LU R13, [R1+0x578] ;  /* 0x00057800010d7983 */ /* 0x000ea80000300800 */
[----:B------:R-:W2:Y:S04]  /*8430*/  LDL.LU R12, [R1+0x57c] ;  /* 0x00057c00010c7983 */ /* 0x000ea80000300800 */
[----:B------:R-:W2:Y:S04]  /*8440*/  LDL.LU R4, [R1+0x580] ;  /* 0x0005800001047983 */ /* 0x000ea80000300800 */
[----:B------:R-:W-:Y:S04]  /*8450*/  STL [R1+0x19e4], R16 ;  /* 0x0019e41001007387 */ /* 0x000fe80000100800 */
[----:B------:R0:W-:Y:S04]  /*8460*/  STL [R1+0x19e8], R18 ;  /* 0x0019e81201007387 */ /* 0x0001e80000100800 */
[----:B------:R-:W2:Y:S04]  /*8470*/  LDL.LU R7, [R1+0x584] ;  /* 0x0005840001077983 */ /* 0x000ea80000300800 */
[----:B------:R-:W2:Y:S04]  /*8480*/  LDL.LU R10, [R1+0x588] ;  /* 0x00058800010a7983 */ /* 0x000ea80000300800 */
[----:B------:R-:W2:Y:S04]  /*8490*/  LDL.LU R9, [R1+0x58c] ;  /* 0x00058c0001097983 */ /* 0x000ea80000300800 */
[----:B0-----:R-:W2:Y:S04]  /*84a0*/  LDL.LU R18, [R1+0x56c] ;  /* 0x00056c0001127983 */ /* 0x001ea80000300800 */
[----:B------:R-:W2:Y:S01]  /*84b0*/  LDL.LU R6, [R1+0x590] ;  /* 0x0005900001067983 */ /* 0x000ea20000300800 */
[----:B------:R-:W-:-:S02]  /*84c0*/  IABS R19, R24 ;  /* 0x0000001800137213 */ /* 0x000fc40000000000 */
[----:B------:R-:W-:-:S03]  /*84d0*/  IABS R22, R25 ;  /* 0x0000001900167213 */ /* 0x000fc60000000000 */
[----:B------:R-:W-:Y:S01]  /*84e0*/  IMAD.HI.U32 R2, R17, R19, RZ ;  /* 0x0000001311027227 */ /* 0x000fe200078e00ff */
[----:B------:R-:W-:-:S03]  /*84f0*/  ISETP.GE.AND P2, PT, R24, RZ, PT ;  /* 0x000000ff1800720c */ /* 0x000fc60003f46270 */
[----:B------:R-:W-:Y:S02]  /*8500*/  IMAD.MOV R2, RZ, RZ, -R2 ;  /* 0x000000ffff027224 */ /* 0x000fe400078e0a02 */
[----:B------:R-:W-:Y:S01]  /*8510*/  IMAD.HI.U32 R5, R17, R22, RZ ;  /* 0x0000001611057227 */ /* 0x000fe200078e00ff */
[----:B---3--:R-:W-:-:S03]  /*8520*/  IABS R24, R27 ;  /* 0x0000001b00187213 */ /* 0x008fc60000000000 */
[----:B------:R-:W-:Y:S02]  /*8530*/  IMAD R19, R0, R2, R19 ;  /* 0x0000000200137224 */ /* 0x000fe400078e0213 */
[----:B------:R-:W-:Y:S02]  /*8540*/  IMAD.MOV R5, RZ, RZ, -R5 ;  /* 0x000000ffff057224 */ /* 0x000fe400078e0a05 */
[----:B------:R-:W-:-:S04]  /*8550*/  IMAD.HI.U32 R2, R17, R24, RZ ;  /* 0x0000001811027227 */ /* 0x000fc800078e00ff */
[----:B------:R-:W-:Y:S02]  /*8560*/  IMAD.MOV R2, RZ, RZ, -R2 ;  /* 0x000000ffff027224 */ /* 0x000fe400078e0a02 */
[C---:B------:R-:W-:Y:S02]  /*8570*/  IMAD R22, R0.reuse, R5, R22 ;  /* 0x0000000500167224 */ /* 0x040fe400078e0216 */
[----:B------:R-:W-:-:S03]  /*8580*/  IMAD R24, R0, R2, R24 ;  /* 0x0000000200187224 */ /* 0x000fc600078e0218 */
[C---:B------:R-:W-:Y:S02]  /*8590*/  ISETP.GT.U32.AND P0, PT, R0.reuse, R22, PT ;  /* 0x000000160000720c */ /* 0x040fe40003f04070 */
[C---:B------:R-:W-:Y:S02]  /*85a0*/  ISETP.GT.U32.AND P4, PT, R0.reuse, R24, PT ;  /* 0x000000180000720c */ /* 0x040fe40003f84070 */
[----:B------:R-:W-:Y:S01]  /*85b0*/  ISETP.GE.AND P3, PT, R25, RZ, PT ;  /* 0x000000ff1900720c */ /* 0x000fe20003f66270 */
[----:B------:R-:W-:Y:S01]  /*85c0*/  IMAD.HI.U32 R8, R17, R21, RZ ;  /* 0x0000001511087227 */ /* 0x000fe200078e00ff */
[----:B------:R-:W-:-:S07]  /*85d0*/  ISETP.GT.U32.AND P1, PT, R0, R19, PT ;  /* 0x000000130000720c */ /* 0x000fce0003f24070 */
[--C-:B------:R-:W-:Y:S01]  /*85e0*/  @!P0 IMAD.IADD R22, R22, 0x1, -R0.reuse ;  /* 0x0000000116168824 */ /* 0x100fe200078e0a00 */
[----:B----4-:R-:W-:Y:S01]  /*85f0*/  IABS R25, R23 ;  /* 0x0000001700197213 */ /* 0x010fe20000000000 */
[----:B------:R-:W-:-:S04]  /*8600*/  @!P4 IMAD.IADD R24, R24, 0x1, -R0 ;  /* 0x000000011818c824 */ /* 0x000fc800078e0a00 */
[----:B------:R-:W-:Y:S01]  /*8610*/  IMAD.HI.U32 R5, R17, R25, RZ ;  /* 0x0000001911057227 */ /* 0x000fe200078e00ff */
[----:B------:R-:W-:-:S03]  /*8620*/  ISETP.GT.U32.AND P0, PT, R0, R22, PT ;  /* 0x000000160000720c */ /* 0x000fc60003f04070 */
[----:B------:R-:W-:Y:S02]  /*8630*/  IMAD.MOV R5, RZ, RZ, -R5 ;  /* 0x000000ffff057224 */ /* 0x000fe400078e0a05 */
[----:B------:R-:W-:Y:S01]  /*8640*/  IMAD.MOV R8, RZ, RZ, -R8 ;  /* 0x000000ffff087224 */ /* 0x000fe200078e0a08 */
[C---:B------:R-:W-:Y:S01]  /*8650*/  ISETP.GT.U32.AND P4, PT, R0.reuse, R24, PT ;  /* 0x000000180000720c */ /* 0x040fe20003f84070 */
[C---:B------:R-:W-:Y:S02]  /*8660*/  IMAD R25, R0.reuse, R5, R25 ;  /* 0x0000000500197224 */ /* 0x040fe400078e0219 */
[----:B------:R-:W-:Y:S02]  /*8670*/  IMAD R21, R0, R8, R21 ;  /* 0x0000000800157224 */ /* 0x000fe400078e0215 */
[----:B------:R-:W-:-:S03]  /*8680*/  @!P1 IMAD.IADD R19, R19, 0x1, -R0 ;  /* 0x0000000113139824 */ /* 0x000fc600078e0a00 */
[----:B------:R-:W-:Y:S01]  /*8690*/  ISETP.GT.U32.AND P6, PT, R0, R21, PT ;  /* 0x000000150000720c */ /* 0x000fe20003fc4070 */
[----:B------:R-:W-:Y:S01]  /*86a0*/  @!P0 IMAD.IADD R22, R22, 0x1, -R0 ;  /* 0x0000000116168824 */ /* 0x000fe200078e0a00 */
[----:B------:R-:W-:-:S03]  /*86b0*/  ISETP.GT.U32.AND P1, PT, R0, R19, PT ;  /* 0x000000130000720c */ /* 0x000fc60003f24070 */
[----:B------:R-:W-:-:S08]  /*86c0*/  @!P4 IMAD.IADD R24, R24, 0x1, -R0 ;  /* 0x000000011818c824 */ /* 0x000fd000078e0a00 */
[--C-:B------:R-:W-:Y:S02]  /*86d0*/  @!P6 IMAD.IADD R21, R21, 0x1, -R0.reuse ;  /* 0x000000011515e824 */ /* 0x100fe400078e0a00 */
[----:B------:R-:W-:-:S03]  /*86e0*/  @!P1 IMAD.IADD R19, R19, 0x1, -R0 ;  /* 0x0000000113139824 */ /* 0x000fc600078e0a00 */
[----:B------:R-:W-:Y:S02]  /*86f0*/  ISETP.GT.U32.AND P6, PT, R0, R21, PT ;  /* 0x000000150000720c */ /* 0x000fe40003fc4070 */
[----:B------:R-:W-:-:S11]  /*8700*/  ISETP.GE.AND P1, PT, R27, RZ, PT ;  /* 0x000000ff1b00720c */ /* 0x000fd60003f26270 */
[----:B------:R-:W-:Y:S01]  /*8710*/  @!P6 IMAD.IADD R21, R21, 0x1, -R0 ;  /* 0x000000011515e824 */ /* 0x000fe200078e0a00 */
[----:B------:R-:W-:-:S13]  /*8720*/  ISETP.GT.U32.AND P6, PT, R0, R25, PT ;  /* 0x000000190000720c */ /* 0x000fda0003fc4070 */
[----:B------:R-:W-:Y:S01]  /*8730*/  @!P6 IMAD.IADD R25, R25, 0x1, -R0 ;  /* 0x000000011919e824 */ /* 0x000fe200078e0a00 */
[----:B------:R-:W-:Y:S01]  /*8740*/  ISETP.GE.AND P6, PT, R23, RZ, PT ;  /* 0x000000ff1700720c */ /* 0x000fe20003fc6270 */
[----:B------:R-:W-:Y:S02]  /*8750*/  @!P2 IMAD.MOV R19, RZ, RZ, -R19 ;  /* 0x000000ffff13a224 */ /* 0x000fe400078e0a13 */
[----:B------:R-:W-:Y:S01]  /*8760*/  @!P3 IMAD.MOV R22, RZ, RZ, -R22 ;  /* 0x000000ffff16b224 */ /* 0x000fe200078e0a16 */
[----:B--2---:R-:W-:Y:S02]  /*8770*/  IABS R26, R26 ;  /* 0x0000001a001a7213 */ /* 0x004fe40000000000 */
[----:B------:R-:W-:-:S03]  /*8780*/  IABS R2, R3 ;  /* 0x0000000300027213 */ /* 0x000fc60000000000 */
[----:B------:R-:W-:-:S04]  /*8790*/  IMAD.HI.U32 R11, R17, R26, RZ ;  /* 0x0000001a110b7227 */ /* 0x000fc800078e00ff */
[----:B------:R-:W-:Y:S02]  /*87a0*/  IMAD.MOV R11, RZ, RZ, -R11 ;  /* 0x000000ffff0b7224 */ /* 0x000fe400078e0a0b */
[----:B------:R-:W-:-:S04]  /*87b0*/  IMAD.HI.U32 R5, R17, R2, RZ ;  /* 0x0000000211057227 */ /* 0x000fc800078e00ff */
[C---:B------:R-:W-:Y:S02]  /*87c0*/  IMAD R26, R0.reuse, R11, R26 ;  /* 0x0000000b001a7224 */ /* 0x040fe400078e021a */
[----:B------:R-:W-:Y:S01]  /*87d0*/  IMAD.MOV R11, RZ, RZ, -R5 ;  /* 0x000000ffff0b7224 */ /* 0x000fe200078e0a05 */
[----:B------:R-:W-:Y:S02]  /*87e0*/  IABS R8, R15 ;  /* 0x0000000f00087213 */ /* 0x000fe40000000000 */
[C---:B------:R-:W-:Y:S01]  /*87f0*/  ISETP.GT.U32.AND P0, PT, R0.reuse, R26, PT ;  /* 0x0000001a0000720c */ /* 0x040fe20003f04070 */
[----:B------:R-:W-:Y:S02]  /*8800*/  IMAD R2, R0, R11, R2 ;  /* 0x0000000b00027224 */ /* 0x000fe400078e0202 */
[----:B------:R-:W-:-:S03]  /*8810*/  IMAD.MOV.U32 R5, RZ, RZ, R8 ;  /* 0x000000ffff057224 */ /* 0x000fc600078e0008 */
[----:B------:R-:W-:Y:S01]  /*8820*/  ISETP.GT.U32.AND P4, PT, R0, R2, PT ;  /* 0x000000020000720c */ /* 0x000fe20003f84070 */
[----:B------:R-:W-:Y:S01]  /*8830*/  IMAD.HI.U32 R14, R17, R5, RZ ;  /* 0x00000005110e7227 */ /* 0x000fe200078e00ff */
[----:B------:R-:W-:-:S03]  /*8840*/  IABS R8, R13 ;  /* 0x0000000d00087213 */ /* 0x000fc60000000000 */
[----:B------:R-:W-:Y:S02]  /*8850*/  IMAD.MOV R14, RZ, RZ, -R14 ;  /* 0x000000ffff0e7224 */ /* 0x000fe400078e0a0e */
[----:B------:R-:W-:Y:S01]  /*8860*/  @!P0 IMAD.IADD R26, R26, 0x1, -R0 ;  /* 0x000000011a1a8824 */ /* 0x000fe200078e0a00 */
[----:B------:R-:W-:Y:S01]  /*8870*/  IABS R27, R4 ;  /* 0x00000004001b7213 */ /* 0x000fe20000000000 */
[----:B------:R-:W-:Y:S02]  /*8880*/  IMAD R5, R0, R14, R5 ;  /* 0x0000000e00057224 */ /* 0x000fe400078e0205 */
[----:B------:R-:W-:-:S04]  /*8890*/  IMAD.HI.U32 R14, R17, R8, RZ ;  /* 0x00000008110e7227 */ /* 0x000fc800078e00ff */
[----:B------:R-:W-:Y:S01]  /*88a0*/  @!P4 IMAD.IADD R2, R2, 0x1, -R0 ;  /* 0x000000010202c824 */ /* 0x000fe200078e0a00 */
[----:B------:R-:W-:Y:S01]  /*88b0*/  ISETP.GT.U32.AND P4, PT, R0, R26, PT ;  /* 0x0000001a0000720c */ /* 0x000fe20003f84070 */
[----:B------:R-:W-:Y:S02]  /*88c0*/  IMAD.MOV R14, RZ, RZ, -R14 ;  /* 0x000000ffff0e7224 */ /* 0x000fe400078e0a0e */
[----:B------:R-:W-:-:S04]  /*88d0*/  IMAD.HI.U32 R20, R17, R27, RZ ;  /* 0x0000001b11147227 */ /* 0x000fc800078e00ff */
[----:B------:R-:W-:Y:S01]  /*88e0*/  IMAD R8, R0, R14, R8 ;  /* 0x0000000e00087224 */ /* 0x000fe200078e0208 */
[----:B------:R-:W-:Y:S01]  /*88f0*/  IABS R14, R7 ;  /* 0x00000007000e7213 */ /* 0x000fe20000000000 */
[----:B------:R-:W-:-:S04]  /*8900*/  IMAD.MOV R20, RZ, RZ, -R20 ;  /* 0x000000ffff147224 */ /* 0x000fc800078e0a14 */
[----:B------:R-:W-:Y:S01]  /*8910*/  @!P4 IMAD.IADD R26, R26, 0x1, -R0 ;  /* 0x000000011a1ac824 */ /* 0x000fe200078e0a00 */
[C---:B------:R-:W-:Y:S01]  /*8920*/  ISETP.GT.U32.AND P4, PT, R0.reuse, R8, PT ;  /* 0x000000080000720c */ /* 0x040fe20003f84070 */
[----:B------:R-:W-:Y:S02]  /*8930*/  IMAD R27, R0, R20, R27 ;  /* 0x00000014001b7224 */ /* 0x000fe400078e021b */
[----:B------:R-:W-:-:S04]  /*8940*/  IMAD.HI.U32 R20, R17, R14, RZ ;  /* 0x0000000e11147227 */ /* 0x000fc800078e00ff */
[----:B------:R-:W-:-:S04]  /*8950*/  IMAD.MOV R29, RZ, RZ, -R20 ;  /* 0x000000ffff1d7224 */ /* 0x000fc800078e0a14 */
[C---:B------:R-:W-:Y:S01]  /*8960*/  IMAD R14, R0.reuse, R29, R14 ;  /* 0x0000001d000e7224 */ /* 0x040fe200078e020e */
[----:B------:R-:W-:Y:S01]  /*8970*/  ISETP.GT.U32.AND P0, PT, R0, R25, PT ;  /* 0x000000190000720c */ /* 0x000fe20003f04070 */
[----:B------:R-:W-:-:S03]  /*8980*/  @!P4 IMAD.IADD R8, R8, 0x1, -R0 ;  /* 0x000000010808c824 */ /* 0x000fc600078e0a00 */
[C---:B------:R-:W-:Y:S02]  /*8990*/  ISETP.GT.U32.AND P4, PT, R0.reuse, R14, PT ;  /* 0x0000000e0000720c */ /* 0x040fe40003f84070 */
[----:B------:R-:W-:Y:S02]  /*89a0*/  IABS R11, R12 ;  /* 0x0000000c000b7213 */ /* 0x000fe40000000000 */
[----:B------:R-:W-:-:S03]  /*89b0*/  ISETP.GT.U32.AND P2, PT, R0, R2, PT ;  /* 0x000000020000720c */ /* 0x000fc60003f44070 */
[----:B------:R-:W-:-:S04]  /*89c0*/  IMAD.HI.U32 R23, R17, R11, RZ ;  /* 0x0000000b11177227 */ /* 0x000fc800078e00ff */
[--C-:B------:R-:W-:Y:S02]  /*89d0*/  @!P0 IMAD.IADD R25, R25, 0x1, -R0.reuse ;  /* 0x0000000119198824 */ /* 0x100fe400078e0a00 */
[--C-:B------:R-:W-:Y:S01]  /*89e0*/  @!P4 IMAD.IADD R14, R14, 0x1, -R0.reuse ;  /* 0x000000010e0ec824 */ /* 0x100fe200078e0a00 */
[C---:B------:R-:W-:Y:S01]  /*89f0*/  ISETP.GT.U32.AND P0, PT, R0.reuse, R5, PT ;  /* 0x000000050000720c */ /* 0x040fe20003f04070 */
[----:B------:R-:W-:Y:S02]  /*8a00*/  IMAD.MOV R23, RZ, RZ, -R23 ;  /* 0x000000ffff177224 */ /* 0x000fe400078e0a17 */
[----:B------:R-:W-:Y:S01]  /*8a10*/  @!P6 IMAD.MOV R25, RZ, RZ, -R25 ;  /* 0x000000ffff19e224 */ /* 0x000fe200078e0a19 */
[C---:B------:R-:W-:Y:S01]  /*8a20*/  ISETP.GT.U32.AND P6, PT, R0.reuse, R14, PT ;  /* 0x0000000e0000720c */ /* 0x040fe20003fc4070 */
[----:B------:R-:W-:Y:S02]  /*8a30*/  IMAD R11, R0, R23, R11 ;  /* 0x00000017000b7224 */ /* 0x000fe400078e020b */
[----:B------:R-:W-:-:S03]  /*8a40*/  @!P2 IMAD.IADD R2, R2, 0x1, -R0 ;  /* 0x000000010202a824 */ /* 0x000fc600078e0a00 */
[----:B------:R-:W-:-:S03]  /*8a50*/  ISETP.GT.U32.AND P2, PT, R0, R11, PT ;  /* 0x0000000b0000720c */ /* 0x000fc60003f44070 */
[----:B------:R-:W-:Y:S01]  /*8a60*/  @!P0 IMAD.IADD R5, R5, 0x1, -R0 ;  /* 0x0000000105058824 */ /* 0x000fe200078e0a00 */
[----:B------:R-:W-:-:S03]  /*8a70*/  ISETP.GT.U32.AND P0, PT, R0, R27, PT ;  /* 0x0000001b0000720c */ /* 0x000fc60003f04070 */
[--C-:B------:R-:W-:Y:S01]  /*8a80*/  @!P6 IMAD.IADD R14, R14, 0x1, -R0.reuse ;  /* 0x000000010e0ee824 */ /* 0x100fe200078e0a00 */
[----:B------:R-:W-:Y:S02]  /*8a90*/  ISETP.GE.AND P6, PT, R4, RZ, PT ;  /* 0x000000ff0400720c */ /* 0x000fe40003fc6270 */
[----:B------:R-:W-:Y:S01]  /*8aa0*/  IABS R23, R9 ;  /* 0x0000000900177213 */ /* 0x000fe20000000000 */
[----:B------:R-:W0:Y:S01]  /*8ab0*/  S2R R4, SR_TID.X ;  /* 0x0000000000047919 */ /* 0x000e220000002100 */
[----:B------:R-:W-:Y:S01]  /*8ac0*/  IABS R28, R10 ;  /* 0x0000000a001c7213 */ /* 0x000fe20000000000 */
[----:B------:R-:W-:Y:S01]  /*8ad0*/  @!P2 IMAD.IADD R11, R11, 0x1, -R0 ;  /* 0x000000010b0ba824 */ /* 0x000fe200078e0a00 */
[----:B------:R-:W-:Y:S01]  /*8ae0*/  ISETP.GE.AND P2, PT, R18, RZ, PT ;  /* 0x000000ff1200720c */ /* 0x000fe20003f46270 */
[----:B------:R-:W-:Y:S02]  /*8af0*/  IMAD.MOV.U32 R20, RZ, RZ, R23 ;  /* 0x000000ffff147224 */ /* 0x000fe400078e0017 */
[----:B------:R-:W-:Y:S01]  /*8b00*/  IMAD.HI.U32 R29, R17, R28, RZ ;  /* 0x0000001c111d7227 */ /* 0x000fe200078e00ff */
[----:B------:R-:W-:-:S03]  /*8b10*/  IABS R23, R6 ;  /* 0x0000000600177213 */ /* 0x000fc60000000000 */
[----:B------:R-:W-:-:S04]  /*8b20*/  IMAD.HI.U32 R16, R17, R20, RZ ;  /* 0x0000001411107227 */ /* 0x000fc800078e00ff */
[----:B------:R-:W-:Y:S02]  /*8b30*/  IMAD.MOV R29, RZ, RZ, -R29 ;  /* 0x000000ffff1d7224 */ /* 0x000fe400078e0a1d */
[----:B------:R-:W-:Y:S01]  /*8b40*/  @!P0 IMAD.IADD R27, R27, 0x1, -R0 ;  /* 0x000000011b1b8824 */ /* 0x000fe200078e0a00 */
[----:B------:R-:W-:Y:S01]  /*8b50*/  ISETP.GE.AND P0, PT, R3, RZ, PT ;  /* 0x000000ff0300720c */ /* 0x000fe20003f06270 */
[----:B------:R-:W-:Y:S02]  /*8b60*/  IMAD.MOV R18, RZ, RZ, -R16 ;  /* 0x000000ffff127224 */ /* 0x000fe400078e0a10 */
[----:B------:R-:W-:-:S04]  /*8b70*/  IMAD.HI.U32 R16, R17, R23, RZ ;  /* 0x0000001711107227 */ /* 0x000fc800078e00ff */
[C---:B------:R-:W-:Y:S02]  /*8b80*/  IMAD R17, R0.reuse, R29, R28 ;  /* 0x0000001d00117224 */ /* 0x040fe400078e021c */
[----:B------:R-:W-:Y:S01]  /*8b90*/  @!P2 IMAD.MOV R26, RZ, RZ, -R26 ;  /* 0x000000ffff1aa224 */ /* 0x000fe200078e0a1a */
[C---:B------:R-:W-:Y:S02]  /*8ba0*/  ISETP.GT.U32.AND P4, PT, R0.reuse, R5, PT ;  /* 0x000000050000720c */ /* 0x040fe40003f84070 */
[C---:B------:R-:W-:Y:S02]  /*8bb0*/  ISETP.GT.U32.AND P2, PT, R0.reuse, R17, PT ;  /* 0x000000110000720c */ /* 0x040fe40003f44070 */
[----:B------:R-:W-:Y:S01]  /*8bc0*/  ISETP.GT.U32.AND P3, PT, R0, R8, PT ;  /* 0x000000080000720c */ /* 0x000fe20003f64070 */
[----:B------:R-:W-:Y:S01]  /*8bd0*/  @!P0 IMAD.MOV R2, RZ, RZ, -R2 ;  /* 0x000000ffff028224 */ /* 0x000fe200078e0a02 */
[----:B------:R-:W-:Y:S01]  /*8be0*/  ISETP.GE.AND P0, PT, R15, RZ, PT ;  /* 0x000000ff0f00720c */ /* 0x000fe20003f06270 */
[----:B------:R-:W-:Y:S01]  /*8bf0*/  @!P5 IMAD.MOV R21, RZ, RZ, -R21 ;  /* 0x000000ffff15d224 */ /* 0x000fe200078e0a15 */
[----:B------:R-:W-:Y:S01]  /*8c00*/  STL [R1+0x19ec], R19 ;  /* 0x0019ec1301007387 */ /* 0x000fe20000100800 */
[----:B------:R-:W-:-:S02]  /*8c10*/  @!P1 IMAD.MOV R24, RZ, RZ, -R24 ;  /* 0x000000ffff189224 */ /* 0x000fc400078e0a18 */
[----:B------:R-:W-:Y:S01]  /*8c20*/  IMAD.MOV R28, RZ, RZ, -R16 ;  /* 0x000000ffff1c7224 */ /* 0x000fe200078e0a10 */
[----:B------:R-:W2:Y:S01]  /*8c30*/  LDL.LU R3, [R1+0x1a50] ;  /* 0x001a500001037983 */ /* 0x000ea20000300800 */
[----:B0-----:R-:W-:Y:S02]  /*8c40*/  IMAD.SHL.U32 R29, R4, 0x2, RZ ;  /* 0x00000002041d7824 */ /* 0x001fe400078e00ff */
[----:B------:R-:W-:Y:S01]  /*8c50*/  @!P2 IMAD.IADD R17, R17, 0x1, -R0 ;  /* 0x000000011111a824 */ /* 0x000fe200078e0a00 */
[----:B------:R-:W-:Y:S01]  /*8c60*/  STL [R1+0x19f0], R21 ;  /* 0x0019f01501007387 */ /* 0x000fe20000100800 */
[----:B------:R-:W-:Y:S01]  /*8c70*/  ISETP.GE.AND P2, PT, R7, RZ, PT ;  /* 0x000000ff0700720c */ /* 0x000fe20003f46270 */
[----:B------:R-:W-:Y:S01]  /*8c80*/  IMAD R20, R0, R18, R20 ;  /* 0x0000001200147224 */ /* 0x000fe200078e0214 */
[----:B------:R-:W-:Y:S01]  /*8c90*/  LOP3.LUT R7, R4, 0x7, RZ, 0xc0, !PT ;  /* 0x0000000704077812 */ /* 0x000fe200078ec0ff */
[----:B------:R-:W-:Y:S01]  /*8ca0*/  STL [R1+0x19f4], R22 ;  /* 0x0019f41601007387 */ /* 0x000fe20000100800 */
[----:B------:R-:W-:-:S02]  /*8cb0*/  @!P4 IMAD.IADD R5, R5, 0x1, -R0 ;  /* 0x000000010505c824 */ /* 0x000fc400078e0a00 */
[----:B------:R-:W-:Y:S01]  /*8cc0*/  IMAD R23, R0, R28, R23 ;  /* 0x0000001c00177224 */ /* 0x000fe200078e0217 */
[----:B------:R-:W-:Y:S01]  /*8cd0*/  STL [R1+0x19f8], R24 ;  /* 0x0019f81801007387 */ /* 0x000fe20000100800 */
[----:B------:R-:W-:Y:S01]  /*8ce0*/  @!P3 IMAD.IADD R8, R8, 0x1, -R0 ;  /* 0x000000010808b824 */ /* 0x000fe200078e0a00 */
[----:B------:R-:W-:Y:S02]  /*8cf0*/  ISETP.GE.AND P3, PT, R13, RZ, PT ;  /* 0x000000ff0d00720c */ /* 0x000fe40003f66270 */
[----:B------:R-:W-:Y:S01]  /*8d00*/  STL [R1+0x19fc], R25 ;  /* 0x0019fc1901007387 */ /* 0x000fe20000100800 */
[----:B------:R-:W-:Y:S01]  /*8d10*/  LOP3.LUT R28, R29, 0x10, RZ, 0xc0, !PT ;  /* 0x000000101d1c7812 */ /* 0x000fe200078ec0ff */
[----:B------:R-:W-:Y:S02]  /*8d20*/  @!P0 IMAD.MOV R5, RZ, RZ, -R5 ;  /* 0x000000ffff058224 */ /* 0x000fe400078e0a05 */
[----:B------:R-:W-:Y:S01]  /*8d30*/  STL [R1+0x1a00], R26 ;  /* 0x001a001a01007387 */ /* 0x000fe20000100800 */
[----:B------:R-:W-:-:S03]  /*8d40*/  ISETP.GT.U32.AND P4, PT, R0, R20, PT ;  /* 0x000000140000720c */ /* 0x000fc60003f84070 */
[----:B------:R0:W-:Y:S01]  /*8d50*/  STL [R1+0x1a04], R2 ;  /* 0x001a040201007387 */ /* 0x0001e20000100800 */
[----:B------:R-:W-:-:S03]  /*8d60*/  LOP3.LUT R28, R28, 0x20, R4, 0xf8, !PT ;  /* 0x000000201c1c7812 */ /* 0x000fc600078ef804 */
[----:B------:R1:W-:Y:S01]  /*8d70*/  STL [R1+0x1a08], R5 ;  /* 0x001a080501007387 */ /* 0x0003e20000100800 */
[C---:B0-----:R-:W-:Y:S02]  /*8d80*/  IMAD R2, R7.reuse, 0x210, RZ ;  /* 0x0000021007027824 */ /* 0x041fe400078e02ff */
[----:B-1----:R-:W-:-:S03]  /*8d90*/  IMAD R5, R7, 0x90, RZ ;  /* 0x0000009007057824 */ /* 0x002fc600078e02ff */
[----:B------:R-:W-:Y:S01]  /*8da0*/  LOP3.LUT R28, R2, R28, RZ, 0x3c, !PT ;  /* 0x0000001c021c7212 */ /* 0x000fe200078e3cff */
[----:B------:R-:W-:Y:S01]  /*8db0*/  IMAD.SHL.U32 R2, R4, 0x100, RZ ;  /* 0x0000010004027824 */ /* 0x000fe200078e00ff */
[----:B------:R-:W-:Y:S01]  /*8dc0*/  ISETP.GT.U32.AND P5, PT, R0, R27, PT ;  /* 0x0000001b0000720c */ /* 0x000fe20003fa4070 */
[----:B------:R-:W-:Y:S01]  /*8dd0*/  @!P3 IMAD.MOV R8, RZ, RZ, -R8 ;  /* 0x000000ffff08b224 */ /* 0x000fe200078e0a08 */
[----:B------:R-:W-:Y:S02]  /*8de0*/  LOP3.LUT R5, R5, 0x30, R29, 0x78, !PT ;  /* 0x0000003005057812 */ /* 0x000fe400078e781d */
[----:B------:R-:W-:Y:S01]  /*8df0*/  LOP3.LUT R29, R28, 0x1000, R2, 0xf8, !PT ;  /* 0x000010001c1d7812 */ /* 0x000fe200078ef802 */
[--C-:B------:R-:W-:Y:S01]  /*8e00*/  @!P4 IMAD.IADD R20, R20, 0x1, -R0.reuse ;  /* 0x000000011414c824 */ /* 0x100fe200078e0a00 */
[----:B------:R-:W-:Y:S01]  /*8e10*/  ISETP.GT.U32.AND P4, PT, R0, R17, PT ;  /* 0x000000110000720c */ /* 0x000fe20003f84070 */
[----:B------:R-:W-:Y:S04]  /*8e20*/  STL [R1+0x1a0c], R8 ;  /* 0x001a0c0801007387 */ /* 0x000fe80000100800 */
[----:B------:R-:W-:Y:S04]  /*8e30*/  STL [R1+0x1950], R29 ;  /* 0x0019501d01007387 */ /* 0x000fe80000100800 */
[----:B------:R-:W3:Y:S04]  /*8e40*/  LDL.LU R18, [R1+0x144] ;  /* 0x0001440001127983 */ /* 0x000ee80000300800 */
[----:B------:R-:W4:Y:S01]  /*8e50*/  LDL.LU R16, [R1+0x14] ;  /* 0x0000140001107983 */ /* 0x000f220000300800 */
[----:B------:R-:W-:Y:S01]  /*8e60*/  @!P5 IMAD.IADD R27, R27, 0x1, -R0 ;  /* 0x000000011b1bd824 */ /* 0x000fe200078e0a00 */
[----:B------:R-:W-:-:S02]  /*8e70*/  ISETP.GE.AND P5, PT, R12, RZ, PT ;  /* 0x000000ff0c00720c */ /* 0x000fc40003fa6270 */
[----:B------:R-:W4:Y:S04]  /*8e80*/  LDL.LU R15, [R1+0x140] ;  /* 0x00014000010f7983 */ /* 0x000f280000300800 */
[----:B------:R-:W4:Y:S01]  /*8e90*/  LDL.LU R13, [R1+0x13c] ;  /* 0x00013c00010d7983 */ /* 0x000f220000300800 */
[----:B------:R-:W-:-:S03]  /*8ea0*/  ISETP.GE.AND P3, PT, R10, RZ, PT ;  /* 0x000000ff0a00720c */ /* 0x000fc60003f66270 */
[----:B------:R-:W4:Y:S01]  /*8eb0*/  LDL.LU R12, [R1+0x28] ;  /* 0x00002800010c7983 */ /* 0x000f220000300800 */
[----:B------:R-:W-:Y:S01]  /*8ec0*/  @!P4 IMAD.IADD R17, R17, 0x1, -R0 ;  /* 0x000000011111c824 */ /* 0x000fe200078e0a00 */
[----:B------:R-:W-:Y:S02]  /*8ed0*/  ISETP.GE.AND P4, PT, R9, RZ, PT ;  /* 0x000000ff0900720c */ /* 0x000fe40003f86270 */
[----:B------:R-:W4:Y:S04]  /*8ee0*/  LDL.LU R10, [R1+0x30] ;  /* 0x00003000010a7983 */ /* 0x000f280000300800 */
[----:B------:R-:W4:Y:S04]  /*8ef0*/  LDL.LU R9, [R1+0x40] ;  /* 0x0000400001097983 */ /* 0x000f280000300800 */
[----:B------:R-:W4:Y:S01]  /*8f00*/  LDL.LU R7, [R1+0x5c] ;  /* 0x00005c0001077983 */ /* 0x000f220000300800 */
[----:B------:R-:W-:-:S02]  /*8f10*/  ISETP.GT.U32.AND P1, PT, R0, R11, PT ;  /* 0x0000000b0000720c */ /* 0x000fc40003f24070 */
[----:B------:R-:W-:-:S11]  /*8f20*/  ISETP.GT.U32.AND P0, PT, R0, R20, PT ;  /* 0x000000140000720c */ /* 0x000fd60003f04070 */
[--C-:B------:R-:W-:Y:S01]  /*8f30*/  @!P1 IMAD.IADD R11, R11, 0x1, -R0.reuse ;  /* 0x000000010b0b9824 */ /* 0x100fe200078e0a00 */
[----:B------:R-:W-:Y:S01]  /*8f40*/  ISETP.GT.U32.AND P1, PT, R0, R23, PT ;  /* 0x000000170000720c */ /* 0x000fe20003f24070 */
[----:B------:R-:W-:Y:S01]  /*8f50*/  @!P0 IMAD.IADD R20, R20, 0x1, -R0 ;  /* 0x0000000114148824 */ /* 0x000fe200078e0a00 */
[----:B------:R-:W-:-:S11]  /*8f60*/  LOP3.LUT R4, R4, 0x3f, RZ, 0xc0, !PT ;  /* 0x0000003f04047812 */ /* 0x000fd600078ec0ff */
[----:B------:R-:W-:-:S05]  /*8f70*/  @!P1 IMAD.IADD R23, R23, 0x1, -R0 ;  /* 0x0000000117179824 */ /* 0x000fca00078e0a00 */
[----:B------:R-:W-:Y:S02]  /*8f80*/  ISETP.GT.U32.AND P1, PT, R0, R23, PT ;  /* 0x000000170000720c */ /* 0x000fe40003f24070 */
[----:B------:R-:W-:Y:S01]  /*8f90*/  ISETP.GE.AND P0, PT, R6, RZ, PT ;  /* 0x000000ff0600720c */ /* 0x000fe20003f06270 */
[----:B------:R-:W-:Y:S01]  /*8fa0*/  IMAD R2, R4, UR6, RZ ;  /* 0x0000000604027c24 */ /* 0x000fe2000f8e02ff */
[----:B------:R-:W4:Y:S01]  /*8fb0*/  LDL.LU R6, [R1+0x6c] ;  /* 0x00006c0001067983 */ /* 0x000f220000300800 */
[----:B------:R-:W-:Y:S02]  /*8fc0*/  @!P5 IMAD.MOV R11, RZ, RZ, -R11 ;  /* 0x000000ffff0bd224 */ /* 0x000fe400078e0a0b */
[----:B------:R-:W-:Y:S01]  /*8fd0*/  @!P6 IMAD.MOV R27, RZ, RZ, -R27 ;  /* 0x000000ffff1be224 */ /* 0x000fe200078e0a1b */
[----:B------:R-:W4:Y:S01]  /*8fe0*/  LDL.LU R4, [R1+0x84] ;  /* 0x0000840001047983 */ /* 0x000f220000300800 */
[----:B------:R-:W-:-:S04]  /*8ff0*/  @!P2 IMAD.MOV R14, RZ, RZ, -R14 ;  /* 0x000000ffff0ea224 */ /* 0x000fc800078e0a0e */
[----:B------:R-:W-:Y:S01]  /*9000*/  @!P1 IMAD.IADD R23, R23, 0x1, -R0 ;  /* 0x0000000117179824 */ /* 0x000fe200078e0a00 */
[----:B------:R-:W-:Y:S01]  /*9010*/  LEA R0, P5, R2, UR14, 0x1 ;  /* 0x0000000e02007c11 */ /* 0x000fe2000f8a08ff */
[----:B------:R-:W-:Y:S01]  /*9020*/  @!P3 IMAD.MOV R17, RZ, RZ, -R17 ;  /* 0x000000ffff11b224 */ /* 0x000fe200078e0a11 */
[----:B------:R-:W-:Y:S01]  /*9030*/  STL [R1+0x1a10], R11 ;  /* 0x001a100b01007387 */ /* 0x000fe20000100800 */
[----:B------:R-:W-:Y:S02]  /*9040*/  @!P4 IMAD.MOV R20, RZ, RZ, -R20 ;  /* 0x000000ffff14c224 */ /* 0x000fe400078e0a14 */
[----:B------:R-:W-:Y:S01]  /*9050*/  @!P0 IMAD.MOV R23, RZ, RZ, -R23 ;  /* 0x000000ffff178224 */ /* 0x000fe200078e0a17 */
[----:B------:R0:W-:Y:S04]  /*9060*/  STL [R1+0x1998], R0 ;  /* 0x0019980001007387 */ /* 0x0001e80000100800 */
[----:B------:R-:W-:Y:S04]  /*9070*/  STL [R1+0x1a14], R27 ;  /* 0x001a141b01007387 */ /* 0x000fe80000100800 */
[----:B------:R-:W-:Y:S04]  /*9080*/  STL [R1+0x1a18], R14 ;  /* 0x001a180e01007387 */ /* 0x000fe80000100800 */
[----:B------:R-:W-:Y:S04]  /*9090*/  STL [R1+0x1a1c], R17 ;  /* 0x001a1c1101007387 */ /* 0x000fe80000100800 */
[----:B------:R-:W-:Y:S04]  /*90a0*/  STL [R1+0x1a20], R20 ;  /* 0x001a201401007387 */ /* 0x000fe80000100800 */
[----:B------:R-:W-:Y:S01]  /*90b0*/  STL [R1+0x1a24], R23 ;  /* 0x001a241701007387 */ /* 0x000fe20000100800 */
[----:B--2---:R-:W-:-:S02]  /*90c0*/  ISETP.NE.AND P1, PT, R3, RZ, PT ;  /* 0x000000ff0300720c */ /* 0x004fc40003f25270 */
[----:B------:R-:W-:-:S04]  /*90d0*/  LOP3.LUT R3, RZ, R3, RZ, 0x33, !PT ;  /* 0x00000003ff037212 */ /* 0x000fc800078e33ff */
[C---:B---3--:R-:W-:Y:S02]  /*90e0*/  SEL R28, R3.reuse, R18, !P1 ;  /* 0x00000012031c7207 */ /* 0x048fe40004800000 */
[----:B----4-:R-:W-:-:S03]  /*90f0*/  SEL R5, R3, R16, !P1 ;  /* 0x0000001003057207 */ /* 0x010fc60004800000 */
[----:B------:R-:W-:Y:S01]  /*9100*/  STL [R1+0x1a28], R28 ;  /* 0x001a281c01007387 */ /* 0x000fe20000100800 */
[----:B------:R-:W-:-:S03]  /*9110*/  SEL R2, R3, R15, !P1 ;  /* 0x0000000f03027207 */ /* 0x000fc60004800000 */
[----:B------:R1:W-:Y:S01]  /*9120*/  STL [R1+0x14], R5 ;  /* 0x0000140501007387 */ /* 0x0003e20000100800 */
[----:B0-----:R-:W-:-:S03]  /*9130*/  SEL R0, R3, R13, !P1 ;  /* 0x0000000d03007207 */ /* 0x001fc60004800000 */
[----:B------:R0:W-:Y:S01]  /*9140*/  STL [R1+0x8], R2 ;  /* 0x0000080201007387 */ /* 0x0001e20000100800 */
[----:B-1----:R-:W-:-:S03]  /*9150*/  SEL R5, R3, R12, !P1 ;  /* 0x0000000c03057207 */ /* 0x002fc60004800000 */
[----:B------:R1:W-:Y:S01]  /*9160*/  STL [R1+0x4], R0 ;  /* 0x0000040001007387 */ /* 0x0003e20000100800 */
[----:B0-----:R-:W-:-:S03]  /*9170*/  SEL R2, R3, R10, !P1 ;  /* 0x0000000a03027207 */ /* 0x001fc60004800000 */
[----:B------:R0:W-:Y:S01]  /*9180*/  STL [R1+0x28], R5 ;  /* 0x0000280501007387 */ /* 0x0001e20000100800 */
[----:B-1----:R-:W-:-:S03]  /*9190*/  SEL R0, R3, R9, !P1 ;  /* 0x0000000903007207 */ /* 0x002fc60004800000 */
[----:B------:R1:W-:Y:S01]  /*91a0*/  STL [R1+0x30], R2 ;  /* 0x0000300201007387 */ /* 0x0003e20000100800 */
[----:B0-----:R-:W-:-:S03]  /*91b0*/  SEL R5, R3, R7, !P1 ;  /* 0x0000000703057207 */ /* 0x001fc60004800000 */
[----:B------:R0:W-:Y:S04]  /*91c0*/  STL [R1+0x40], R0 ;  /* 0x0000400001007387 */ /* 0x0001e80000100800 */
[----:B------:R-:W-:Y:S04]  /*91d0*/  STL [R1+0x5c], R5 ;  /* 0x00005c0501007387 */ /* 0x000fe80000100800 */
[----:B------:R-:W2:Y:S01]  /*91e0*/  LDL.LU R28, [R1+0xc4] ;  /* 0x0000c400011c7983 */ /* 0x000ea20000300800 */
[C---:B-1----:R-:W-:Y:S02]  /*91f0*/  SEL R2, R3.reuse, R6, !P1 ;  /* 0x0000000603027207 */ /* 0x042fe40004800000 */
[----:B0-----:R-:W-:-:S03]  /*9200*/  SEL R0, R3, R4, !P1 ;  /* 0x0000000403007207 */ /* 0x001fc60004800000 */
[----:B------:R-:W-:Y:S04]  /*9210*/  STL [R1+0x6c], R2 ;  /* 0x00006c0201007387 */ /* 0x000fe80000100800 */
[----:B--2---:R0:W-:Y:S04]  /*9220*/  STL [R1+0x1a44], R28 ;  /* 0x001a441c01007387 */ /* 0x0041e80000100800 */
[----:B------:R-:W-:Y:S04]  /*9230*/  STL [R1+0x84], R0 ;  /* 0x0000840001007387 */ /* 0x000fe80000100800 */
[----:B0-----:R-:W2:Y:S04]  /*9240*/  LDL.LU R28, [R1+0xb0] ;  /* 0x0000b000011c7983 */ /* 0x001ea80000300800 */
[----:B--2---:R0:W-:Y:S04]  /*9250*/  STL [R1+0x1a48], R28 ;  /* 0x001a481c01007387 */ /* 0x0041e80000100800 */
[----:B0-----:R-:W2:Y:S04]  /*9260*/  LDL.LU R28, [R1+0xa8] ;  /* 0x0000a800011c7983 */ /* 0x001ea80000300800 */
[----:B--2---:R0:W-:Y:S04]  /*9270*/  STL [R1+0x1a4c], R28 ;  /* 0x001a4c1c01007387 */ /* 0x0041e80000100800 */
[----:B0-----:R-:W2:Y:S04]  /*9280*/  LDL.LU R28, [R1+0x8c] ;  /* 0x00008c00011c7983 */ /* 0x001ea80000300800 */
[----:B------:R-:W3:Y:S04]  /*9290*/  LDL.LU R23, [R1+0xd4] ;  /* 0x0000d40001177983 */ /* 0x000ee80000300800 */
[----:B------:R-:W4:Y:S04]  /*92a0*/  LDL.LU R20, [R1+0xe8] ;  /* 0x0000e80001147983 */ /* 0x000f280000300800 */
[----:B------:R-:W3:Y:S04]  /*92b0*/  LDL.LU R17, [R1+0x100] ;  /* 0x0001000001117983 */ /* 0x000ee80000300800 */
        /* <DEDUP_REMOVED lines=23> */
[----:B------:R-:W3:Y:S01]  /*9430*/  LDL.LU R4, [R1+0x190] ;  /* 0x0001900001047983 */ /* 0x000ee20000300800 */
[----:B--2---:R-:W-:-:S05]  /*9440*/  SEL R28, R3, R28, !P1 ;  /* 0x0000001c031c7207 */ /* 0x004fca0004800000 */
[----:B------:R0:W-:Y:S04]  /*9450*/  STL [R1+0x8c], R28 ;  /* 0x00008c1c01007387 */ /* 0x0001e80000100800 */
[----:B0-----:R-:W2:Y:S02]  /*9460*/  LDL.LU R28, [R1+0x1a4c] ;  /* 0x001a4c00011c7983 */ /* 0x001ea40000300800 */
[----:B--2---:R-:W-:-:S05]  /*9470*/  SEL R28, R3, R28, !P1 ;  /* 0x0000001c031c7207 */ /* 0x004fca0004800000 */
[----:B------:R0:W-:Y:S04]  /*9480*/  STL [R1+0xa8], R28 ;  /* 0x0000a81c01007387 */ /* 0x0001e80000100800 */
[----:B0-----:R-:W2:Y:S02]  /*9490*/  LDL.LU R28, [R1+0x1a48] ;  /* 0x001a4800011c7983 */ /* 0x001ea40000300800 */
[----:B--2---:R-:W-:-:S05]  /*94a0*/  SEL R28, R3, R28, !P1 ;  /* 0x0000001c031c7207 */ /* 0x004fca0004800000 */
[----:B------:R0:W-:Y:S04]  /*94b0*/  STL [R1+0xb0], R28 ;  /* 0x0000b01c01007387 */ /* 0x0001e80000100800 */
[----:B0-----:R-:W2:Y:S01]  /*94c0*/  LDL.LU R28, [R1+0x1a44] ;  /* 0x001a4400011c7983 */ /* 0x001ea20000300800 */
[C---:B---3--:R-:W-:Y:S02]  /*94d0*/  SEL R14, R3.reuse, R14, !P1 ;  /* 0x0000000e030e7207 */ /* 0x048fe40004800000 */
[C---:B------:R-:W-:Y:S02]  /*94e0*/  SEL R0, R3.reuse, R0, !P1 ;  /* 0x0000000003007207 */ /* 0x040fe40004800000 */
[C---:B------:R-:W-:Y:S02]  /*94f0*/  SEL R5, R3.reuse, R5, !P1 ;  /* 0x0000000503057207 */ /* 0x040fe40004800000 */
[----:B------:R-:W-:-:S02]  /*9500*/  SEL R2, R3, R2, !P1 ;  /* 0x0000000203027207 */ /* 0x000fc40004800000 */
[----:B--2---:R-:W-:-:S05]  /*9510*/  SEL R28, R3, R28, !P1 ;  /* 0x0000001c031c7207 */ /* 0x004fca0004800000 */
[----:B------:R0:W-:Y:S02]  /*9520*/  STL [R1+0xc4], R28 ;  /* 0x0000c41c01007387 */ /* 0x0001e40000100800 */
[C---:B0-----:R-:W-:Y:S02]  /*9530*/  SEL R28, R3.reuse, R23, !P1 ;  /* 0x00000017031c7207 */ /* 0x041fe40004800000 */
[C---:B----4-:R-:W-:Y:S02]  /*9540*/  SEL R23, R3.reuse, R20, !P1 ;  /* 0x0000001403177207 */ /* 0x050fe40004800000 */
[C---:B------:R-:W-:Y:S01]  /*9550*/  SEL R20, R3.reuse, R17, !P1 ;  /* 0x0000001103147207 */ /* 0x040fe20004800000 */
[----:B------:R-:W-:Y:S01]  /*9560*/  STL [R1+0xd4], R28 ;  /* 0x0000d41c01007387 */ /* 0x000fe20000100800 */
[----:B------:R-:W-:-:S03]  /*9570*/  SEL R17, R3, R27, !P1 ;  /* 0x0000001b03117207 */ /* 0x000fc60004800000 */
[----:B------:R-:W-:Y:S04]  /*9580*/  STL [R1+0xe8], R23 ;  /* 0x0000e81701007387 */ /* 0x000fe80000100800 */
[----:B------:R-:W-:Y:S04]  /*9590*/  STL [R1+0x100], R20 ;  /* 0x0001001401007387 */ /* 0x000fe80000100800 */
[----:B------:R0:W-:Y:S04]  /*95a0*/  STL [R1+0x130], R14 ;  /* 0x0001300e01007387 */ /* 0x0001e80000100800 */
[----:B------:R-:W-:Y:S04]  /*95b0*/  STL [R1+0x134], R17 ;  /* 0x0001341101007387 */ /* 0x000fe80000100800 */
[----:B------:R1:W-:Y:S01]  /*95c0*/  STL [R1+0x148], R0 ;  /* 0x0001480001007387 */ /* 0x0003e20000100800 */
[----:B0-----:R-:W-:-:S02]  /*95d0*/  SEL R14, R3, R11, !P1 ;  /* 0x0000000b030e7207 */ /* 0x001fc40004800000 */
[----:B------:R-:W-:-:S03]  /*95e0*/  SEL R11, R3, R29, !P1 ;  /* 0x0000001d030b7207 */ /* 0x000fc60004800000 */
[----:B------:R-:W-:Y:S01]  /*95f0*/  STL [R1+0x144], R14 ;  /* 0x0001440e01007387 */ /* 0x000fe20000100800 */
[----:B-1----:R-:W-:-:S03]  /*9600*/  SEL R0, R3, R8, !P1 ;  /* 0x0000000803007207 */ /* 0x002fc60004800000 */
[----:B------:R-:W-:Y:S04]  /*9610*/  STL [R1+0x140], R11 ;  /* 0x0001400b01007387 */ /* 0x000fe80000100800 */
[----:B------:R0:W-:Y:S04]  /*9620*/  STL [R1+0x13c], R0 ;  /* 0x00013c0001007387 */ /* 0x0001e80000100800 */
[----:B------:R1:W-:Y:S01]  /*9630*/  STL [R1+0x138], R5 ;  /* 0x0001380501007387 */ /* 0x0003e20000100800 */
[----:B0-----:R-:W-:-:S03]  /*9640*/  SEL R0, R3, R26, !P1 ;  /* 0x0000001a03007207 */ /* 0x001fc60004800000 */
[----:B------:R0:W-:Y:S01]  /*9650*/  STL [R1+0x14c], R2 ;  /* 0x00014c0201007387 */ /* 0x0001e20000100800 */
[----:B-1----:R-:W-:-:S03]  /*9660*/  SEL R5, R3, R25, !P1 ;  /* 0x0000001903057207 */ /* 0x002fc60004800000 */
[----:B------:R1:W-:Y:S04]  /*9670*/  STL [R1+0x150], R0 ;  /* 0x0001500001007387 */ /* 0x0003e80000100800 */
[----:B------:R2:W-:Y:S01]  /*9680*/  STL [R1+0x158], R5 ;  /* 0x0001580501007387 */ /* 0x0005e20000100800 */
[C---:B0-----:R-:W-:Y:S02]  /*9690*/  SEL R2, R3.reuse, R24, !P1 ;  /* 0x0000001803027207 */ /* 0x041fe40004800000 */
[----:B-1----:R-:W-:-:S03]  /*96a0*/  SEL R0, R3, R22, !P1 ;  /* 0x0000001603007207 */ /* 0x002fc60004800000 */
[----:B------:R0:W-:Y:S01]  /*96b0*/  STL [R1+0x160], R2 ;  /* 0x0001600201007387 */ /* 0x0001e20000100800 */
[----:B--2---:R-:W-:-:S03]  /*96c0*/  SEL R5, R3, R21, !P1 ;  /* 0x0000001503057207 */ /* 0x004fc60004800000 */
        /* <DEDUP_REMOVED lines=19> */
[----:B------:R-:W-:Y:S04]  /*9800*/  STL [R1+0x1bc], R5 ;  /* 0x0001bc0501007387 */ /* 0x000fe80000100800 */
[----:B------:R-:W2:Y:S01]  /*9810*/  LDL.LU R28, [R1+0x16c] ;  /* 0x00016c00011c7983 */ /* 0x000ea20000300800 */
[C---:B0-----:R-:W-:Y:S02]  /*9820*/  SEL R2, R3.reuse, R6, !P1 ;  /* 0x0000000603027207 */ /* 0x041fe40004800000 */
[----:B-1----:R-:W-:-:S03]  /*9830*/  SEL R0, R3, R4, !P1 ;  /* 0x0000000403007207 */ /* 0x002fc60004800000 */
        /* <DEDUP_REMOVED lines=133> */
[----:B------:R-:W3:Y:S01]  /*a090*/  LDL.LU R29, [R1] ;  /* 0x00000000011d7983 */ /* 0x000ee20000300800 */
        /* <DEDUP_REMOVED lines=10> */
[C---:B----4-:R-:W-:Y:S02]  /*a140*/  SEL R20, R3.reuse, R20, !P1 ;  /* 0x0000001403147207 */ /* 0x050fe40004800000 */
[C---:B------:R-:W-:Y:S02]  /*a150*/  SEL R17, R3.reuse, R17, !P1 ;  /* 0x0000001103117207 */ /* 0x040fe40004800000 */
[----:B------:R-:W-:-:S02]  /*a160*/  SEL R14, R3, R14, !P1 ;  /* 0x0000000e030e7207 */ /* 0x000fc40004800000 */
[C---:B------:R-:W-:Y:S02]  /*a170*/  SEL R27, R3.reuse, R27, !P1 ;  /* 0x0000001b031b7207 */ /* 0x040fe40004800000 */
[C---:B------:R-:W-:Y:S02]  /*a180*/  SEL R11, R3.reuse, R11, !P1 ;  /* 0x0000000b030b7207 */ /* 0x040fe40004800000 */
[C---:B------:R-:W-:Y:S02]  /*a190*/  SEL R8, R3.reuse, R8, !P1 ;  /* 0x0000000803087207 */ /* 0x040fe40004800000 */
[C---:B------:R-:W-:Y:S02]  /*a1a0*/  SEL R5, R3.reuse, R5, !P1 ;  /* 0x0000000503057207 */ /* 0x040fe40004800000 */
        /* <DEDUP_REMOVED lines=17> */
[----:B--2---:R-:W-:-:S05]  /*a2c0*/  SEL R28, R3, R28, !P1 ;  /* 0x0000001c031c7207 */ /* 0x004fca0004800000 */
[----:B------:R0:W-:Y:S04]  /*a2d0*/  STL [R1+0x118], R28 ;  /* 0x0001181c01007387 */ /* 0x0001e80000100800 */
[----:B0-----:R-:W2:Y:S04]  /*a2e0*/  LDL.LU R28, [R1+0x1a28] ;  /* 0x001a2800011c7983 */ /* 0x001ea80000300800 */
[----:B------:R0:W-:Y:S04]  /*a2f0*/  STL [R1+0x114], R23 ;  /* 0x0001141701007387 */ /* 0x0001e80000100800 */
[----:B0-----:R-:W3:Y:S04]  /*a300*/  LDL.LU R23, [R1+0x1a24] ;  /* 0x001a240001177983 */ /* 0x001ee80000300800 */
[----:B------:R0:W-:Y:S04]  /*a310*/  STL [R1+0x110], R20 ;  /* 0x0001101401007387 */ /* 0x0001e80000100800 */
[----:B0-----:R-:W4:Y:S04]  /*a320*/  LDL.LU R20, [R1+0x1a20] ;  /* 0x001a200001147983 */ /* 0x001f280000300800 */
[----:B------:R0:W-:Y:S04]  /*a330*/  STL [R1+0x10c], R17 ;  /* 0x00010c1101007387 */ /* 0x0001e80000100800 */
[----:B0-----:R-:W2:Y:S04]  /*a340*/  LDL.LU R17, [R1+0x1a1c] ;  /* 0x001a1c0001117983 */ /* 0x001ea80000300800 */
        /* <DEDUP_REMOVED lines=43> */
[----:B0-----:R-:W2:Y:S01]  /*a600*/  LDL.LU R4, [R1+0x19c4] ;  /* 0x0019c40001047983 */ /* 0x001ea20000300800 */
[----:B------:R-:W-:-:S02]  /*a610*/  SEL R0, R3, R0, !P1 ;  /* 0x0000000003007207 */ /* 0x000fc40004800000 */
[----:B------:R-:W-:-:S03]  /*a620*/  SEL R29, R3, R29, !P1 ;  /* 0x0000001d031d7207 */ /* 0x000fc60004800000 */
[----:B------:R2:W-:Y:S04]  /*a630*/  STL [R1+0x98], R0 ;  /* 0x0000980001007387 */ /* 0x0005e80000100800 */
[----:B------:R-:W-:Y:S01]  /*a640*/  STL [R1+0x94], R29 ;  /* 0x0000941d01007387 */ /* 0x000fe20000100800 */
[C---:B--2---:R-:W-:Y:S02]  /*a650*/  SEL R0, R3.reuse, R4, !P1 ;  /* 0x0000000403007207 */ /* 0x044fe40004800000 */
[C---:B------:R-:W-:Y:S02]  /*a660*/  SEL R4, R3.reuse, R6, !P1 ;  /* 0x0000000603047207 */ /* 0x040fe40004800000 */
[C---:B------:R-:W-:Y:S01]  /*a670*/  SEL R6, R3.reuse, R7, !P1 ;  /* 0x0000000703067207 */ /* 0x040fe20004800000 */
        /* <DEDUP_REMOVED lines=27> */
[----:B------:R-:W-:Y:S01]  /*a830*/  STL [R1+0x48], R6 ;  /* 0x0000480601007387 */ /* 0x000fe20000100800 */
[----:B--2---:R-:W-:-:S03]  /*a840*/  SEL R4, R3, R2, !P1 ;  /* 0x0000000203047207 */ /* 0x004fc60004800000 */
[----:B------:R0:W-:Y:S01]  /*a850*/  STL [R1+0x3c], R0 ;  /* 0x00003c0001007387 */ /* 0x0001e20000100800 */
[----:B------:R-:W-:-:S03]  /*a860*/  SEL R2, R3, R5, !P1 ;  /* 0x0000000503027207 */ /* 0x000fc60004800000 */
[----:B------:R1:W-:Y:S04]  /*a870*/  STL [R1+0x34], R4 ;  /* 0x0000340401007387 */ /* 0x0003e80000100800 */
[----:B------:R-:W2:Y:S01]  /*a880*/  LDL.LU R12, [R1+0x23c] ;  /* 0x00023c00010c7983 */ /* 0x000ea20000300800 */
[----:B0-----:R-:W-:-:S03]  /*a890*/  SEL R0, R3, R8, !P1 ;  /* 0x0000000803007207 */ /* 0x001fc60004800000 */
[----:B------:R-:W-:Y:S04]  /*a8a0*/  STL [R1+0x2c], R2 ;  /* 0x00002c0201007387 */ /* 0x000fe80000100800 */
[----:B------:R-:W2:Y:S04]  /*a8b0*/  LDL.LU R29, [R1+0x238] ;  /* 0x00023800011d7983 */ /* 0x000ea80000300800 */
[----:B------:R0:W-:Y:S04]  /*a8c0*/  STL [R1+0x20], R0 ;  /* 0x0000200001007387 */ /* 0x0001e80000100800 */
[----:B-1----:R-:W2:Y:S04]  /*a8d0*/  LDL.LU R4, [R1+0x234] ;  /* 0x0002340001047983 */ /* 0x002ea80000300800 */
[----:B------:R-:W2:Y:S04]  /*a8e0*/  LDL.LU R8, [R1+0x8] ;  /* 0x0000080001087983 */ /* 0x000ea80000300800 */
[----:B------:R-:W2:Y:S04]  /*a8f0*/  LDL.LU R5, [R1+0x4] ;  /* 0x0000040001057983 */ /* 0x000ea80000300800 */
[----:B------:R-:W2:Y:S01]  /*a900*/  LDL.LU R7, [R1+0x28] ;  /* 0x0000280001077983 */ /* 0x000ea20000300800 */
[----:B0-----:R-:W-:-:S03]  /*a910*/  SEL R0, R3, R11, !P1 ;  /* 0x0000000b03007207 */ /* 0x001fc60004800000 */
[----:B------:R-:W2:Y:S04]  /*a920*/  LDL.LU R6, [R1+0x30] ;  /* 0x0000300001067983 */ /* 0x000ea80000300800 */
[----:B------:R-:W2:Y:S04]  /*a930*/  LDL.LU R26, [R1+0x40] ;  /* 0x00004000011a7983 */ /* 0x000ea80000300800 */
[----:B------:R-:W2:Y:S04]  /*a940*/  LDL.LU R18, [R1+0x5c] ;  /* 0x00005c0001127983 */ /* 0x000ea80000300800 */
[----:B------:R-:W2:Y:S04]  /*a950*/  LDL.LU R9, [R1+0x6c] ;  /* 0x00006c0001097983 */ /* 0x000ea80000300800 */
[----:B------:R-:W2:Y:S04]  /*a960*/  LDL.LU R19, [R1+0x84] ;  /* 0x0000840001137983 */ /* 0x000ea80000300800 */
[----:B------:R-:W2:Y:S04]  /*a970*/  LDL.LU R16, [R1+0x8c] ;  /* 0x00008c0001107983 */ /* 0x000ea80000300800 */
[----:B------:R-:W2:Y:S04]  /*a980*/  LDL.LU R15, [R1+0xa8] ;  /* 0x0000a800010f7983 */ /* 0x000ea80000300800 */
[----:B------:R-:W2:Y:S04]  /*a990*/  LDL.LU R11, [R1+0x14] ;  /* 0x00001400010b7983 */ /* 0x000ea80000300800 */
[----:B------:R0:W-:Y:S04]  /*a9a0*/  STL [R1+0x199c], R0 ;  /* 0x00199c0001007387 */ /* 0x0001e80000100800 */
[----:B0-----:R-:W2:Y:S01]  /*a9b0*/  LDL.LU R0, [R1+0x230] ;  /* 0x0002300001007983 */ /* 0x001ea20000300800 */
[----:B------:R-:W0:Y:S01]  /*a9c0*/  S2R R10, SR_TID.X ;  /* 0x00000000000a7919 */ /* 0x000e220000002100 */
[----:B------:R-:W-:-:S02]  /*a9d0*/  SEL R27, R3, R27, !P1 ;  /* 0x0000001b031b7207 */ /* 0x000fc40004800000 */
[C---:B------:R-:W-:Y:S02]  /*a9e0*/  SEL R21, R3.reuse, R14, !P1 ;  /* 0x0000000e03157207 */ /* 0x040fe40004800000 */
[C---:B------:R-:W-:Y:S02]  /*a9f0*/  SEL R22, R3.reuse, R17, !P1 ;  /* 0x0000001103167207 */ /* 0x040fe40004800000 */
[C---:B----4-:R-:W-:Y:S01]  /*aa00*/  SEL R24, R3.reuse, R20, !P1 ;  /* 0x0000001403187207 */ /* 0x050fe20004800000 */
[----:B------:R-:W-:Y:S01]  /*aa10*/  STL [R1+0x19a0], R27 ;  /* 0x0019a01b01007387 */ /* 0x000fe20000100800 */
[----:B---3--:R-:W-:-:S03]  /*aa20*/  SEL R25, R3, R23, !P1 ;  /* 0x0000001703197207 */ /* 0x008fc60004800000 */
[----:B------:R-:W-:Y:S04]  /*aa30*/  STL [R1+0x19a4], R21 ;  /* 0x0019a41501007387 */ /* 0x000fe80000100800 */
[----:B------:R-:W-:Y:S04]  /*aa40*/  STL [R1+0x19a8], R22 ;  /* 0x0019a81601007387 */ /* 0x000fe80000100800 */
[----:B------:R-:W-:Y:S04]  /*aa50*/  STL [R1+0x19ac], R24 ;  /* 0x0019ac1801007387 */ /* 0x000fe80000100800 */
[----:B------:R-:W-:Y:S04]  /*aa60*/  STL [R1+0x19b0], R25 ;  /* 0x0019b01901007387 */ /* 0x000fe80000100800 */
[----:B------:R-:W3:Y:S01]  /*aa70*/  LDL.LU R13, [R1+0xb0] ;  /* 0x0000b000010d7983 */ /* 0x000ee20000300800 */
[----:B0-----:R-:W-:-:S05]  /*aa80*/  LOP3.LUT R10, R10, 0x3f, RZ, 0xc0, !PT ;  /* 0x0000003f0a0a7812 */ /* 0x001fca00078ec0ff */
[----:B------:R-:W-:-:S05]  /*aa90*/  IMAD R10, R10, UR6, RZ ;  /* 0x000000060a0a7c24 */ /* 0x000fca000f8e02ff */
[----:B------:R-:W-:Y:S02]  /*aaa0*/  LEA.HI.X.SX32 R2, R10, UR15, 0x1, P5 ;  /* 0x0000000f0a027c11 */ /* 0x000fe4000a8f0eff */
[----:B------:R-:W4:Y:S04]  /*aab0*/  LDL.LU R10, [R1+0xc4] ;  /* 0x0000c400010a7983 */ /* 0x000f280000300800 */
[----:B------:R2:W-:Y:S02]  /*aac0*/  STL [R1+0x1994], R2 ;  /* 0x0019940201007387 */ /* 0x0005e40000100800 */
[----:B--2---:R-:W-:Y:S02]  /*aad0*/  IMAD R2, R12, UR7, RZ ;  /* 0x000000070c027c24 */ /* 0x004fe4000f8e02ff */
[----:B------:R-:W2:Y:S04]  /*aae0*/  LDL.LU R12, [R1+0xd4] ;  /* 0x0000d400010c7983 */ /* 0x000ea80000300800 */
[----:B------:R0:W-:Y:S01]  /*aaf0*/  STL [R1+0x20c], R2 ;  /* 0x00020c0201007387 */ /* 0x0001e20000100800 */
[----:B------:R-:W-:-:S05]  /*ab00*/  IMAD R29, R29, UR7, RZ ;  /* 0x000000071d1d7c24 */ /* 0x000fca000f8e02ff */
[----:B------:R-:W-:Y:S01]  /*ab10*/  STL [R1+0x19b4], R29 ;  /* 0x0019b41d01007387 */ /* 0x000fe20000100800 */
[----:B0-----:R-:W-:-:S03]  /*ab20*/  IMAD R2, R4, UR7, RZ ;  /* 0x0000000704027c24 */ /* 0x001fc6000f8e02ff */
[----:B------:R-:W2:Y:S04]  /*ab30*/  LDL.LU R4, [R1+0xe8] ;  /* 0x0000e80001047983 */ /* 0x000ea80000300800 */
[----:B------:R0:W-:Y:S02]  /*ab40*/  STL [R1+0x204], R2 ;  /* 0x0002040201007387 */ /* 0x0001e40000100800 */
[----:B0-----:R-:W-:Y:S02]  /*ab50*/  IMAD R2, R11, UR10, RZ ;  /* 0x0000000a0b027c24 */ /* 0x001fe4000f8e02ff */
[----:B------:R-:W-:Y:S02]  /*ab60*/  IMAD R3, R0, UR7, RZ ;  /* 0x0000000700037c24 */ /* 0x000fe4000f8e02ff */
[----:B------:R-:W-:-:S03]  /*ab70*/  IMAD R0, R28, UR10, RZ ;  /* 0x0000000a1c007c24 */ /* 0x000fc6000f8e02ff */
[----:B------:R0:W-:Y:S04]  /*ab80*/  STL [R1+0x44], R3 ;  /* 0x0000440301007387 */ /* 0x0001e80000100800 */
[----:B------:R1:W-:Y:S04]  /*ab90*/  STL [R1+0x38], R0 ;  /* 0x0000380001007387 */ /* 0x0003e80000100800 */
[----:B------:R1:W-:Y:S01]  /*aba0*/  STL [R1+0x24], R2 ;  /* 0x0000240201007387 */ /* 0x0003e20000100800 */
[----:B0-----:R-:W-:Y:S02]  /*abb0*/  IMAD R3, R8, UR10, RZ ;  /* 0x0000000a08037c24 */ /* 0x001fe4000f8e02ff */
[----:B-1----:R-:W-:-:S03]  /*abc0*/  IMAD R0, R5, UR10, RZ ;  /* 0x0000000a05007c24 */ /* 0x002fc6000f8e02ff */
[----:B------:R-:W-:Y:S01]  /*abd0*/  STL [R1+0x1c], R3 ;  /* 0x00001c0301007387 */ /* 0x000fe20000100800 */
[----:B------:R-:W-:-:S03]  /*abe0*/  IMAD R2, R7, UR10, RZ ;  /* 0x0000000a07027c24 */ /* 0x000fc6000f8e02ff */
[----:B------:R-:W2:Y:S04]  /*abf0*/  LDL.LU R5, [R1+0x100] ;  /* 0x0001000001057983 */ /* 0x000ea80000300800 */
[----:B------:R0:W-:Y:S04]  /*ac00*/  STL [R1+0x14], R0 ;  /* 0x0000140001007387 */ /* 0x0001e80000100800 */
[----:B------:R1:W-:Y:S01]  /*ac10*/  STL [R1+0x10], R2 ;  /* 0x0000100201007387 */ /* 0x0003e20000100800 */
[----:B0-----:R-:W-:-:S03]  /*ac20*/  IMAD R0, R6, UR10, RZ ;  /* 0x0000000a06007c24 */ /* 0x001fc6000f8e02ff */
[----:B------:R-:W2:Y:S04]  /*ac30*/  LDL.LU R6, [R1+0x130] ;  /* 0x0001300001067983 */ /* 0x000ea80000300800 */
[----:B------:R-:W2:Y:S01]  /*ac40*/  LDL.LU R7, [R1+0x134] ;  /* 0x0001340001077983 */ /* 0x000ea20000300800 */
[----:B-1----:R-:W-:-:S03]  /*ac50*/  IMAD R2, R18, UR10, RZ ;  /* 0x0000000a12027c24 */ /* 0x002fc6000f8e02ff */
[----:B------:R0:W-:Y:S04]  /*ac60*/  STL [R1+0xc], R0 ;  /* 0x00000c0001007387 */ /* 0x0001e80000100800 */
[----:B------:R-:W2:Y:S01]  /*ac70*/  LDL.LU R18, [R1+0x148] ;  /* 0x0001480001127983 */ /* 0x000ea20000300800 */
[----:B0-----:R-:W-:-:S05]  /*ac80*/  IMAD R0, R26, UR10, RZ ;  /* 0x0000000a1a007c24 */ /* 0x001fca000f8e02ff */
[----:B------:R0:W-:Y:S04]  /*ac90*/  STL [R1+0x8], R0 ;  /* 0x0000080001007387 */ /* 0x0001e80000100800 */
[----:B------:R-:W-:Y:S01]  /*aca0*/  STL [R1+0x4], R2 ;  /* 0x0000040201007387 */ /* 0x000fe20000100800 */
[----:B0-----:R-:W-:-:S03]  /*acb0*/  IMAD R0, R9, UR10, RZ ;  /* 0x0000000a09007c24 */ /* 0x001fc6000f8e02ff */
[----:B------:R-:W2:Y:S01]  /*acc0*/  LDL.LU R9, [R1+0x144] ;  /* 0x0001440001097983 */ /* 0x000ea20000300800 */
[----:B------:R-:W-:Y:S02]  /*acd0*/  IMAD R28, R19, UR10, RZ ;  /* 0x0000000a131c7c24 */ /* 0x000fe4000f8e02ff */
[----:B------:R-:W-:Y:S02]  /*ace0*/  IMAD R26, R16, UR10, RZ ;  /* 0x0000000a101a7c24 */ /* 0x000fe4000f8e02ff */
[----:B------:R-:W-:Y:S01]  /*acf0*/  IMAD R23, R15, UR10, RZ ;  /* 0x0000000a0f177c24 */ /* 0x000fe2000f8e02ff */
[----:B------:R-:W-:Y:S01]  /*ad00*/  STL [R1], R0 ;  /* 0x0000000001007387 */ /* 0x000fe20000100800 */
[----:B---3--:R-:W-:-:S03]  /*ad10*/  IMAD R20, R13, UR10, RZ ;  /* 0x0000000a0d147c24 */ /* 0x008fc6000f8e02ff */
[----:B------:R-:W-:Y:S01]  /*ad20*/  STL [R1+0x1970], R28 ;  /* 0x0019701c01007387 */ /* 0x000fe20000100800 */
[----:B----4-:R-:W-:-:S03]  /*ad30*/  IMAD R19, R10, UR10, RZ ;  /* 0x0000000a0a137c24 */ /* 0x010fc6000f8e02ff */
[----:B------:R-:W-:Y:S04]  /*ad40*/  STL [R1+0x196c], R26 ;  /* 0x00196c1a01007387 */ /* 0x000fe80000100800 */
[----:B------:R-:W-:Y:S04]  /*ad50*/  STL [R1+0x1968], R23 ;  /* 0x0019681701007387 */ /* 0x000fe80000100800 */
[----:B------:R0:W-:Y:S04]  /*ad60*/  STL [R1+0x1974], R20 ;  /* 0x0019741401007387 */ /* 0x0001e80000100800 */
[----:B------:R-:W3:Y:S04]  /*ad70*/  LDL.LU R10, [R1+0x140] ;  /* 0x00014000010a7983 */ /* 0x000ee80000300800 */
[----:B------:R-:W-:Y:S04]  /*ad80*/  STL [R1+0x1978], R19 ;  /* 0x0019781301007387 */ /* 0x000fe80000100800 */
[----:B------:R-:W4:Y:S01]  /*ad90*/  LDL.LU R11, [R1+0x13c] ;  /* 0x00013c00010b7983 */ /* 0x000f220000300800 */
[----:B--2---:R-:W-:-:S03]  /*ada0*/  IMAD R3, R12, UR10, RZ ;  /* 0x0000000a0c037c24 */ /* 0x004fc6000f8e02ff */
[----:B------:R-:W2:Y:S04]  /*adb0*/  LDL.LU R12, [R1+0x138] ;  /* 0x00013800010c7983 */ /* 0x000ea80000300800 */
[----:B------:R-:W-:Y:S04]  /*adc0*/  STL [R1+0x197c], R3 ;  /* 0x00197c0301007387 */ /* 0x000fe80000100800 */
[----:B------:R-:W2:Y:S04]  /*add0*/  LDL.LU R13, [R1+0x14c] ;  /* 0x00014c00010d7983 */ /* 0x000ea80000300800 */
[----:B------:R-:W2:Y:S01]  /*ade0*/  LDL.LU R14, [R1+0x150] ;  /* 0x00015000010e7983 */ /* 0x000ea20000300800 */
[----:B------:R-:W-:-:S03]  /*adf0*/  IMAD R4, R4, UR10, RZ ;  /* 0x0000000a04047c24 */ /* 0x000fc6000f8e02ff */
[----:B------:R-:W2:Y:S04]  /*ae00*/  LDL.LU R15, [R1+0x158] ;  /* 0x00015800010f7983 */ /* 0x000ea80000300800 */
[----:B------:R-:W2:Y:S04]  /*ae10*/  LDL.LU R16, [R1+0x160] ;  /* 0x0001600001107983 */ /* 0x000ea80000300800 */
[----:B------:R-:W2:Y:S04]  /*ae20*/  LDL.LU R17, [R1+0x164] ;  /* 0x0001640001117983 */ /* 0x000ea80000300800 */
[----:B------:R-:W-:Y:S01]  /*ae30*/  STL [R1+0x1980], R4 ;  /* 0x0019800401007387 */ /* 0x000fe20000100800 */
[----:B------:R-:W-:-:S05]  /*ae40*/  IMAD R5, R5, UR10, RZ ;  /* 0x0000000a05057c24 */ /* 0x000fca000f8e02ff */
[----:B------:R-:W-:Y:S01]  /*ae50*/  STL [R1+0x1984], R5 ;  /* 0x0019840501007387 */ /* 0x000fe20000100800 */
[----:B------:R-:W-:Y:S02]  /*ae60*/  IMAD R6, R6, UR10, RZ ;  /* 0x0000000a06067c24 */ /* 0x000fe4000f8e02ff */
[----:B------:R-:W-:-:S05]  /*ae70*/  IMAD R7, R7, UR10, RZ ;  /* 0x0000000a07077c24 */ /* 0x000fca000f8e02ff */
[----:B------:R-:W-:Y:S01]  /*ae80*/  STL.64 [R1+0x1960], R6 ;  /* 0x0019600601007387 */ /* 0x000fe20000100a00 */
[----:B------:R-:W-:-:S03]  /*ae90*/  IMAD R8, R18, UR10, RZ ;  /* 0x0000000a12087c24 */ /* 0x000fc6000f8e02ff */
[----:B------:R-:W-:Y:S04]  /*aea0*/  STL [R1+0x19b8], R7 ;  /* 0x0019b80701007387 */ /* 0x000fe80000100800 */
[----:B------:R-:W2:Y:S04]  /*aeb0*/  LDL.LU R18, [R1+0x178] ;  /* 0x0001780001127983 */ /* 0x000ea80000300800 */
[----:B------:R-:W2:Y:S04]  /*aec0*/  LDL.LU R22, [R1+0x180] ;  /* 0x0001800001167983 */ /* 0x000ea80000300800 */
[----:B0-----:R-:W4:Y:S04]  /*aed0*/  LDL.LU R20, [R1+0x184] ;  /* 0x0001840001147983 */ /* 0x001f280000300800 */
[----:B------:R-:W4:Y:S04]  /*aee0*/  LDL.LU R23, [R1+0x188] ;  /* 0x0001880001177983 */ /* 0x000f280000300800 */
[----:B------:R-:W4:Y:S04]  /*aef0*/  LDL.LU R26, [R1+0x194] ;  /* 0x00019400011a7983 */ /* 0x000f280000300800 */
[----:B------:R-:W4:Y:S01]  /*af00*/  LDL.LU R21, [R1+0x1a0] ;  /* 0x0001a00001157983 */ /* 0x000f220000300800 */
[----:B------:R-:W-:-:S03]  /*af10*/  IMAD R9, R9, UR10, RZ ;  /* 0x0000000a09097c24 */ /* 0x000fc6000f8e02ff */
[----:B------:R-:W4:Y:S04]  /*af20*/  LDL.LU R27, [R1+0x1a4] ;  /* 0x0001a400011b7983 */ /* 0x000f280000300800 */
[----:B------:R-:W-:Y:S04]  /*af30*/  STL.64 [R1+0x1988], R8 ;  /* 0x0019880801007387 */ /* 0x000fe80000100a00 */
[----:B------:R-:W-:Y:S04]  /*af40*/  STL [R1+0x1990], R9 ;  /* 0x0019900901007387 */ /* 0x000fe80000100800 */
[----:B------:R-:W-:Y:S04]  /*af50*/  STL [R1+0x19bc], R9 ;  /* 0x0019bc0901007387 */ /* 0x000fe80000100800 */
[----:B------:R-:W4:Y:S01]  /*af60*/  LDL.LU R0, [R1+0x1ac] ;  /* 0x0001ac0001007983 */ /* 0x000f220000300800 */
[----:B---3--:R-:W-:-:S03]  /*af70*/  IMAD R10, R10, UR10, RZ ;  /* 0x0000000a0a0a7c24 */ /* 0x008fc6000f8e02ff */
[----:B------:R-:W3:Y:S04]  /*af80*/  LDL.LU R25, [R1+0x1b4] ;  /* 0x0001b40001197983 */ /* 0x000ee80000300800 */
[----:B------:R0:W-:Y:S04]  /*af90*/  STL [R1+0x19c0], R10 ;  /* 0x0019c00a01007387 */ /* 0x0001e80000100800 */
[----:B------:R-:W3:Y:S04]  /*afa0*/  LDL.LU R28, [R1+0x1bc] ;  /* 0x0001bc00011c7983 */ /* 0x000ee80000300800 */
[----:B0-----:R-:W3:Y:S04]  /*afb0*/  LDL.LU R10, [R1+0x1c0] ;  /* 0x0001c000010a7983 */ /* 0x001ee80000300800 */
        /* <DEDUP_REMOVED lines=9> */
[----:B--2---:R-:W-:-:S03]  /*b050*/  IMAD R4, R22, UR10, RZ ;  /* 0x0000000a16047c24 */ /* 0x004fc6000f8e02ff */
[----:B------:R-:W2:Y:S01]  /*b060*/  LDL.LU R22, [R1+0x1e0] ;  /* 0x0001e00001167983 */ /* 0x000ea20000300800 */
[----:B----4-:R-:W-:Y:S02]  /*b070*/  IMAD R5, R20, UR10, RZ ;  /* 0x0000000a14057c24 */ /* 0x010fe4000f8e02ff */
[----:B------:R-:W-:Y:S01]  /*b080*/  IMAD R20, R23, UR10, RZ ;  /* 0x0000000a17147c24 */ /* 0x000fe2000f8e02ff */
[----:B------:R0:W-:Y:S04]  /*b090*/  STL [R1+0x28], R4 ;  /* 0x0000280401007387 */ /* 0x0001e80000100800 */
[----:B------:R1:W-:Y:S04]  /*b0a0*/  STL [R1+0x30], R5 ;  /* 0x0000300501007387 */ /* 0x0003e80000100800 */
[----:B------:R-:W-:Y:S01]  /*b0b0*/  STL [R1+0x40], R20 ;  /* 0x0000401401007387 */ /* 0x000fe20000100800 */
[----:B0-----:R-:W-:-:S02]  /*b0c0*/  IMAD R4, R26, UR10, RZ ;  /* 0x0000000a1a047c24 */ /* 0x001fc4000f8e02ff */
[----:B-1----:R-:W-:Y:S02]  /*b0d0*/  IMAD R5, R21, UR10, RZ ;  /* 0x0000000a15057c24 */ /* 0x002fe4000f8e02ff */
[----:B------:R-:W4:Y:S04]  /*b0e0*/  LDL.LU R21, [R1+0x1dc] ;  /* 0x0001dc0001157983 */ /* 0x000f280000300800 */
[----:B------:R0:W-:Y:S04]  /*b0f0*/  STL [R1+0x5c], R4 ;  /* 0x00005c0401007387 */ /* 0x0001e80000100800 */
[----:B------:R1:W-:Y:S01]  /*b100*/  STL [R1+0x6c], R5 ;  /* 0x00006c0501007387 */ /* 0x0003e20000100800 */
[----:B0-----:R-:W-:-:S03]  /*b110*/  IMAD R4, R27, UR10, RZ ;  /* 0x0000000a1b047c24 */ /* 0x001fc6000f8e02ff */
[----:B------:R-:W4:Y:S01]  /*b120*/  LDL.LU R27, [R1+0x1d8] ;  /* 0x0001d800011b7983 */ /* 0x000f220000300800 */
[----:B-1----:R-:W-:-:S03]  /*b130*/  IMAD R5, R0, UR10, RZ ;  /* 0x0000000a00057c24 */ /* 0x002fc6000f8e02ff */
[----:B------:R3:W-:Y:S04]  /*b140*/  STL [R1+0x84], R4 ;  /* 0x0000840401007387 */ /* 0x0007e80000100800 */
[----:B------:R-:W4:Y:S04]  /*b150*/  LDL.LU R0, [R1+0x1d4] ;  /* 0x0001d40001007983 */ /* 0x000f280000300800 */
[----:B------:R0:W-:Y:S01]  /*b160*/  STL [R1+0x8c], R5 ;  /* 0x00008c0501007387 */ /* 0x0001e20000100800 */
[----:B---3--:R-:W-:Y:S02]  /*b170*/  IMAD R4, R25, UR10, RZ ;  /* 0x0000000a19047c24 */ /* 0x008fe4000f8e02ff */
[----:B------:R-:W-:Y:S01]  /*b180*/  IMAD R23, R28, UR10, RZ ;  /* 0x0000000a1c177c24 */ /* 0x000fe2000f8e02ff */
[----:B0-----:R-:W3:Y:S04]  /*b190*/  LDL.LU R5, [R1+0x1d0] ;  /* 0x0001d00001057983 */ /* 0x001ee80000300800 */
[----:B------:R-:W3:Y:S04]  /*b1a0*/  LDL.LU R25, [R1+0x1cc] ;  /* 0x0001cc0001197983 */ /* 0x000ee80000300800 */
[----:B------:R0:W-:Y:S01]  /*b1b0*/  STL [R1+0xa8], R4 ;  /* 0x0000a80401007387 */ /* 0x0001e20000100800 */
[----:B------:R-:W-:-:S03]  /*b1c0*/  IMAD R10, R10, UR10, RZ ;  /* 0x0000000a0a0a7c24 */ /* 0x000fc6000f8e02ff */
[----:B0-----:R-:W3:Y:S04]  /*b1d0*/  LDL.LU R4, [R1+0x1c4] ;  /* 0x0001c40001047983 */ /* 0x001ee80000300800 */
[----:B------:R-:W3:Y:S04]  /*b1e0*/  LDL.LU R20, [R1+0x1b8] ;  /* 0x0001b80001147983 */ /* 0x000ee80000300800 */
[----:B------:R0:W-:Y:S01]  /*b1f0*/  STL [R1+0xb0], R23 ;  /* 0x0000b01701007387 */ /* 0x0001e20000100800 */
[----:B------:R-:W-:-:S03]  /*b200*/  IMAD R9, R9, UR10, RZ ;  /* 0x0000000a09097c24 */ /* 0x000fc6000f8e02ff */
[----:B0-----:R-:W3:Y:S04]  /*b210*/  LDL.LU R23, [R1+0x1b0] ;  /* 0x0001b00001177983 */ /* 0x001ee80000300800 */
[----:B------:R-:W3:Y:S04]  /*b220*/  LDL.LU R26, [R1+0x1a8] ;  /* 0x0001a800011a7983 */ /* 0x000ee80000300800 */
[----:B------:R-:W3:Y:S04]  /*b230*/  LDL.LU R28, [R1+0x19c] ;  /* 0x00019c00011c7983 */ /* 0x000ee80000300800 */
[----:B------:R0:W-:Y:S04]  /*b240*/  STL [R1+0xc4], R10 ;  /* 0x0000c40a01007387 */ /* 0x0001e80000100800 */
[----:B------:R1:W-:Y:S01]  /*b250*/  STL [R1+0xd4], R9 ;  /* 0x0000d40901007387 */ /* 0x0003e20000100800 */
[----:B0-----:R-:W-:-:S02]  /*b260*/  IMAD R10, R8, UR10, RZ ;  /* 0x0000000a080a7c24 */ /* 0x001fc4000f8e02ff */
[----:B------:R-:W-:Y:S02]  /*b270*/  IMAD R8, R6, UR10, RZ ;  /* 0x0000000a06087c24 */ /* 0x000fe4000f8e02ff */
[----:B-1----:R-:W-:Y:S02]  /*b280*/  IMAD R9, R7, UR10, RZ ;  /* 0x0000000a07097c24 */ /* 0x002fe4000f8e02ff */
[----:B------:R-:W-:Y:S01]  /*b290*/  IMAD R7, R3, UR10, RZ ;  /* 0x0000000a03077c24 */ /* 0x000fe2000f8e02ff */
[----:B------:R-:W-:Y:S01]  /*b2a0*/  STL [R1+0xe8], R10 ;  /* 0x0000e80a01007387 */ /* 0x000fe20000100800 */
[----:B------:R-:W-:Y:S02]  /*b2b0*/  IMAD R6, R19, UR10, RZ ;  /* 0x0000000a13067c24 */ /* 0x000fe4000f8e02ff */
[----:B------:R-:W-:Y:S01]  /*b2c0*/  IMAD R3, R2, UR10, RZ ;  /* 0x0000000a02037c24 */ /* 0x000fe2000f8e02ff */
[----:B------:R-:W-:Y:S04]  /*b2d0*/  STL [R1+0x100], R9 ;  /* 0x0001000901007387 */ /* 0x000fe80000100800 */
[----:B------:R-:W-:Y:S04]  /*b2e0*/  STL [R1+0x130], R8 ;  /* 0x0001300801007387 */ /* 0x000fe80000100800 */
[----:B------:R-:W-:Y:S04]  /*b2f0*/  STL [R1+0x134], R7 ;  /* 0x0001340701007387 */ /* 0x000fe80000100800 */
[----:B------:R-:W3:Y:S04]  /*b300*/  LDL.LU R2, [R1+0x198] ;  /* 0x0001980001027983 */ /* 0x000ee80000300800 */
[----:B------:R0:W-:Y:S04]  /*b310*/  STL [R1+0x138], R6 ;  /* 0x0001380601007387 */ /* 0x0001e80000100800 */
[----:B------:R1:W-:Y:S01]  /*b320*/  STL [R1+0x13c], R3 ;  /* 0x00013c0301007387 */ /* 0x0003e20000100800 */
[----:B0-----:R-:W-:-:S02]  /*b330*/  IMAD R6, R29, UR10, RZ ;  /* 0x0000000a1d067c24 */ /* 0x001fc4000f8e02ff */
[----:B-1----:R-:W-:Y:S02]  /*b340*/  IMAD R3, R24, UR10, RZ ;  /* 0x0000000a18037c24 */ /* 0x002fe4000f8e02ff */
[----:B------:R-:W3:Y:S04]  /*b350*/  LDL.LU R24, [R1+0x190] ;  /* 0x0001900001187983 */ /* 0x000ee80000300800 */
[----:B------:R-:W-:Y:S04]  /*b360*/  STL [R1+0x140], R6 ;  /* 0x0001400601007387 */ /* 0x000fe80000100800 */
[----:B------:R0:W-:Y:S04]  /*b370*/  STL [R1+0x144], R3 ;  /* 0x0001440301007387 */ /* 0x0001e80000100800 */
[----:B0-----:R-:W3:Y:S04]  /*b380*/  LDL.LU R3, [R1+0x18c] ;  /* 0x00018c0001037983 */ /* 0x001ee80000300800 */
[----:B------:R-:W3:Y:S01]  /*b390*/  LDL.LU R19, [R1+0x17c] ;  /* 0x00017c0001137983 */ /* 0x000ee20000300800 */
[----:B--2---:R-:W-:-:S05]  /*b3a0*/  IMAD R6, R22, UR10, RZ ;  /* 0x0000000a16067c24 */ /* 0x004fca000f8e02ff */
[----:B------:R4:W-:Y:S04]  /*b3b0*/  STL [R1+0x148], R6 ;  /* 0x0001480601007387 */ /* 0x0009e80000100800 */
[----:B------:R-:W2:Y:S04]  /*b3c0*/  LDL.LU R29, [R1+0x174] ;  /* 0x00017400011d7983 */ /* 0x000ea80000300800 */
[----:B------:R-:W2:Y:S01]  /*b3d0*/  LDL.LU R22, [R1+0x170] ;  /* 0x0001700001167983 */ /* 0x000ea20000300800 */
[----:B----4-:R-:W-:-:S03]  /*b3e0*/  IMAD R6, R21, UR10, RZ ;  /* 0x0000000a15067c24 */ /* 0x010fc6000f8e02ff */
[----:B------:R-:W4:Y:S04]  /*b3f0*/  LDL.LU R21, [R1+0x16c] ;  /* 0x00016c0001157983 */ /* 0x000f280000300800 */
[----:B------:R0:W-:Y:S01]  /*b400*/  STL [R1+0x14c], R6 ;  /* 0x00014c0601007387 */ /* 0x0001e20000100800 */
[----:B------:R-:W-:-:S03]  /*b410*/  IMAD R7, R27, UR10, RZ ;  /* 0x0000000a1b077c24 */ /* 0x000fc6000f8e02ff */
[----:B------:R-:W4:Y:S04]  /*b420*/  LDL.LU R27, [R1+0x168] ;  /* 0x00016800011b7983 */ /* 0x000f280000300800 */
[----:B------:R-:W-:Y:S01]  /*b430*/  STL [R1+0x150], R7 ;  /* 0x0001500701007387 */ /* 0x000fe20000100800 */
[----:B0-----:R-:W-:-:S03]  /*b440*/  IMAD R6, R0, UR10, RZ ;  /* 0x0000000a00067c24 */ /* 0x001fc6000f8e02ff */
[----:B------:R-:W4:Y:S04]  /*b450*/  LDL.LU R0, [R1+0x15c] ;  /* 0x00015c0001007983 */ /* 0x000f280000300800 */
[----:B------:R0:W-:Y:S01]  /*b460*/  STL [R1+0x158], R6 ;  /* 0x0001580601007387 */ /* 0x0001e20000100800 */
[----:B---3--:R-:W-:Y:S02]  /*b470*/  IMAD R5, R5, UR10, RZ ;  /* 0x0000000a05057c24 */ /* 0x008fe4000f8e02ff */
[----:B0-----:R-:W-:Y:S02]  /*b480*/  IMAD R6, R25, UR10, RZ ;  /* 0x0000000a19067c24 */ /* 0x001fe4000f8e02ff */
[----:B------:R-:W3:Y:S04]  /*b490*/  LDL.LU R25, [R1+0x154] ;  /* 0x0001540001197983 */ /* 0x000ee80000300800 */
[----:B------:R0:W-:Y:S04]  /*b4a0*/  STL [R1+0x160], R5 ;  /* 0x0001600501007387 */ /* 0x0001e80000100800 */
[----:B------:R1:W-:Y:S01]  /*b4b0*/  STL [R1+0x164], R6 ;  /* 0x0001640601007387 */ /* 0x0003e20000100800 */
[----:B0-----:R-:W-:-:S02]  /*b4c0*/  IMAD R5, R4, UR10, RZ ;  /* 0x0000000a04057c24 */ /* 0x001fc4000f8e02ff */
[----:B------:R-:W-:-:S03]  /*b4d0*/  IMAD R4, R20, UR10, RZ ;  /* 0x0000000a14047c24 */ /* 0x000fc6000f8e02ff */
[----:B------:R0:W-:Y:S04]  /*b4e0*/  STL [R1+0x178], R5 ;  /* 0x0001780501007387 */ /* 0x0001e80000100800 */
[----:B------:R0:W-:Y:S01]  /*b4f0*/  STL [R1+0x180], R4 ;  /* 0x0001800401007387 */ /* 0x0001e20000100800 */
[----:B-1----:R-:W-:Y:S02]  /*b500*/  IMAD R6, R23, UR10, RZ ;  /* 0x0000000a17067c24 */ /* 0x002fe4000f8e02ff */
[----:B0-----:R-:W-:-:S03]  /*b510*/  IMAD R5, R26, UR10, RZ ;  /* 0x0000000a1a057c24 */ /* 0x001fc6000f8e02ff */
[----:B------:R0:W-:Y:S01]  /*b520*/  STL [R1+0x184], R6 ;  /* 0x0001840601007387 */ /* 0x0001e20000100800 */
[----:B------:R-:W-:-:S03]  /*b530*/  IMAD R4, R28, UR10, RZ ;  /* 0x0000000a1c047c24 */ /* 0x000fc6000f8e02ff */
[----:B------:R-:W3:Y:S04]  /*b540*/  LDL.LU R10, [R1+0x12c] ;  /* 0x00012c00010a7983 */ /* 0x000ee80000300800 */
[----:B------:R-:W-:Y:S04]  /*b550*/  STL [R1+0x188], R5 ;  /* 0x0001880501007387 */ /* 0x000fe80000100800 */
[----:B------:R-:W3:Y:S04]  /*b560*/  LDL.LU R9, [R1+0x128] ;  /* 0x0001280001097983 */ /* 0x000ee80000300800 */
[----:B------:R1:W-:Y:S04]  /*b570*/  STL [R1+0x194], R4 ;  /* 0x0001940401007387 */ /* 0x0003e80000100800 */
[----:B------:R-:W3:Y:S04]  /*b580*/  LDL.LU R8, [R1+0x124] ;  /* 0x0001240001087983 */ /* 0x000ee80000300800 */
[----:B------:R-:W3:Y:S04]  /*b590*/  LDL.LU R7, [R1+0x120] ;  /* 0x0001200001077983 */ /* 0x000ee80000300800 */
[----:B0-----:R-:W3:Y:S04]  /*b5a0*/  LDL.LU R6, [R1+0x11c] ;  /* 0x00011c0001067983 */ /* 0x001ee80000300800 */
[----:B------:R-:W3:Y:S04]  /*b5b0*/  LDL.LU R20, [R1+0x118] ;  /* 0x0001180001147983 */ /* 0x000ee80000300800 */
[----:B------:R-:W3:Y:S04]  /*b5c0*/  LDL.LU R23, [R1+0x114] ;  /* 0x0001140001177983 */ /* 0x000ee80000300800 */
[----:B------:R-:W3:Y:S01]  /*b5d0*/  LDL.LU R26, [R1+0x110] ;  /* 0x00011000011a7983 */ /* 0x000ee20000300800 */
[----:B-1----:R-:W-:-:S03]  /*b5e0*/  IMAD R4, R2, UR10, RZ ;  /* 0x0000000a02047c24 */ /* 0x002fc6000f8e02ff */
[----:B------:R-:W3:Y:S04]  /*b5f0*/  LDL.LU R28, [R1+0x10c] ;  /* 0x00010c00011c7983 */ /* 0x000ee80000300800 */
[----:B------:R-:W3:Y:S04]  /*b600*/  LDL.LU R2, [R1+0x108] ;  /* 0x0001080001027983 */ /* 0x000ee80000300800 */
[----:B------:R0:W-:Y:S01]  /*b610*/  STL [R1+0x198], R4 ;  /* 0x0001980401007387 */ /* 0x0001e20000100800 */
[----:B------:R-:W-:-:S03]  /*b620*/  IMAD R5, R24, UR10, RZ ;  /* 0x0000000a18057c24 */ /* 0x000fc6000f8e02ff */
[----:B------:R-:W3:Y:S04]  /*b630*/  LDL.LU R24, [R1+0x104] ;  /* 0x0001040001187983 */ /* 0x000ee80000300800 */
[----:B------:R1:W-:Y:S01]  /*b640*/  STL [R1+0x190], R5 ;  /* 0x0001900501007387 */ /* 0x0003e20000100800 */
[----:B0-----:R-:W-:Y:S02]  /*b650*/  IMAD R4, R3, UR10, RZ ;  /* 0x0000000a03047c24 */ /* 0x001fe4000f8e02ff */
[----:B-1----:R-:W-:-:S03]  /*b660*/  IMAD R5, R19, UR10, RZ ;  /* 0x0000000a13057c24 */ /* 0x002fc6000f8e02ff */
[----:B------:R0:W-:Y:S04]  /*b670*/  STL [R1+0x18c], R4 ;  /* 0x00018c0401007387 */ /* 0x0001e80000100800 */
[----:B------:R-:W-:Y:S01]  /*b680*/  STL [R1+0x17c], R5 ;  /* 0x00017c0501007387 */ /* 0x000fe20000100800 */
[----:B--2---:R-:W-:Y:S02]  /*b690*/  IMAD R3, R29, UR10, RZ ;  /* 0x0000000a1d037c24 */ /* 0x004fe4000f8e02ff */
[----:B0-----:R-:W-:Y:S02]  /*b6a0*/  IMAD R4, R22, UR10, RZ ;  /* 0x0000000a16047c24 */ /* 0x001fe4000f8e02ff */
[----:B------:R-:W2:Y:S04]  /*b6b0*/  LDL.LU R22, [R1+0xfc] ;  /* 0x0000fc0001167983 */ /* 0x000ea80000300800 */
[----:B------:R4:W-:Y:S04]  /*b6c0*/  STL [R1+0x174], R3 ;  /* 0x0001740301007387 */ /* 0x0009e80000100800 */
[----:B------:R0:W-:Y:S01]  /*b6d0*/  STL [R1+0x170], R4 ;  /* 0x0001700401007387 */ /* 0x0001e20000100800 */
[----:B----4-:R-:W-:-:S03]  /*b6e0*/  IMAD R3, R21, UR10, RZ ;  /* 0x0000000a15037c24 */ /* 0x010fc6000f8e02ff */
[----:B------:R-:W4:Y:S04]  /*b6f0*/  LDL.LU R21, [R1+0xf8] ;  /* 0x0000f80001157983 */ /* 0x000f280000300800 */
[----:B------:R1:W-:Y:S01]  /*b700*/  STL [R1+0x16c], R3 ;  /* 0x00016c0301007387 */ /* 0x0003e20000100800 */
[----:B0-----:R-:W-:-:S03]  /*b710*/  IMAD R4, R27, UR10, RZ ;  /* 0x0000000a1b047c24 */ /* 0x001fc6000f8e02ff */
[----:B------:R-:W4:Y:S04]  /*b720*/  LDL.LU R27, [R1+0xf4] ;  /* 0x0000f400011b7983 */ /* 0x000f280000300800 */
[----:B------:R0:W-:Y:S01]  /*b730*/  STL [R1+0x168], R4 ;  /* 0x0001680401007387 */ /* 0x0001e20000100800 */
[----:B-1----:R-:W-:-:S03]  /*b740*/  IMAD R3, R0, UR10, RZ ;  /* 0x0000000a00037c24 */ /* 0x002fc6000f8e02ff */
[----:B------:R-:W4:Y:S04]  /*b750*/  LDL.LU R5, [R1+0xf0] ;  /* 0x0000f00001057983 */ /* 0x000f280000300800 */
[----:B------:R-:W4:Y:S04]  /*b760*/  LDL.LU R0, [R1+0xec] ;  /* 0x0000ec0001007983 */ /* 0x000f280000300800 */
[----:B------:R1:W-:Y:S04]  /*b770*/  STL [R1+0x15c], R3 ;  /* 0x00015c0301007387 */ /* 0x0003e80000100800 */
[----:B0-----:R-:W4:Y:S01]  /*b780*/  LDL.LU R4, [R1+0xe4] ;  /* 0x0000e40001047983 */ /* 0x001f220000300800 */
[----:B---3--:R-:W-:-:S03]  /*b790*/  IMAD R19, R25, UR10, RZ ;  /* 0x0000000a19137c24 */ /* 0x008fc6000f8e02ff */
[----:B-1----:R-:W3:Y:S04]  /*b7a0*/  LDL.LU R3, [R1+0xe0] ;  /* 0x0000e00001037983 */ /* 0x002ee80000300800 */
[----:B------:R0:W-:Y:S04]  /*b7b0*/  STL [R1+0x154], R19 ;  /* 0x0001541301007387 */ /* 0x0001e80000100800 */
[----:B0-----:R-:W3:Y:S04]  /*b7c0*/  LDL.LU R19, [R1+0xdc] ;  /* 0x0000dc0001137983 */ /* 0x001ee80000300800 */
[----:B------:R-:W3:Y:S04]  /*b7d0*/  LDL.LU R29, [R1+0xd8] ;  /* 0x0000d800011d7983 */ /* 0x000ee80000300800 */
[----:B------:R-:W3:Y:S01]  /*b7e0*/  LDL.LU R25, [R1+0xd0] ;  /* 0x0000d00001197983 */ /* 0x000ee20000300800 */
[----:B------:R-:W-:-:S02]  /*b7f0*/  IMAD R10, R10, UR10, RZ ;  /* 0x0000000a0a0a7c24 */ /* 0x000fc4000f8e02ff */
[----:B------:R-:W-:-:S03]  /*b800*/  IMAD R9, R9, UR10, RZ ;  /* 0x0000000a09097c24 */ /* 0x000fc6000f8e02ff */
[----:B------:R-:W-:Y:S01]  /*b810*/  STL [R1+0x12c], R10 ;  /* 0x00012c0a01007387 */ /* 0x000fe20000100800 */
[----:B------:R-:W-:-:S03]  /*b820*/  IMAD R8, R8, UR10, RZ ;  /* 0x0000000a08087c24 */ /* 0x000fc6000f8e02ff */
[----:B------:R-:W-:Y:S01]  /*b830*/  STL [R1+0x128], R9 ;  /* 0x0001280901007387 */ /* 0x000fe20000100800 */
[----:B------:R-:W-:-:S03]  /*b840*/  IMAD R7, R7, UR10, RZ ;  /* 0x0000000a07077c24 */ /* 0x000fc6000f8e02ff */
[----:B------:R0:W-:Y:S01]  /*b850*/  STL [R1+0x124], R8 ;  /* 0x0001240801007387 */ /* 0x0001e20000100800 */
[----:B------:R-:W-:-:S03]  /*b860*/  IMAD R6, R6, UR10, RZ ;  /* 0x0000000a06067c24 */ /* 0x000fc6000f8e02ff */
[----:B------:R1:W-:Y:S04]  /*b870*/  STL [R1+0x120], R7 ;  /* 0x0001200701007387 */ /* 0x0003e80000100800 */
[----:B------:R1:W-:Y:S01]  /*b880*/  STL [R1+0x11c], R6 ;  /* 0x00011c0601007387 */ /* 0x0003e20000100800 */
[----:B0-----:R-:W-:Y:S02]  /*b890*/  IMAD R8, R20, UR10, RZ ;  /* 0x0000000a14087c24 */ /* 0x001fe4000f8e02ff */
[----:B-1----:R-:W-:-:S03]  /*b8a0*/  IMAD R7, R23, UR10, RZ ;  /* 0x0000000a17077c24 */ /* 0x002fc6000f8e02ff */
[----:B------:R-:W-:Y:S01]  /*b8b0*/  STL [R1+0x118], R8 ;  /* 0x0001180801007387 */ /* 0x000fe20000100800 */
[----:B------:R-:W-:-:S03]  /*b8c0*/  IMAD R6, R26, UR10, RZ ;  /* 0x0000000a1a067c24 */ /* 0x000fc6000f8e02ff */
[----:B------:R-:W3:Y:S04]  /*b8d0*/  LDL.LU R20, [R1+0xcc] ;  /* 0x0000cc0001147983 */ /* 0x000ee80000300800 */
[----:B------:R0:W-:Y:S04]  /*b8e0*/  STL [R1+0x114], R7 ;  /* 0x0001140701007387 */ /* 0x0001e80000100800 */
[----:B------:R1:W-:Y:S04]  /*b8f0*/  STL [R1+0x110], R6 ;  /* 0x0001100601007387 */ /* 0x0003e80000100800 */
[----:B------:R-:W3:Y:S01]  /*b900*/  LDL.LU R23, [R1+0xc8] ;  /* 0x0000c80001177983 */ /* 0x000ee20000300800 */
[----:B0-----:R-:W-:-:S02]  /*b910*/  IMAD R7, R28, UR10, RZ ;  /* 0x0000000a1c077c24 */ /* 0x001fc4000f8e02ff */
[----:B-1----:R-:W-:-:S03]  /*b920*/  IMAD R6, R2, UR10, RZ ;  /* 0x0000000a02067c24 */ /* 0x002fc6000f8e02ff */
[----:B------:R-:W-:Y:S01]  /*b930*/  STL [R1+0x10c], R7 ;  /* 0x00010c0701007387 */ /* 0x000fe20000100800 */
[----:B------:R-:W-:-:S03]  /*b940*/  IMAD R2, R24, UR10, RZ ;  /* 0x0000000a18027c24 */ /* 0x000fc6000f8e02ff */
[----:B------:R-:W-:Y:S04]  /*b950*/  STL [R1+0x108], R6 ;  /* 0x0001080601007387 */ /* 0x000fe80000100800 */
[----:B------:R-:W3:Y:S04]  /*b960*/  LDL.LU R26, [R1+0xc0] ;  /* 0x0000c000011a7983 */ /* 0x000ee80000300800 */
[----:B------:R-:W3:Y:S04]  /*b970*/  LDL.LU R28, [R1+0xbc] ;  /* 0x0000bc00011c7983 */ /* 0x000ee80000300800 */
[----:B------:R0:W-:Y:S04]  /*b980*/  STL [R1+0x104], R2 ;  /* 0x0001040201007387 */ /* 0x0001e80000100800 */
[----:B0-----:R-:W3:Y:S04]  /*b990*/  LDL.LU R2, [R1+0xb8] ;  /* 0x0000b80001027983 */ /* 0x001ee80000300800 */
[----:B------:R-:W3:Y:S01]  /*b9a0*/  LDL.LU R24, [R1+0xb4] ;  /* 0x0000b40001187983 */ /* 0x000ee20000300800 */
[----:B--2---:R-:W-:-:S03]  /*b9b0*/  IMAD R7, R22, UR10, RZ ;  /* 0x0000000a16077c24 */ /* 0x004fc6000f8e02ff */
[----:B------:R-:W2:Y:S04]  /*b9c0*/  LDL.LU R22, [R1+0xac] ;  /* 0x0000ac0001167983 */ /* 0x000ea80000300800 */
[----:B------:R0:W-:Y:S01]  /*b9d0*/  STL [R1+0xfc], R7 ;  /* 0x0000fc0701007387 */ /* 0x0001e20000100800 */
[----:B----4-:R-:W-:-:S03]  /*b9e0*/  IMAD R6, R21, UR10, RZ ;  /* 0x0000000a15067c24 */ /* 0x010fc6000f8e02ff */
[----:B------:R-:W4:Y:S04]  /*b9f0*/  LDL.LU R21, [R1+0xa4] ;  /* 0x0000a40001157983 */ /* 0x000f280000300800 */
[----:B------:R1:W-:Y:S01]  /*ba00*/  STL [R1+0xf8], R6 ;  /* 0x0000f80601007387 */ /* 0x0003e20000100800 */
[----:B0-----:R-:W-:-:S03]  /*ba10*/  IMAD R7, R27, UR10, RZ ;  /* 0x0000000a1b077c24 */ /* 0x001fc6000f8e02ff */
[----:B------:R-:W4:Y:S04]  /*ba20*/  LDL.LU R27, [R1+0xa0] ;  /* 0x0000a000011b7983 */ /* 0x000f280000300800 */
[----:B------:R-:W-:Y:S01]  /*ba30*/  STL [R1+0xf4], R7 ;  /* 0x0000f40701007387 */ /* 0x000fe20000100800 */
[----:B-1----:R-:W-:Y:S02]  /*ba40*/  IMAD R6, R5, UR10, RZ ;  /* 0x0000000a05067c24 */ /* 0x002fe4000f8e02ff */
[----:B------:R-:W-:Y:S02]  /*ba50*/  IMAD R5, R0, UR10, RZ ;  /* 0x0000000a00057c24 */ /* 0x000fe4000f8e02ff */
[----:B------:R-:W4:Y:S04]  /*ba60*/  LDL.LU R0, [R1+0x9c] ;  /* 0x00009c0001007983 */ /* 0x000f280000300800 */
[----:B------:R-:W-:Y:S01]  /*ba70*/  STL [R1+0xf0], R6 ;  /* 0x0000f00601007387 */ /* 0x000fe20000100800 */
[----:B------:R-:W-:-:S03]  /*ba80*/  IMAD R4, R4, UR10, RZ ;  /* 0x0000000a04047c24 */ /* 0x000fc6000f8e02ff */
[----:B------:R0:W-:Y:S01]  /*ba90*/  STL [R1+0xec], R5 ;  /* 0x0000ec0501007387 */ /* 0x0001e20000100800 */
[----:B---3--:R-:W-:-:S03]  /*baa0*/  IMAD R3, R3, UR10, RZ ;  /* 0x0000000a03037c24 */ /* 0x008fc6000f8e02ff */
[----:B------:R1:W-:Y:S04]  /*bab0*/  STL [R1+0xe4], R4 ;  /* 0x0000e40401007387 */ /* 0x0003e80000100800 */
[----:B------:R3:W-:Y:S01]  /*bac0*/  STL [R1+0xe0], R3 ;  /* 0x0000e00301007387 */ /* 0x0007e20000100800 */
[----:B0-----:R-:W-:Y:S02]  /*bad0*/  IMAD R5, R19, UR10, RZ ;  /* 0x0000000a13057c24 */ /* 0x001fe4000f8e02ff */
[----:B-1----:R-:W-:-:S03]  /*bae0*/  IMAD R4, R29, UR10, RZ ;  /* 0x0000000a1d047c24 */ /* 0x002fc6000f8e02ff */
[----:B------:R0:W-:Y:S01]  /*baf0*/  STL [R1+0xdc], R5 ;  /* 0x0000dc0501007387 */ /* 0x0001e20000100800 */
[----:B---3--:R-:W-:-:S03]  /*bb00*/  IMAD R3, R25, UR10, RZ ;  /* 0x0000000a19037c24 */ /* 0x008fc6000f8e02ff */
[----:B------:R-:W3:Y:S04]  /*bb10*/  LDL.LU R10, [R1+0x98] ;  /* 0x00009800010a7983 */ /* 0x000ee80000300800 */
[----:B------:R1:W-:Y:S04]  /*bb20*/  STL [R1+0xd8], R4 ;  /* 0x0000d80401007387 */ /* 0x0003e80000100800 */
[----:B------:R-:W3:Y:S04]  /*bb30*/  LDL.LU R9, [R1+0x94] ;  /* 0x0000940001097983 */ /* 0x000ee80000300800 */
[----:B------:R0:W-:Y:S04]  /*bb40*/  STL [R1+0xd0], R3 ;  /* 0x0000d00301007387 */ /* 0x0001e80000100800 */
[----:B------:R-:W3:Y:S04]  /*bb50*/  LDL.LU R7, [R1+0x90] ;  /* 0x0000900001077983 */ /* 0x000ee80000300800 */
[----:B------:R-:W3:Y:S04]  /*bb60*/  LDL.LU R29, [R1+0x88] ;  /* 0x00008800011d7983 */ /* 0x000ee80000300800 */
[----:B------:R-:W3:Y:S04]  /*bb70*/  LDL.LU R25, [R1+0x80] ;  /* 0x0000800001197983 */ /* 0x000ee80000300800 */
[----:B------:R-:W3:Y:S04]  /*bb80*/  LDL.LU R8, [R1+0x7c] ;  /* 0x00007c0001087983 */ /* 0x000ee80000300800 */
[----:B------:R-:W3:Y:S04]  /*bb90*/  LDL.LU R6, [R1+0x78] ;  /* 0x0000780001067983 */ /* 0x000ee80000300800 */
[----:B0-----:R-:W3:Y:S04]  /*bba0*/  LDL.LU R5, [R1+0x74] ;  /* 0x0000740001057983 */ /* 0x001ee80000300800 */
[----:B-1----:R-:W3:Y:S04]  /*bbb0*/  LDL.LU R4, [R1+0x70] ;  /* 0x0000700001047983 */ /* 0x002ee80000300800 */
[----:B------:R-:W3:Y:S01]  /*bbc0*/  LDL.LU R3, [R1+0x68] ;  /* 0x0000680001037983 */ /* 0x000ee20000300800 */
[----:B------:R-:W-:-:S05]  /*bbd0*/  IMAD R19, R20, UR10, RZ ;  /* 0x0000000a14137c24 */ /* 0x000fca000f8e02ff */
[----:B------:R0:W-:Y:S01]  /*bbe0*/  STL [R1+0xcc], R19 ;  /* 0x0000cc1301007387 */ /* 0x0001e20000100800 */
[----:B------:R-:W-:-:S03]  /*bbf0*/  IMAD R20, R23, UR10, RZ ;  /* 0x0000000a17147c24 */ /* 0x000fc6000f8e02ff */
[----:B0-----:R-:W3:Y:S04]  /*bc00*/  LDL.LU R19, [R1+0x64] ;  /* 0x0000640001137983 */ /* 0x001ee80000300800 */
[----:B------:R0:W-:Y:S01]  /*bc10*/  STL [R1+0xc8], R20 ;  /* 0x0000c81401007387 */ /* 0x0001e20000100800 */
[----:B------:R-:W-:Y:S02]  /*bc20*/  IMAD R23, R26, UR10, RZ ;  /* 0x0000000a1a177c24 */ /* 0x000fe4000f8e02ff */
[----:B0-----:R-:W-:-:S03]  /*bc30*/  IMAD R20, R28, UR10, RZ ;  /* 0x0000000a1c147c24 */ /* 0x001fc6000f8e02ff */
[----:B------:R-:W-:Y:S04]  /*bc40*/  STL [R1+0xc0], R23 ;  /* 0x0000c01701007387 */ /* 0x000fe80000100800 */
[----:B------:R0:W-:Y:S01]  /*bc50*/  STL [R1+0xbc], R20 ;  /* 0x0000bc1401007387 */ /* 0x0001e20000100800 */
[----:B------:R-:W-:-:S03]  /*bc60*/  IMAD R2, R2, UR10, RZ ;  /* 0x0000000a02027c24 */ /* 0x000fc6000f8e02ff */
[----:B0-----:R-:W3:Y:S01]  /*bc70*/  LDL.LU R20, [R1+0x60] ;  /* 0x0000600001147983 */ /* 0x001ee20000300800 */
[----:B------:R-:W-:-:S03]  /*bc80*/  IMAD R23, R24, UR10, RZ ;  /* 0x0000000a18177c24 */ /* 0x000fc6000f8e02ff */
[----:B------:R2:W-:Y:S04]  /*bc90*/  STL [R1+0xb8], R2 ;  /* 0x0000b80201007387 */ /* 0x0005e80000100800 */
[----:B------:R-:W-:Y:S04]  /*bca0*/  STL [R1+0xb4], R23 ;  /* 0x0000b41701007387 */ /* 0x000fe80000100800 */
[----:B------:R-:W3:Y:S01]  /*bcb0*/  LDL.LU R28, [R1+0x58] ;  /* 0x00005800011c7983 */ /* 0x000ee20000300800 */
[----:B--2---:R-:W-:-:S05]  /*bcc0*/  IMAD R2, R22, UR10, RZ ;  /* 0x0000000a16027c24 */ /* 0x004fca000f8e02ff */
[----:B------:R0:W-:Y:S04]  /*bcd0*/  STL [R1+0xac], R2 ;  /* 0x0000ac0201007387 */ /* 0x0001e80000100800 */
[----:B------:R-:W2:Y:S01]  /*bce0*/  LDL.LU R26, [R1+0x54] ;  /* 0x00005400011a7983 */ /* 0x000ea20000300800 */
[----:B----4-:R-:W-:-:S05]  /*bcf0*/  IMAD R21, R21, UR10, RZ ;  /* 0x0000000a15157c24 */ /* 0x010fca000f8e02ff */
[----:B------:R1:W-:Y:S04]  /*bd00*/  STL [R1+0xa4], R21 ;  /* 0x0000a41501007387 */ /* 0x0003e80000100800 */
[----:B------:R-:W4:Y:S01]  /*bd10*/  LDL.LU R24, [R1+0x50] ;  /* 0x0000500001187983 */ /* 0x000f220000300800 */
[----:B0-----:R-:W-:-:S03]  /*bd20*/  IMAD R2, R27, UR10, RZ ;  /* 0x0000000a1b027c24 */ /* 0x001fc6000f8e02ff */
[----:B------:R-:W4:Y:S04]  /*bd30*/  LDL.LU R23, [R1+0x4c] ;  /* 0x00004c0001177983 */ /* 0x000f280000300800 */
[----:B------:R-:W-:Y:S04]  /*bd40*/  STL [R1+0xa0], R2 ;  /* 0x0000a00201007387 */ /* 0x000fe80000100800 */
[----:B------:R-:W4:Y:S01]  /*bd50*/  LDL.LU R22, [R1+0x48] ;  /* 0x0000480001167983 */ /* 0x000f220000300800 */
[----:B------:R-:W-:-:S03]  /*bd60*/  IMAD R0, R0, UR10, RZ ;  /* 0x0000000a00007c24 */ /* 0x000fc6000f8e02ff */
[----:B-1----:R-:W4:Y:S04]  /*bd70*/  LDL.LU R21, [R1+0x3c] ;  /* 0x00003c0001157983 */ /* 0x002f280000300800 */
[----:B------:R0:W-:Y:S04]  /*bd80*/  STL [R1+0x9c], R0 ;  /* 0x00009c0001007387 */ /* 0x0001e80000100800 */
[----:B------:R-:W4:Y:S04]  /*bd90*/  LDL.LU R27, [R1+0x34] ;  /* 0x00003400011b7983 */ /* 0x000f280000300800 */
[----:B0-----:R-:W4:Y:S04]  /*bda0*/  LDL.LU R0, [R1+0x2c] ;  /* 0x00002c0001007983 */ /* 0x001f280000300800 */
[----:B------:R-:W4:Y:S01]  /*bdb0*/  LDL.LU R2, [R1+0x20] ;  /* 0x0000200001027983 */ /* 0x000f220000300800 */
[----:B---3--:R-:W-:-:S05]  /*bdc0*/  IMAD R10, R10, UR10, RZ ;  /* 0x0000000a0a0a7c24 */ /* 0x008fca000f8e02ff */
[----:B------:R0:W-:Y:S01]  /*bdd0*/  STL [R1+0x98], R10 ;  /* 0x0000980a01007387 */ /* 0x0001e20000100800 */
[----:B------:R-:W-:-:S03]  /*bde0*/  IMAD R9, R9, UR10, RZ ;  /* 0x0000000a09097c24 */ /* 0x000fc6000f8e02ff */
[----:B0-----:R-:W3:Y:S01]  /*bdf0*/  LDL.LU R10, [R1+0x19c0] ;  /* 0x0019c000010a7983 */ /* 0x001ee20000300800 */
[----:B------:R-:W-:-:S03]  /*be00*/  IMAD R7, R7, UR10, RZ ;  /* 0x0000000a07077c24 */ /* 0x000fc6000f8e02ff */
[----:B------:R0:W-:Y:S01]  /*be10*/  STL [R1+0x94], R9 ;  /* 0x0000940901007387 */ /* 0x0001e20000100800 */
[----:B------:R-:W-:Y:S02]  /*be20*/  IMAD R29, R29, UR10, RZ ;  /* 0x0000000a1d1d7c24 */ /* 0x000fe4000f8e02ff */
[----:B------:R-:W-:Y:S01]  /*be30*/  IMAD R25, R25, UR10, RZ ;  /* 0x0000000a19197c24 */ /* 0x000fe2000f8e02ff */
[----:B0-----:R0:W3:Y:S01]  /*be40*/  LDL.LU R9, [R1+0x19bc] ;  /* 0x0019bc0001097983 */ /* 0x0010e20000300800 */
[----:B------:R-:W-:-:S03]  /*be50*/  IMAD R8, R8, UR10, RZ ;  /* 0x0000000a08087c24 */ /* 0x000fc6000f8e02ff */
[----:B------:R1:W-:Y:S01]  /*be60*/  STL [R1+0x90], R7 ;  /* 0x0000900701007387 */ /* 0x0003e20000100800 */
[----:B------:R-:W-:-:S03]  /*be70*/  IMAD R6, R6, UR10, RZ ;  /* 0x0000000a06067c24 */ /* 0x000fc6000f8e02ff */
[----:B-1----:R0:W3:Y:S04]  /*be80*/  LDL.LU R7, [R1+0x19b8] ;  /* 0x0019b80001077983 */ /* 0x0020e80000300800 */
[----:B------:R1:W-:Y:S04]  /*be90*/  STL [R1+0x88], R29 ;  /* 0x0000881d01007387 */ /* 0x0003e80000100800 */
[----:B-1----:R-:W3:Y:S04]  /*bea0*/  LDL.LU R29, [R1+0x19b4] ;  /* 0x0019b400011d7983 */ /* 0x002ee80000300800 */
[----:B------:R1:W-:Y:S04]  /*beb0*/  STL [R1+0x80], R25 ;  /* 0x0000801901007387 */ /* 0x0003e80000100800 */
[----:B-1----:R-:W3:Y:S04]  /*bec0*/  LDL.LU R25, [R1+0x19b0] ;  /* 0x0019b00001197983 */ /* 0x002ee80000300800 */
[----:B------:R1:W-:Y:S02]  /*bed0*/  STL [R1+0x7c], R8 ;  /* 0x00007c0801007387 */ /* 0x0003e40000100800 */
[----:B-1----:R-:W-:-:S02]  /*bee0*/  IMAD R8, R5, UR10, RZ ;  /* 0x0000000a05087c24 */ /* 0x002fc4000f8e02ff */
[----:B------:R-:W3:Y:S04]  /*bef0*/  LDL.LU R5, [R1+0x38] ;  /* 0x0000380001057983 */ /* 0x000ee80000300800 */
[----:B------:R1:W-:Y:S04]  /*bf00*/  STL [R1+0x78], R6 ;  /* 0x0000780601007387 */ /* 0x0003e80000100800 */
[----:B------:R0:W-:Y:S01]  /*bf10*/  STL [R1+0x74], R8 ;  /* 0x0000740801007387 */ /* 0x0001e20000100800 */
[----:B-1----:R-:W-:Y:S02]  /*bf20*/  IMAD R6, R4, UR10, RZ ;  /* 0x0000000a04067c24 */ /* 0x002fe4000f8e02ff */
[----:B------:R-:W-:Y:S01]  /*bf30*/  IMAD R4, R3, UR10, RZ ;  /* 0x0000000a03047c24 */ /* 0x000fe2000f8e02ff */
[----:B0-----:R-:W3:Y:S01]  /*bf40*/  LDL R8, [R1+0x20c] ;  /* 0x00020c0001087983 */ /* 0x001ee20000100800 */
[----:B------:R-:W-:-:S03]  /*bf50*/  IMAD R3, R19, UR10, RZ ;  /* 0x0000000a13037c24 */ /* 0x000fc6000f8e02ff */
[----:B------:R0:W-:Y:S01]  /*bf60*/  STL [R1+0x70], R6 ;  /* 0x0000700601007387 */ /* 0x0001e20000100800 */
[----:B------:R-:W-:-:S03]  /*bf70*/  IMAD R20, R20, UR10, RZ ;  /* 0x0000000a14147c24 */ /* 0x000fc6000f8e02ff */
[----:B------:R1:W-:Y:S01]  /*bf80*/  STL [R1+0x68], R4 ;  /* 0x0000680401007387 */ /* 0x0003e20000100800 */
[----:B------:R-:W-:-:S03]  /*bf90*/  IMAD R28, R28, UR10, RZ ;  /* 0x0000000a1c1c7c24 */ /* 0x000fc6000f8e02ff */
[----:B0-----:R-:W3:Y:S04]  /*bfa0*/  LDL R6, [R1+0x204] ;  /* 0x0002040001067983 */ /* 0x001ee80000100800 */
[----:B-1----:R-:W3:Y:S04]  /*bfb0*/  LDL.LU R4, [R1+0x44] ;  /* 0x0000440001047983 */ /* 0x002ee80000300800 */
[----:B------:R0:W-:Y:S04]  /*bfc0*/  STL [R1+0x64], R3 ;  /* 0x0000640301007387 */ /* 0x0001e80000100800 */
[----:B0-----:R-:W3:Y:S04]  /*bfd0*/  LDL.LU R3, [R1+0x24] ;  /* 0x0000240001037983 */ /* 0x001ee80000300800 */
[----:B------:R-:W3:Y:S04]  /*bfe0*/  LDL.LU R19, [R1+0x1c] ;  /* 0x00001c0001137983 */ /* 0x000ee80000300800 */
[----:B------:R0:W-:Y:S04]  /*bff0*/  STL [R1+0x60], R20 ;  /* 0x0000601401007387 */ /* 0x0001e80000100800 */
[----:B0-----:R-:W3:Y:S04]  /*c000*/  LDL.LU R20, [R1+0x14] ;  /* 0x0000140001147983 */ /* 0x001ee80000300800 */
[----:B------:R0:W-:Y:S04]  /*c010*/  STL [R1+0x58], R28 ;  /* 0x0000581c01007387 */ /* 0x0001e80000100800 */
[----:B0-----:R-:W3:Y:S01]  /*c020*/  LDL.LU R28, [R1+0x10] ;  /* 0x00001000011c7983 */ /* 0x001ee20000300800 */
[----:B--2---:R-:W-:-:S05]  /*c030*/  IMAD R26, R26, UR10, RZ ;  /* 0x0000000a1a1a7c24 */ /* 0x004fca000f8e02ff */
[----:B------:R0:W-:Y:S04]  /*c040*/  STL [R1+0x54], R26 ;  /* 0x0000541a01007387 */ /* 0x0001e80000100800 */
[----:B0-----:R-:W2:Y:S01]  /*c050*/  LDL.LU R26, [R1+0xc] ;  /* 0x00000c00011a7983 */ /* 0x001ea20000300800 */
[----:B----4-:R-:W-:Y:S02]  /*c060*/  IMAD R24, R24, UR10, RZ ;  /* 0x0000000a18187c24 */ /* 0x010fe4000f8e02ff */
[----:B------:R-:W-:-:S03]  /*c070*/  IMAD R23, R23, UR10, RZ ;  /* 0x0000000a17177c24 */ /* 0x000fc6000f8e02ff */
[----:B------:R0:W-:Y:S01]  /*c080*/  STL [R1+0x50], R24 ;  /* 0x0000501801007387 */ /* 0x0001e20000100800 */
[----:B------:R-:W-:-:S03]  /*c090*/  IMAD R22, R22, UR10, RZ ;  /* 0x0000000a16167c24 */ /* 0x000fc6000f8e02ff */
[----:B0-----:R-:W4:Y:S01]  /*c0a0*/  LDL.LU R24, [R1+0x19ac] ;  /* 0x0019ac0001187983 */ /* 0x001f220000300800 */
[----:B------:R-:W-:-:S03]  /*c0b0*/  IMAD R21, R21, UR10, RZ ;  /* 0x0000000a15157c24 */ /* 0x000fc6000f8e02ff */
[----:B------:R0:W-:Y:S01]  /*c0c0*/  STL [R1+0x4c], R23 ;  /* 0x00004c1701007387 */ /* 0x0001e20000100800 */
[----:B------:R-:W-:-:S03]  /*c0d0*/  IMAD R27, R27, UR10, RZ ;  /* 0x0000000a1b1b7c24 */ /* 0x000fc6000f8e02ff */
[----:B0-----:R-:W2:Y:S01]  /*c0e0*/  LDL.LU R23, [R1+0x8] ;  /* 0x0000080001177983 */ /* 0x001ea20000300800 */
[----:B------:R-:W-:-:S03]  /*c0f0*/  IMAD R0, R0, UR10, RZ ;  /* 0x0000000a00007c24 */ /* 0x000fc6000f8e02ff */
        /* <DEDUP_REMOVED lines=8> */
[----:B------:R-:W-:-:S05]  /*c180*/  IMAD R2, R2, UR10, RZ ;  /* 0x0000000a02027c24 */ /* 0x000fca000f8e02ff */
[----:B------:R2:W-:Y:S02]  /*c190*/  STL [R1+0x20], R2 ;  /* 0x0000200201007387 */ /* 0x0005e40000100800 */
[----:B--2---:R-:W-:Y:S02]  /*c1a0*/  IMAD R2, R0, UR10, RZ ;  /* 0x0000000a00027c24 */ /* 0x004fe4000f8e02ff */
[----:B------:R-:W2:Y:S01]  /*c1b0*/  LDL.LU R0, [R1+0x1998] ;  /* 0x0019980001007983 */ /* 0x000ea20000300800 */
[----:B------:R-:W-:Y:S02]  /*c1c0*/  IMAD R27, R27, UR10, RZ ;  /* 0x0000000a1b1b7c24 */ /* 0x000fe4000f8e02ff */
[----:B------:R-:W-:-:S03]  /*c1d0*/  IMAD R21, R21, UR10, RZ ;  /* 0x0000000a15157c24 */ /* 0x000fc6000f8e02ff */
[----:B------:R0:W-:Y:S01]  /*c1e0*/  STL [R1+0x1954], R27 ;  /* 0x0019541b01007387 */ /* 0x0001e20000100800 */
[----:B---3--:R-:W-:-:S03]  /*c1f0*/  LEA R8, P2, R8, UR12, 0x1 ;  /* 0x0000000c08087c11 */ /* 0x008fc6000f8408ff */
[----:B------:R-:W-:Y:S04]  /*c200*/  STL [R1+0x18], R2 ;  /* 0x0000180201007387 */ /* 0x000fe80000100800 */
[----:B0-----:R-:W3:Y:S04]  /*c210*/  LDL.LU R27, [R1] ;  /* 0x00000000011b7983 */ /* 0x001ee80000300800 */
[----:B------:R0:W-:Y:S04]  /*c220*/  STL [R1+0x1958], R21 ;  /* 0x0019581501007387 */ /* 0x0001e80000100800 */
[----:B0-----:R-:W3:Y:S01]  /*c230*/  LDL.LU R21, [R1+0x4] ;  /* 0x0000040001157983 */ /* 0x001ee20000300800 */
[----:B--2---:R-:W-:-:S05]  /*c240*/  LEA R2, P4, R5, R0, 0x1 ;  /* 0x0000000005027211 */ /* 0x004fca00078808ff */
[----:B------:R0:W-:Y:S04]  /*c250*/  STL [R1+0x1928], R2 ;  /* 0x0019280201007387 */ /* 0x0001e80000100800 */
[----:B0-----:R-:W2:Y:S04]  /*c260*/  LDL.LU R2, [R1+0x1994] ;  /* 0x0019940001027983 */ /* 0x001ea80000300800 */
[----:B------:R0:W-:Y:S04]  /*c270*/  STL [R1+0xd30], R8 ;  /* 0x000d300801007387 */ /* 0x0001e80000100800 */
[----:B------:R1:W2:Y:S01]  /*c280*/  LDL.LU R9, [R1+0x1990] ;  /* 0x0019900001097983 */ /* 0x0002a20000300800 */
[----:B------:R-:W-:-:S02]  /*c290*/  LEA R6, P1, R6, UR12, 0x1 ;  /* 0x0000000c06067c11 */ /* 0x000fc4000f8208ff */
[----:B------:R-:W-:Y:S02]  /*c2a0*/  LEA R7, P6, R3, R0, 0x1 ;  /* 0x0000000003077211 */ /* 0x000fe400078c08ff */
[----:B0-----:R-:W-:-:S05]  /*c2b0*/  LEA R8, P0, R29, UR12, 0x1 ;  /* 0x0000000c1d087c11 */ /* 0x001fca000f8008ff */
[----:B------:R2:W-:Y:S04]  /*c2c0*/  STL [R1+0xd28], R8 ;  /* 0x000d280801007387 */ /* 0x0005e80000100800 */
[----:B--2---:R-:W2:Y:S04]  /*c2d0*/  LDL.LU.64 R8, [R1+0x1988] ;  /* 0x0019880001087983 */ /* 0x004ea80000300a00 */
[----:B------:R-:W-:Y:S04]  /*c2e0*/  STL [R1+0xd20], R6 ;  /* 0x000d200601007387 */ /* 0x000fe80000100800 */
[----:B------:R0:W-:Y:S02]  /*c2f0*/  STL [R1+0x1920], R7 ;  /* 0x0019200701007387 */ /* 0x0001e40000100800 */
[----:B0-----:R-:W-:-:S05]  /*c300*/  LEA R7, P3, R19, R0, 0x1 ;  /* 0x0000000013077211 */ /* 0x001fca00078608ff */
[----:B------:R0:W-:Y:S01]  /*c310*/  STL [R1+0x1924], R7 ;  /* 0x0019240701007387 */ /* 0x0001e20000100800 */
[----:B------:R-:W-:Y:S02]  /*c320*/  LEA R6, P5, R4, UR12, 0x1 ;  /* 0x0000000c04067c11 */ /* 0x000fe4000f8a08ff */
[-C--:B0-----:R-:W-:Y:S02]  /*c330*/  LEA.HI.X.SX32 R7, R5, R2.reuse, 0x1, P4 ;  /* 0x0000000205077211 */ /* 0x081fe400020f0eff */
[----:B------:R-:W2:Y:S04]  /*c340*/  LDL.LU R5, [R1+0x1984] ;  /* 0x0019840001057983 */ /* 0x000ea80000300800 */
[----:B------:R0:W-:Y:S01]  /*c350*/  STL [R1+0x191c], R7 ;  /* 0x00191c0701007387 */ /* 0x0001e20000100800 */
[----:B------:R-:W-:-:S02]  /*c360*/  LEA.HI.X.SX32 R3, R3, R2, 0x1, P6 ;  /* 0x0000000203037211 */ /* 0x000fc400030f0eff */
[----:B0-----:R-:W-:-:S05]  /*c370*/  LEA R7, P4, R20, R0, 0x1 ;  /* 0x0000000014077211 */ /* 0x001fca00078808ff */
[----:B------:R0:W-:Y:S02]  /*c380*/  STL [R1+0x1918], R7 ;  /* 0x0019180701007387 */ /* 0x0001e40000100800 */
[----:B0-----:R-:W-:Y:S02]  /*c390*/  LEA.HI.X.SX32 R7, R4, UR13, 0x1, P5 ;  /* 0x0000000d04077c11 */ /* 0x001fe4000a8f0eff */
[----:B------:R-:W-:-:S05]  /*c3a0*/  LEA R4, P5, R28, R0, 0x1 ;  /* 0x000000001c047211 */ /* 0x000fca00078a08ff */
[----:B------:R0:W-:Y:S01]  /*c3b0*/  STL [R1+0x1914], R4 ;  /* 0x0019140401007387 */ /* 0x0001e20000100800 */
[----:B------:R-:W-:-:S03]  /*c3c0*/  LEA.HI.X.SX32 R19, R19, R2, 0x1, P3 ;  /* 0x0000000213137211 */ /* 0x000fc600018f0eff */
[----:B0-----:R-:W2:Y:S04]  /*c3d0*/  LDL.LU R4, [R1+0x1980] ;  /* 0x0019800001047983 */ /* 0x001ea80000300800 */
[----:B------:R0:W-:Y:S02]  /*c3e0*/  STL [R1+0x190c], R3 ;  /* 0x00190c0301007387 */ /* 0x0001e40000100800 */
[----:B0-----:R-:W-:-:S05]  /*c3f0*/  LEA R3, P6, R26, R0, 0x1 ;  /* 0x000000001a037211 */ /* 0x001fca00078c08ff */
[----:B------:R0:W-:Y:S01]  /*c400*/  STL [R1+0x1910], R3 ;  /* 0x0019100301007387 */ /* 0x0001e20000100800 */
[----:B------:R-:W-:-:S03]  /*c410*/  LEA.HI.X.SX32 R20, R20, R2, 0x1, P4 ;  /* 0x0000000214147211 */ /* 0x000fc600020f0eff */
[----:B0-----:R-:W2:Y:S04]  /*c420*/  LDL.LU R3, [R1+0x197c] ;  /* 0x00197c0001037983 */ /* 0x001ea80000300800 */
[----:B------:R-:W-:Y:S04]  /*c430*/  STL.64 [R1+0xd18], R6 ;  /* 0x000d180601007387 */ /* 0x000fe80000100a00 */
[----:B------:R0:W-:Y:S02]  /*c440*/  STL [R1+0x1904], R19 ;  /* 0x0019041301007387 */ /* 0x0001e40000100800 */
[----:B0-----:R-:W-:-:S05]  /*c450*/  LEA R19, P3, R23, R0, 0x1 ;  /* 0x0000000017137211 */ /* 0x001fca00078608ff */
[----:B------:R0:W-:Y:S01]  /*c460*/  STL [R1+0x1908], R19 ;  /* 0x0019081301007387 */ /* 0x0001e20000100800 */
[----:B------:R-:W-:-:S03]  /*c470*/  LEA.HI.X.SX32 R28, R28, R2, 0x1, P5 ;  /* 0x000000021c1c7211 */ /* 0x000fc600028f0eff */
[----:B0-----:R-:W2:Y:S04]  /*c480*/  LDL.LU R19, [R1+0x1978] ;  /* 0x0019780001137983 */ /* 0x001ea80000300800 */
[----:B------:R3:W-:Y:S02]  /*c490*/  STL [R1+0x18fc], R20 ;  /* 0x0018fc1401007387 */ /* 0x0007e40000100800 */
[----:B---3--:R-:W-:-:S05]  /*c4a0*/  LEA R20, P4, R21, R0, 0x1 ;  /* 0x0000000015147211 */ /* 0x008fca00078808ff */
[----:B------:R0:W-:Y:S04]  /*c4b0*/  STL [R1+0x1900], R20 ;  /* 0x0019001401007387 */ /* 0x0001e80000100800 */
[----:B0-----:R-:W3:Y:S04]  /*c4c0*/  LDL.LU R20, [R1+0x1974] ;  /* 0x0019740001147983 */ /* 0x001ee80000300800 */
[----:B------:R0:W-:Y:S02]  /*c4d0*/  STL [R1+0x18f4], R28 ;  /* 0x0018f41c01007387 */ /* 0x0001e40000100800 */
[----:B0-----:R-:W-:-:S05]  /*c4e0*/  LEA R28, P5, R27, R0, 0x1 ;  /* 0x000000001b1c7211 */ /* 0x001fca00078a08ff */
[----:B------:R0:W-:Y:S04]  /*c4f0*/  STL [R1+0x18f8], R28 ;  /* 0x0018f81c01007387 */ /* 0x0001e80000100800 */
[----:B0-----:R-:W2:Y:S01]  /*c500*/  LDL.LU R28, [R1+0x1970] ;  /* 0x00197000011c7983 */ /* 0x001ea20000300800 */
[----:B------:R-:W-:-:S05]  /*c510*/  LEA.HI.X.SX32 R26, R26, R2, 0x1, P6 ;  /* 0x000000021a1a7211 */ /* 0x000fca00030f0eff */
[----:B------:R2:W-:Y:S02]  /*c520*/  STL [R1+0x18ec], R26 ;  /* 0x0018ec1a01007387 */ /* 0x0005e40000100800 */
[----:B--2---:R-:W-:-:S05]  /*c530*/  LEA R26, P6, R28, R0, 0x1 ;  /* 0x000000001c1a7211 */ /* 0x004fca00078c08ff */
[----:B------:R0:W-:Y:S04]  /*c540*/  STL [R1+0x18f0], R26 ;  /* 0x0018f01a01007387 */ /* 0x0001e80000100800 */
[----:B0-----:R-:W2:Y:S01]  /*c550*/  LDL.LU R26, [R1+0x196c] ;  /* 0x00196c00011a7983 */ /* 0x001ea20000300800 */
[----:B------:R-:W-:-:S05]  /*c560*/  LEA.HI.X.SX32 R23, R23, R2, 0x1, P3 ;  /* 0x0000000217177211 */ /* 0x000fca00018f0eff */
[----:B------:R2:W-:Y:S02]  /*c570*/  STL [R1+0x18e4], R23 ;  /* 0x0018e41701007387 */ /* 0x0005e40000100800 */
[----:B--2---:R-:W-:-:S05]  /*c580*/  LEA R23, P3, R26, R0, 0x1 ;  /* 0x000000001a177211 */ /* 0x004fca00078608ff */
[----:B------:R0:W-:Y:S04]  /*c590*/  STL [R1+0x18e8], R23 ;  /* 0x0018e81701007387 */ /* 0x0001e80000100800 */
[----:B0-----:R-:W2:Y:S01]  /*c5a0*/  LDL.LU R23, [R1+0x1968] ;  /* 0x0019680001177983 */ /* 0x001ea20000300800 */
[-C--:B------:R-:W-:Y:S02]  /*c5b0*/  LEA.HI.X.SX32 R21, R21, R2.reuse, 0x1, P4 ;  /* 0x0000000215157211 */ /* 0x080fe400020f0eff */
[----:B------:R-:W-:-:S03]  /*c5c0*/  LEA.HI.X.SX32 R27, R27, R2, 0x1, P5 ;  /* 0x000000021b1b7211 */ /* 0x000fc600028f0eff */
[----:B------:R2:W-:Y:S02]  /*c5d0*/  STL [R1+0x18dc], R21 ;  /* 0x0018dc1501007387 */ /* 0x0005e40000100800 */
[----:B--2---:R-:W-:-:S05]  /*c5e0*/  LEA R21, P4, R23, R0, 0x1 ;  /* 0x0000000017157211 */ /* 0x004fca00078808ff */
[----:B------:R3:W-:Y:S04]  /*c5f0*/  STL [R1+0x18e0], R21 ;  /* 0x0018e01501007387 */ /* 0x0007e80000100800 */
[----:B------:R0:W-:Y:S01]  /*c600*/  STL [R1+0x18d4], R27 ;  /* 0x0018d41b01007387 */ /* 0x0001e20000100800 */
[----:B---3--:R-:W-:Y:S02]  /*c610*/  LEA R21, P5, R20, R0, 0x1 ;  /* 0x0000000014157211 */ /* 0x008fe400078a08ff */
[----:B0-----:R-:W-:Y:S02]  /*c620*/  LEA.HI.X.SX32 R27, R28, R2, 0x1, P6 ;  /* 0x000000021c1b7211 */ /* 0x001fe400030f0eff */
[----:B------:R-:W-:Y:S01]  /*c630*/  LEA R28, P6, R19, R0, 0x1 ;  /* 0x00000000131c7211 */ /* 0x000fe200078c08ff */
[----:B------:R0:W-:Y:S04]  /*c640*/  STL [R1+0x18d8], R21 ;  /* 0x0018d81501007387 */ /* 0x0001e80000100800 */
[----:B------:R2:W-:Y:S04]  /*c650*/  STL [R1+0x18cc], R27 ;  /* 0x0018cc1b01007387 */ /* 0x0005e80000100800 */
[----:B------:R3:W-:Y:S01]  /*c660*/  STL [R1+0x18d0], R28 ;  /* 0x0018d01c01007387 */ /* 0x0007e20000100800 */
[----:B0-----:R-:W-:Y:S01]  /*c670*/  LEA.HI.X.SX32 R21, R26, R2, 0x1, P3 ;  /* 0x000000021a157211 */ /* 0x001fe200018f0eff */
[----:B------:R-:W-:-:S02]  /*c680*/  IMAD.MOV.U32 R26, RZ, RZ, R6 ;  /* 0x000000ffff1a7224 */ /* 0x000fc400078e0006 */
[----:B--2---:R-:W-:Y:S02]  /*c690*/  IMAD.MOV.U32 R27, RZ, RZ, R7 ;  /* 0x000000ffff1b7224 */ /* 0x004fe400078e0007 */
[----:B------:R-:W2:Y:S01]  /*c6a0*/  LDL.LU.64 R6, [R1+0x1960] ;  /* 0x0019600001067983 */ /* 0x000ea20000300a00 */
[----:B------:R-:W-:Y:S02]  /*c6b0*/  LEA.HI.X.SX32 R23, R23, R2, 0x1, P4 ;  /* 0x0000000217177211 */ /* 0x000fe400020f0eff */
[----:B---3--:R-:W-:Y:S01]  /*c6c0*/  LEA R28, P3, R3, R0, 0x1 ;  /* 0x00000000031c7211 */ /* 0x008fe200078608ff */
[----:B------:R0:W-:Y:S01]  /*c6d0*/  STL [R1+0x18c4], R21 ;  /* 0x0018c41501007387 */ /* 0x0001e20000100800 */
[----:B------:R-:W-:-:S03]  /*c6e0*/  LEA.HI.X.SX32 R20, R20, R2, 0x1, P5 ;  /* 0x0000000214147211 */ /* 0x000fc600028f0eff */
[----:B------:R-:W-:Y:S01]  /*c6f0*/  STL [R1+0x18c8], R28 ;  /* 0x0018c81c01007387 */ /* 0x000fe20000100800 */
[----:B0-----:R-:W-:-:S03]  /*c700*/  LEA R21, P4, R4, R0, 0x1 ;  /* 0x0000000004157211 */ /* 0x001fc600078808ff */
[----:B------:R0:W-:Y:S04]  /*c710*/  STL [R1+0x18bc], R23 ;  /* 0x0018bc1701007387 */ /* 0x0001e80000100800 */
[----:B------:R3:W-:Y:S04]  /*c720*/  STL [R1+0x18c0], R21 ;  /* 0x0018c01501007387 */ /* 0x0007e80000100800 */
[----:B------:R2:W-:Y:S01]  /*c730*/  STL [R1+0x18b4], R20 ;  /* 0x0018b41401007387 */ /* 0x0005e20000100800 */
[----:B0-----:R-:W-:Y:S02]  /*c740*/  LEA R23, P5, R5, R0, 0x1 ;  /* 0x0000000005177211 */ /* 0x001fe400078a08ff */
[----:B---3--:R-:W-:-:S02]  /*c750*/  LEA.HI.X.SX32 R21, R19, R2, 0x1, P6 ;  /* 0x0000000213157211 */ /* 0x008fc400030f0eff */
[-C--:B------:R-:W-:Y:S01]  /*c760*/  LEA.HI.X.SX32 R19, R3, R2.reuse, 0x1, P3 ;  /* 0x0000000203137211 */ /* 0x080fe200018f0eff */
[----:B------:R-:W-:Y:S01]  /*c770*/  STL [R1+0x18b8], R23 ;  /* 0x0018b81701007387 */ /* 0x000fe20000100800 */
[----:B------:R-:W-:-:S03]  /*c780*/  LEA.HI.X.SX32 R4, R4, R2, 0x1, P4 ;  /* 0x0000000204047211 */ /* 0x000fc600020f0eff */
[----:B------:R-:W-:Y:S01]  /*c790*/  STL [R1+0x18ac], R21 ;  /* 0x0018ac1501007387 */ /* 0x000fe20000100800 */
[----:B------:R-:W-:Y:S02]  /*c7a0*/  IMAD R11, R11, UR10, RZ ;  /* 0x0000000a0b0b7c24 */ /* 0x000fe4000f8e02ff */
[----:B------:R-:W-:Y:S02]  /*c7b0*/  IMAD R12, R12, UR10, RZ ;  /* 0x0000000a0c0c7c24 */ /* 0x000fe4000f8e02ff */
[----:B------:R-:W-:Y:S01]  /*c7c0*/  IMAD R13, R13, UR10, RZ ;  /* 0x0000000a0d0d7c24 */ /* 0x000fe2000f8e02ff */
[-C--:B--2---:R-:W-:Y:S02]  /*c7d0*/  LEA R20, P6, R6, R0.reuse, 0x1 ;  /* 0x0000000006147211 */ /* 0x084fe400078c08ff */
[----:B------:R-:W-:-:S03]  /*c7e0*/  LEA R3, P3, R7, R0, 0x1 ;  /* 0x0000000007037211 */ /* 0x000fc600078608ff */
[----:B------:R-:W-:Y:S04]  /*c7f0*/  STL [R1+0x18b0], R20 ;  /* 0x0018b01401007387 */ /* 0x000fe80000100800 */
[----:B------:R0:W-:Y:S04]  /*c800*/  STL [R1+0x18a4], R19 ;  /* 0x0018a41301007387 */ /* 0x0001e80000100800 */
[----:B------:R2:W-:Y:S01]  /*c810*/  STL [R1+0x18a8], R3 ;  /* 0x0018a80301007387 */ /* 0x0005e20000100800 */
[----:B0-----:R-:W-:-:S03]  /*c820*/  LEA R19, P4, R8, R0, 0x1 ;  /* 0x0000000008137211 */ /* 0x001fc600078808ff */
[----:B------:R0:W-:Y:S01]  /*c830*/  STL [R1+0x189c], R4 ;  /* 0x00189c0401007387 */ /* 0x0001e20000100800 */
[----:B--2---:R-:W-:-:S03]  /*c840*/  LEA.HI.X.SX32 R3, R5, R2, 0x1, P5 ;  /* 0x0000000205037211 */ /* 0x004fc600028f0eff */
[----:B------:R-:W-:Y:S01]  /*c850*/  STL [R1+0x18a0], R19 ;  /* 0x0018a01301007387 */ /* 0x000fe20000100800 */
[----:B------:R-:W-:-:S03]  /*c860*/  LEA.HI.X.SX32 R5, R6, R2, 0x1, P6 ;  /* 0x0000000206057211 */ /* 0x000fc600030f0eff */
[----:B------:R2:W-:Y:S01]  /*c870*/  STL [R1+0x1894], R3 ;  /* 0x0018940301007387 */ /* 0x0005e20000100800 */
[----:B0-----:R-:W-:-:S05]  /*c880*/  LEA R4, P5, R9, R0, 0x1 ;  /* 0x0000000009047211 */ /* 0x001fca00078a08ff */
[----:B------:R0:W-:Y:S01]  /*c890*/  STL [R1+0x1898], R4 ;  /* 0x0018980401007387 */ /* 0x0001e20000100800 */
[----:B--2---:R-:W-:-:S03]  /*c8a0*/  LEA R3, P6, R10, R0, 0x1 ;  /* 0x000000000a037211 */ /* 0x004fc600078c08ff */
[----:B------:R2:W-:Y:S01]  /*c8b0*/  STL [R1+0x188c], R5 ;  /* 0x00188c0501007387 */ /* 0x0005e20000100800 */
[-C--:B------:R-:W-:Y:S02]  /*c8c0*/  LEA.HI.X.SX32 R6, R8, R2.reuse, 0x1, P4 ;  /* 0x0000000208067211 */ /* 0x080fe400020f0eff */
[----:B0-----:R-:W-:Y:S01]  /*c8d0*/  LEA.HI.X.SX32 R4, R7, R2, 0x1, P3 ;  /* 0x0000000207047211 */ /* 0x001fe200018f0eff */
[----:B--2---:R-:W2:Y:S04]  /*c8e0*/  LDL.LU R5, [R1+0x40] ;  /* 0x0000400001057983 */ /* 0x004ea80000300800 */
[----:B------:R0:W-:Y:S04]  /*c8f0*/  STL [R1+0x1890], R3 ;  /* 0x0018900301007387 */ /* 0x0001e80000100800 */
[----:B------:R3:W-:Y:S01]  /*c900*/  STL [R1+0x1884], R4 ;  /* 0x0018840401007387 */ /* 0x0007e20000100800 */
[----:B0-----:R-:W-:-:S03]  /*c910*/  LEA R3, P3, R11, R0, 0x1 ;  /* 0x000000000b037211 */ /* 0x001fc600078608ff */
[----:B---3--:R-:W3:Y:S04]  /*c920*/  LDL.LU R4, [R1+0x5c] ;  /* 0x00005c0001047983 */ /* 0x008ee80000300800 */
[----:B------:R0:W-:Y:S04]  /*c930*/  STL [R1+0x1888], R3 ;  /* 0x0018880301007387 */ /* 0x0001e80000100800 */
[----:B------:R1:W-:Y:S01]  /*c940*/  STL [R1+0x187c], R6 ;  /* 0x00187c0601007387 */ /* 0x0003e20000100800 */
[----:B0-----:R-:W-:Y:S02]  /*c950*/  LEA R3, P4, R12, R0, 0x1 ;  /* 0x000000000c037211 */ /* 0x001fe400078808ff */
[----:B-1----:R-:W-:-:S02]  /*c960*/  LEA.HI.X.SX32 R6, R9, R2, 0x1, P5 ;  /* 0x0000000209067211 */ /* 0x002fc400028f0eff */
[----:B------:R-:W-:Y:S01]  /*c970*/  LEA R19, P5, R13, R0, 0x1 ;  /* 0x000000000d137211 */ /* 0x000fe200078a08ff */
[----:B------:R-:W2:Y:S01]  /*c980*/  LDL.LU R9, [R1+0x30] ;  /* 0x0000300001097983 */ /* 0x000ea20000300800 */
[----:B------:R-:W-:-:S03]  /*c990*/  LEA.HI.X.SX32 R8, R10, R2, 0x1, P6 ;  /* 0x000000020a087211 */ /* 0x000fc600030f0eff */
[----:B------:R0:W-:Y:S04]  /*c9a0*/  STL [R1+0x1880], R3 ;  /* 0x0018800301007387 */ /* 0x0001e80000100800 */
[----:B0-----:R-:W2:Y:S04]  /*c9b0*/  LDL.LU R3, [R1+0x6c] ;  /* 0x00006c0001037983 */ /* 0x001ea80000300800 */
[----:B------:R0:W-:Y:S04]  /*c9c0*/  STL [R1+0x1874], R6 ;  /* 0x0018740601007387 */ /* 0x0001e80000100800 */
[----:B------:R1:W-:Y:S04]  /*c9d0*/  STL [R1+0x1878], R19 ;  /* 0x0018781301007387 */ /* 0x0003e80000100800 */
[----:B------:R-:W2:Y:S01]  /*c9e0*/  LDL.LU R10, [R1+0x28] ;  /* 0x00002800010a7983 */ /* 0x000ea20000300800 */
[----:B------:R-:W-:-:S03]  /*c9f0*/  IMAD R14, R14, UR10, RZ ;  /* 0x0000000a0e0e7c24 */ /* 0x000fc6000f8e02ff */
[----:B------:R-:W3:Y:S01]  /*ca00*/  LDL.LU R20, [R1+0x84] ;  /* 0x0000840001147983 */ /* 0x000ee20000300800 */
[----:B0-----:R-:W-:Y:S01]  /*ca10*/  IMAD.MOV.U32 R6, RZ, RZ, R26 ;  /* 0x000000ffff067224 */ /* 0x001fe200078e001a */
[----:B-1----:R-:W-:Y:S01]  /*ca20*/  LEA R19, P6, R14, R0, 0x1 ;  /* 0x000000000e137211 */ /* 0x002fe200078c08ff */
[----:B------:R-:W-:Y:S01]  /*ca30*/  IMAD R15, R15, UR10, RZ ;  /* 0x0000000a0f0f7c24 */ /* 0x000fe2000f8e02ff */
[----:B------:R0:W-:Y:S04]  /*ca40*/  STL [R1+0x186c], R8 ;  /* 0x00186c0801007387 */ /* 0x0001e80000100800 */
[----:B------:R-:W3:Y:S01]  /*ca50*/  LDL.LU R26, [R1+0x8c] ;  /* 0x00008c00011a7983 */ /* 0x000ee20000300800 */
[----:B0-----:R-:W-:-:S03]  /*ca60*/  LEA.HI.X.SX32 R8, R11, R2, 0x1, P3 ;  /* 0x000000020b087211 */ /* 0x001fc600018f0eff */
[----:B------:R0:W-:Y:S01]  /*ca70*/  STL [R1+0x1870], R19 ;  /* 0x0018701301007387 */ /* 0x0001e20000100800 */
[----:B------:R-:W-:Y:S01]  /*ca80*/  IMAD R16, R16, UR10, RZ ;  /* 0x0000000a10107c24 */ /* 0x000fe2000f8e02ff */
[----:B------:R-:W-:Y:S02]  /*ca90*/  LEA.HI.X.SX32 R11, R12, R2, 0x1, P4 ;  /* 0x000000020c0b7211 */ /* 0x000fe400020f0eff */
[----:B------:R1:W-:Y:S01]  /*caa0*/  STL [R1+0x1864], R8 ;  /* 0x0018640801007387 */ /* 0x0003e20000100800 */
[----:B0-----:R-:W-:-:S03]  /*cab0*/  LEA R19, P3, R15, R0, 0x1 ;  /* 0x000000000f137211 */ /* 0x001fc600078608ff */
[----:B-1----:R-:W3:Y:S01]  /*cac0*/  LDL.LU R8, [R1+0xa8] ;  /* 0x0000a80001087983 */ /* 0x002ee20000300800 */
[----:B------:R-:W-:Y:S01]  /*cad0*/  LEA R12, P4, R16, R0, 0x1 ;  /* 0x00000000100c7211 */ /* 0x000fe200078808ff */
[----:B------:R-:W-:Y:S02]  /*cae0*/  IMAD R17, R17, UR10, RZ ;  /* 0x0000000a11117c24 */ /* 0x000fe4000f8e02ff */
[----:B------:R0:W-:Y:S04]  /*caf0*/  STL [R1+0x1868], R19 ;  /* 0x0018681301007387 */ /* 0x0001e80000100800 */
[----:B------:R1:W-:Y:S04]  /*cb00*/  STL [R1+0x185c], R11 ;  /* 0x00185c0b01007387 */ /* 0x0003e80000100800 */
[----:B0-----:R-:W4:Y:S01]  /*cb10*/  LDL.LU R19, [R1+0xb0] ;  /* 0x0000b00001137983 */ /* 0x001f220000300800 */
[----:B-1----:R-:W-:-:S03]  /*cb20*/  LEA.HI.X.SX32 R11, R13, R2, 0x1, P5 ;  /* 0x000000020d0b7211 */ /* 0x002fc600028f0eff */
[----:B------:R0:W-:Y:S01]  /*cb30*/  STL [R1+0x1860], R12 ;  /* 0x0018600c01007387 */ /* 0x0001e20000100800 */
[----:B------:R-:W-:-:S03]  /*cb40*/  LEA.HI.X.SX32 R13, R14, R2, 0x1, P6 ;  /* 0x000000020e0d7211 */ /* 0x000fc600030f0eff */
[----:B------:R1:W-:Y:S01]  /*cb50*/  STL [R1+0x1854], R11 ;  /* 0x0018540b01007387 */ /* 0x0003e20000100800 */
[----:B------:R-:W-:Y:S01]  /*cb60*/  IMAD R18, R18, UR10, RZ ;  /* 0x0000000a12127c24 */ /* 0x000fe2000f8e02ff */
[-C--:B0-----:R-:W-:Y:S02]  /*cb70*/  LEA R12, P5, R17, R0.reuse, 0x1 ;  /* 0x00000000110c7211 */ /* 0x081fe400078a08ff */
[----:B-1----:R-:W4:Y:S04]  /*cb80*/  LDL.LU R11, [R1+0xc4] ;  /* 0x0000c400010b7983 */ /* 0x002f280000300800 */
[----:B------:R0:W-:Y:S04]  /*cb90*/  STL [R1+0x1858], R12 ;  /* 0x0018580c01007387 */ /* 0x0001e80000100800 */
[----:B------:R1:W-:Y:S04]  /*cba0*/  STL [R1+0x184c], R13 ;  /* 0x00184c0d01007387 */ /* 0x0003e80000100800 */
[----:B------:R-:W4:Y:S01]  /*cbb0*/  LDL.LU R23, [R1+0xd4] ;  /* 0x0000d40001177983 */ /* 0x000f220000300800 */
[----:B0-----:R-:W-:-:S02]  /*cbc0*/  LEA R12, P6, R18, R0, 0x1 ;  /* 0x00000000120c7211 */ /* 0x001fc400078c08ff */
[----:B-1----:R-:W-:-:S03]  /*cbd0*/  LEA.HI.X.SX32 R13, R15, R2, 0x1, P3 ;  /* 0x000000020f0d7211 */ /* 0x002fc600018f0eff */
[----:B------:R-:W-:Y:S04]  /*cbe0*/  STL [R1+0x1850], R12 ;  /* 0x0018500c01007387 */ /* 0x000fe80000100800 */
[----:B------:R0:W-:Y:S04]  /*cbf0*/  STL [R1+0x1844], R13 ;  /* 0x0018440d01007387 */ /* 0x0001e80000100800 */
[----:B------:R-:W4:Y:S01]  /*cc00*/  LDL.LU R28, [R1+0xe8] ;  /* 0x0000e800011c7983 */ /* 0x000f220000300800 */
[----:B0-----:R-:W-:Y:S01]  /*cc10*/  LEA.HI.X.SX32 R13, R16, R2, 0x1, P4 ;  /* 0x00000002100d7211 */ /* 0x001fe200020f0eff */
[----:B------:R-:W-:Y:S01]  /*cc20*/  IMAD.MOV.U32 R7, RZ, RZ, R27 ;  /* 0x000000ffff077224 */ /* 0x000fe200078e001b */
[----:B--2---:R-:W-:-:S05]  /*cc30*/  LEA R12, P3, R10, R0, 0x1 ;  /* 0x000000000a0c7211 */ /* 0x004fca00078608ff */
[----:B------:R0:W-:Y:S04]  /*cc40*/  STL [R1+0x1848], R12 ;  /* 0x0018480c01007387 */ /* 0x0001e80000100800 */
[----:B------:R1:W-:Y:S04]  /*cc50*/  STL [R1+0x183c], R13 ;  /* 0x00183c0d01007387 */ /* 0x0003e80000100800 */
[----:B------:R-:W2:Y:S01]  /*cc60*/  LDL.LU R21, [R1+0x100] ;  /* 0x0001000001157983 */ /* 0x000ea20000300800 */
[----:B0-----:R-:W-:Y:S02]  /*cc70*/  LEA R12, P4, R9, R0, 0x1 ;  /* 0x00000000090c7211 */ /* 0x001fe400078808ff */
[----:B-1----:R-:W-:-:S03]  /*cc80*/  LEA.HI.X.SX32 R13, R17, R2, 0x1, P5 ;  /* 0x00000002110d7211 */ /* 0x002fc600028f0eff */
[----:B------:R0:W-:Y:S04]  /*cc90*/  STL [R1+0x1840], R12 ;  /* 0x0018400c01007387 */ /* 0x0001e80000100800 */
[----:B------:R1:W-:Y:S04]  /*cca0*/  STL [R1+0x1834], R13 ;  /* 0x0018340d01007387 */ /* 0x0003e80000100800 */
[----:B------:R-:W2:Y:S01]  /*ccb0*/  LDL.LU R27, [R1+0x130] ;  /* 0x00013000011b7983 */ /* 0x000ea20000300800 */
[----:B0-----:R-:W-:Y:S02]  /*ccc0*/  LEA R12, P5, R5, R0, 0x1 ;  /* 0x00000000050c7211 */ /* 0x001fe400078a08ff */
[----:B-1----:R-:W-:-:S03]  /*ccd0*/  LEA.HI.X.SX32 R13, R18, R2, 0x1, P6 ;  /* 0x00000002120d7211 */ /* 0x002fc600030f0eff */
[----:B------:R3:W-:Y:S04]  /*cce0*/  STL [R1+0x1838], R12 ;  /* 0x0018380c01007387 */ /* 0x0007e80000100800 */
[----:B------:R0:W-:Y:S01]  /*ccf0*/  STL [R1+0x1540], R13 ;  /* 0x0015400d01007387 */ /* 0x0001e20000100800 */
[----:B---3--:R-:W-:Y:S02]  /*cd00*/  LEA R12, P6, R4, R0, 0x1 ;  /* 0x00000000040c7211 */ /* 0x008fe400078c08ff */
[----:B0-----:R-:W-:Y:S02]  /*cd10*/  LEA.HI.X.SX32 R13, R10, R2, 0x1, P3 ;  /* 0x000000020a0d7211 */ /* 0x001fe400018f0eff */
[----:B------:R-:W3:Y:S04]  /*cd20*/  LDL.LU R10, [R1+0x134] ;  /* 0x00013400010a7983 */ /* 0x000ee80000300800 */
[----:B------:R0:W-:Y:S04]  /*cd30*/  STL [R1+0x1554], R12 ;  /* 0x0015540c01007387 */ /* 0x0001e80000100800 */
[----:B------:R1:W-:Y:S01]  /*cd40*/  STL [R1+0x1544], R13 ;  /* 0x0015440d01007387 */ /* 0x0003e20000100800 */
[----:B0-----:R-:W-:-:S02]  /*cd50*/  LEA R12, P3, R3, R0, 0x1 ;  /* 0x00000000030c7211 */ /* 0x001fc400078608ff */
[----:B-1----:R-:W-:-:S03]  /*cd60*/  LEA.HI.X.SX32 R13, R9, R2, 0x1, P4 ;  /* 0x00000002090d7211 */ /* 0x002fc600020f0eff */
[----:B------:R0:W-:Y:S04]  /*cd70*/  STL [R1+0x155c], R12 ;  /* 0x00155c0c01007387 */ /* 0x0001e80000100800 */
[----:B------:R-:W3:Y:S01]  /*cd80*/  LDL.LU R9, [R1+0x138] ;  /* 0x0001380001097983 */ /* 0x000ee20000300800 */
[----:B0-----:R-:W-:-:S03]  /*cd90*/  LEA R12, P4, R20, R0, 0x1 ;  /* 0x00000000140c7211 */ /* 0x001fc600078808ff */
[----:B------:R0:W-:Y:S04]  /*cda0*/  STL [R1+0x1548], R13 ;  /* 0x0015480d01007387 */ /* 0x0001e80000100800 */
[----:B------:R1:W-:Y:S01]  /*cdb0*/  STL [R1+0x1564], R12 ;  /* 0x0015640c01007387 */ /* 0x0003e20000100800 */
[----:B0-----:R-:W-:-:S03]  /*cdc0*/  LEA.HI.X.SX32 R13, R5, R2, 0x1, P5 ;  /* 0x00000002050d7211 */ /* 0x001fc600028f0eff */
[----:B------:R-:W3:Y:S01]  /*cdd0*/  LDL.LU R5, [R1+0x13c] ;  /* 0x00013c0001057983 */ /* 0x000ee20000300800 */
[----:B-1----:R-:W-:-:S03]  /*cde0*/  LEA R12, P5, R26, R0, 0x1 ;  /* 0x000000001a0c7211 */ /* 0x002fc600078a08ff */
        /* <DEDUP_REMOVED lines=9> */
[----:B----4-:R-:W-:-:S03]  /*ce80*/  LEA R12, P3, R19, R0, 0x1 ;  /* 0x00000000130c7211 */ /* 0x010fc600078608ff */
[----:B------:R0:W-:Y:S04]  /*ce90*/  STL [R1+0x1558], R13 ;  /* 0x0015580d01007387 */ /* 0x0001e80000100800 */
[----:B------:R1:W-:Y:S01]  /*cea0*/  STL [R1+0x157c], R12 ;  /* 0x00157c0c01007387 */ /* 0x0003e20000100800 */
[----:B0-----:R-:W-:-:S03]  /*ceb0*/  LEA.HI.X.SX32 R13, R20, R2, 0x1, P4 ;  /* 0x00000002140d7211 */ /* 0x001fc600020f0eff */
[----:B------:R-:W4:Y:S01]  /*cec0*/  LDL.LU R20, [R1+0x148] ;  /* 0x0001480001147983 */ /* 0x000f220000300800 */
[----:B-1----:R-:W-:-:S03]  /*ced0*/  LEA R12, P4, R11, R0, 0x1 ;  /* 0x000000000b0c7211 */ /* 0x002fc600078808ff */
        /* <DEDUP_REMOVED lines=10> */
[----:B------:R0:W-:Y:S02]  /*cf80*/  STL [R1+0x1570], R13 ;  /* 0x0015700d01007387 */ /* 0x0001e40000100800 */
[-C--:B0-----:R-:W-:Y:S02]  /*cf90*/  LEA.HI.X.SX32 R13, R19, R2.reuse, 0x1, P3 ;  /* 0x00000002130d7211 */ /* 0x081fe400018f0eff */
[----:B------:R-:W4:Y:S04]  /*cfa0*/  LDL.LU R19, [R1+0x158] ;  /* 0x0001580001137983 */ /* 0x000f280000300800 */
[----:B------:R-:W-:Y:S04]  /*cfb0*/  STL [R1+0x1594], R12 ;  /* 0x0015940c01007387 */ /* 0x000fe80000100800 */
[----:B------:R0:W-:Y:S02]  /*cfc0*/  STL [R1+0x1578], R13 ;  /* 0x0015780d01007387 */ /* 0x0001e40000100800 */
[----:B0-----:R-:W-:-:S02]  /*cfd0*/  LEA.HI.X.SX32 R13, R11, R2, 0x1, P4 ;  /* 0x000000020b0d7211 */ /* 0x001fc400020f0eff */
[----:B------:R-:W4:Y:S01]  /*cfe0*/  LDL.LU R11, [R1+0x160] ;  /* 0x00016000010b7983 */ /* 0x000f220000300800 */
[----:B--2---:R-:W-:-:S05]  /*cff0*/  LEA R12, P3, R21, R0, 0x1 ;  /* 0x00000000150c7211 */ /* 0x004fca00078608ff */
[----:B------:R0:W-:Y:S04]  /*d000*/  STL [R1+0x159c], R12 ;  /* 0x00159c0c01007387 */ /* 0x0001e80000100800 */
[----:B------:R1:W-:Y:S01]  /*d010*/  STL [R1+0x1580], R13 ;  /* 0x0015800d01007387 */ /* 0x0003e20000100800 */
[----:B0-----:R-:W-:Y:S02]  /*d020*/  LEA R12, P4, R27, R0, 0x1 ;  /* 0x000000001b0c7211 */ /* 0x001fe400078808ff */
[----:B-1----:R-:W-:Y:S02]  /*d030*/  LEA.HI.X.SX32 R13, R23, R2, 0x1, P5 ;  /* 0x00000002170d7211 */ /* 0x002fe400028f0eff */
[----:B------:R-:W2:Y:S04]  /*d040*/  LDL.LU R23, [R1+0x164] ;  /* 0x0001640001177983 */ /* 0x000ea80000300800 */
[----:B------:R3:W-:Y:S04]  /*d050*/  STL [R1+0x15a4], R12 ;  /* 0x0015a40c01007387 */ /* 0x0007e80000100800 */
[----:B------:R0:W-:Y:S01]  /*d060*/  STL [R1+0x1588], R13 ;  /* 0x0015880d01007387 */ /* 0x0001e20000100800 */
[----:B---3--:R-:W-:-:S02]  /*d070*/  LEA R12, P5, R10, R0, 0x1 ;  /* 0x000000000a0c7211 */ /* 0x008fc400078a08ff */
[----:B0-----:R-:W-:-:S03]  /*d080*/  LEA.HI.X.SX32 R13, R28, R2, 0x1, P6 ;  /* 0x000000021c0d7211 */ /* 0x001fc600030f0eff */
[----:B------:R0:W-:Y:S04]  /*d090*/  STL [R1+0x15ac], R12 ;  /* 0x0015ac0c01007387 */ /* 0x0001e80000100800 */
[----:B------:R-:W3:Y:S04]  /*d0a0*/  LDL.LU R28, [R1+0x178] ;  /* 0x00017800011c7983 */ /* 0x000ee80000300800 */
[----:B------:R1:W-:Y:S01]  /*d0b0*/  STL [R1+0x1590], R13 ;  /* 0x0015900d01007387 */ /* 0x0003e20000100800 */
[----:B0-----:R-:W-:Y:S02]  /*d0c0*/  LEA R12, P6, R9, R0, 0x1 ;  /* 0x00000000090c7211 */ /* 0x001fe400078c08ff */
[----:B-1----:R-:W-:-:S02]  /*d0d0*/  LEA.HI.X.SX32 R13, R21, R2, 0x1, P3 ;  /* 0x00000002150d7211 */ /* 0x002fc400018f0eff */
[----:B------:R-:W3:Y:S04]  /*d0e0*/  LDL.LU R21, [R1+0x180] ;  /* 0x0001800001157983 */ /* 0x000ee80000300800 */
[----:B------:R-:W-:Y:S04]  /*d0f0*/  STL [R1+0x15b4], R12 ;  /* 0x0015b40c01007387 */ /* 0x000fe80000100800 */
[----:B------:R0:W-:Y:S02]  /*d100*/  STL [R1+0x1598], R13 ;  /* 0x0015980d01007387 */ /* 0x0001e40000100800 */
[----:B0-----:R-:W-:-:S02]  /*d110*/  LEA.HI.X.SX32 R13, R27, R2, 0x1, P4 ;  /* 0x000000021b0d7211 */ /* 0x001fc400020f0eff */
[----:B------:R-:W3:Y:S01]  /*d120*/  LDL.LU R27, [R1+0x184] ;  /* 0x00018400011b7983 */ /* 0x000ee20000300800 */
[----:B------:R-:W-:-:S05]  /*d130*/  LEA R12, P3, R5, R0, 0x1 ;  /* 0x00000000050c7211 */ /* 0x000fca00078608ff */
[----:B------:R0:W-:Y:S04]  /*d140*/  STL [R1+0x15bc], R12 ;  /* 0x0015bc0c01007387 */ /* 0x0001e80000100800 */
[----:B------:R1:W-:Y:S01]  /*d150*/  STL [R1+0x15a0], R13 ;  /* 0x0015a00d01007387 */ /* 0x0003e20000100800 */
[----:B0-----:R-:W-:Y:S02]  /*d160*/  LEA R12, P4, R4, R0, 0x1 ;  /* 0x00000000040c7211 */ /* 0x001fe400078808ff */
[----:B-1----:R-:W-:Y:S02]  /*d170*/  LEA.HI.X.SX32 R13, R10, R2, 0x1, P5 ;  /* 0x000000020a0d7211 */ /* 0x002fe400028f0eff */
[----:B------:R-:W3:Y:S04]  /*d180*/  LDL.LU R10, [R1+0x188] ;  /* 0x00018800010a7983 */ /* 0x000ee80000300800 */
[----:B------:R0:W-:Y:S04]  /*d190*/  STL [R1+0x15c4], R12 ;  /* 0x0015c40c01007387 */ /* 0x0001e80000100800 */
[----:B------:R1:W-:Y:S01]  /*d1a0*/  STL [R1+0x15a8], R13 ;  /* 0x0015a80d01007387 */ /* 0x0003e20000100800 */
[----:B0-----:R-:W-:-:S02]  /*d1b0*/  LEA R12, P5, R3, R0, 0x1 ;  /* 0x00000000030c7211 */ /* 0x001fc400078a08ff */
[----:B-1----:R-:W-:Y:S02]  /*d1c0*/  LEA.HI.X.SX32 R13, R9, R2, 0x1, P6 ;  /* 0x00000002090d7211 */ /* 0x002fe400030f0eff */
[----:B------:R-:W3:Y:S04]  /*d1d0*/  LDL.LU R9, [R1+0x194] ;  /* 0x0001940001097983 */ /* 0x000ee80000300800 */
[----:B------:R4:W-:Y:S04]  /*d1e0*/  STL [R1+0x15cc], R12 ;  /* 0x0015cc0c01007387 */ /* 0x0009e80000100800 */
[----:B------:R0:W-:Y:S01]  /*d1f0*/  STL [R1+0x15b0], R13 ;  /* 0x0015b00d01007387 */ /* 0x0001e20000100800 */
[----:B----4-:R-:W-:-:S02]  /*d200*/  LEA R12, P6, R20, R0, 0x1 ;  /* 0x00000000140c7211 */ /* 0x010fc400078c08ff */
[----:B0-----:R-:W-:Y:S02]  /*d210*/  LEA.HI.X.SX32 R13, R5, R2, 0x1, P3 ;  /* 0x00000002050d7211 */ /* 0x001fe400018f0eff */
[----:B------:R-:W4:Y:S04]  /*d220*/  LDL.LU R5, [R1+0x198] ;  /* 0x0001980001057983 */ /* 0x000f280000300800 */
[----:B------:R0:W-:Y:S04]  /*d230*/  STL [R1+0x15d4], R12 ;  /* 0x0015d40c01007387 */ /* 0x0001e80000100800 */
[----:B------:R1:W-:Y:S01]  /*d240*/  STL [R1+0x15b8], R13 ;  /* 0x0015b80d01007387 */ /* 0x0003e20000100800 */
[----:B0-----:R-:W-:-:S02]  /*d250*/  LEA R12, P3, R26, R0, 0x1 ;  /* 0x000000001a0c7211 */ /* 0x001fc400078608ff */
[----:B-1----:R-:W-:Y:S02]  /*d260*/  LEA.HI.X.SX32 R13, R4, R2, 0x1, P4 ;  /* 0x00000002040d7211 */ /* 0x002fe400020f0eff */
        /* <DEDUP_REMOVED lines=14> */
[-C--:B-1----:R-:W-:Y:S02]  /*d350*/  LEA.HI.X.SX32 R13, R26, R2.reuse, 0x1, P3 ;  /* 0x000000021a0d7211 */ /* 0x082fe400018f0eff */
[----:B------:R-:W4:Y:S04]  /*d360*/  LDL.LU R26, [R1+0x174] ;  /* 0x00017400011a7983 */ /* 0x000f280000300800 */
[----:B------:R-:W-:Y:S04]  /*d370*/  STL [R1+0x15f4], R12 ;  /* 0x0015f40c01007387 */ /* 0x000fe80000100800 */
[----:B------:R0:W-:Y:S02]  /*d380*/  STL [R1+0x15d8], R13 ;  /* 0x0015d80d01007387 */ /* 0x0001e40000100800 */
[----:B0-----:R-:W-:-:S02]  /*d390*/  LEA.HI.X.SX32 R13, R8, R2, 0x1, P4 ;  /* 0x00000002080d7211 */ /* 0x001fc400020f0eff */
[----:B------:R-:W-:Y:S02]  /*d3a0*/  LEA.HI.X.SX32 R11, R11, R2, 0x1, P6 ;  /* 0x000000020b0b7211 */ /* 0x000fe400030f0eff */
[----:B--2---:R-:W-:-:S05]  /*d3b0*/  LEA R12, P3, R23, R0, 0x1 ;  /* 0x00000000170c7211 */ /* 0x004fca00078608ff */
[----:B------:R3:W-:Y:S04]  /*d3c0*/  STL [R1+0x15fc], R12 ;  /* 0x0015fc0c01007387 */ /* 0x0007e80000100800 */
[----:B------:R-:W2:Y:S04]  /*d3d0*/  LDL.LU R8, [R1+0x170] ;  /* 0x0001700001087983 */ /* 0x000ea80000300800 */
[----:B------:R0:W-:Y:S01]  /*d3e0*/  STL [R1+0x15e0], R13 ;  /* 0x0015e00d01007387 */ /* 0x0001e20000100800 */
[----:B---3--:R-:W-:Y:S02]  /*d3f0*/  LEA R12, P4, R28, R0, 0x1 ;  /* 0x000000001c0c7211 */ /* 0x008fe400078808ff */
[----:B0-----:R-:W-:-:S03]  /*d400*/  LEA.HI.X.SX32 R13, R19, R2, 0x1, P5 ;  /* 0x00000002130d7211 */ /* 0x001fc600028f0eff */
[----:B------:R0:W-:Y:S04]  /*d410*/  STL [R1+0x1604], R12 ;  /* 0x0016040c01007387 */ /* 0x0001e80000100800 */
[----:B------:R-:W3:Y:S04]  /*d420*/  LDL.LU R19, [R1+0x16c] ;  /* 0x00016c0001137983 */ /* 0x000ee80000300800 */
[----:B------:R-:W-:Y:S01]  /*d430*/  STL [R1+0x15e8], R13 ;  /* 0x0015e80d01007387 */ /* 0x000fe20000100800 */
[----:B0-----:R-:W-:-:S05]  /*d440*/  LEA R12, P5, R21, R0, 0x1 ;  /* 0x00000000150c7211 */ /* 0x001fca00078a08ff */
[----:B------:R0:W-:Y:S04]  /*d450*/  STL [R1+0x160c], R12 ;  /* 0x00160c0c01007387 */ /* 0x0001e80000100800 */
[----:B0-----:R-:W3:Y:S01]  /*d460*/  LDL.LU R12, [R1+0x168] ;  /* 0x00016800010c7983 */ /* 0x001ee20000300800 */
[----:B------:R-:W-:-:S03]  /*d470*/  LEA R13, P6, R27, R0, 0x1 ;  /* 0x000000001b0d7211 */ /* 0x000fc600078c08ff */
[----:B------:R0:W-:Y:S04]  /*d480*/  STL [R1+0x15f0], R11 ;  /* 0x0015f00b01007387 */ /* 0x0001e80000100800 */
[----:B------:R1:W-:Y:S01]  /*d490*/  STL [R1+0x1614], R13 ;  /* 0x0016140d01007387 */ /* 0x0003e20000100800 */
[----:B0-----:R-:W-:-:S03]  /*d4a0*/  LEA.HI.X.SX32 R11, R23, R2, 0x1, P3 ;  /* 0x00000002170b7211 */ /* 0x001fc600018f0eff */
[----:B------:R-:W3:Y:S04]  /*d4b0*/  LDL.LU R23, [R1+0x15c] ;  /* 0x00015c0001177983 */ /* 0x000ee80000300800 */
[----:B------:R0:W-:Y:S01]  /*d4c0*/  STL [R1+0x15f8], R11 ;  /* 0x0015f80b01007387 */ /* 0x0001e20000100800 */
[----:B-1----:R-:W-:Y:S02]  /*d4d0*/  LEA R13, P3, R10, R0, 0x1 ;  /* 0x000000000a0d7211 */ /* 0x002fe400078608ff */
[----:B0-----:R-:W-:-:S03]  /*d4e0*/  LEA.HI.X.SX32 R11, R28, R2, 0x1, P4 ;  /* 0x000000021c0b7211 */ /* 0x001fc600020f0eff */
[----:B------:R0:W-:Y:S04]  /*d4f0*/  STL [R1+0x161c], R13 ;  /* 0x00161c0d01007387 */ /* 0x0001e80000100800 */
[----:B------:R-:W3:Y:S04]  /*d500*/  LDL.LU R28, [R1+0x154] ;  /* 0x00015400011c7983 */ /* 0x000ee80000300800 */
[----:B------:R1:W-:Y:S01]  /*d510*/  STL [R1+0x1600], R11 ;  /* 0x0016000b01007387 */ /* 0x0003e20000100800 */
[----:B0-----:R-:W-:Y:S02]  /*d520*/  LEA R13, P4, R9, R0, 0x1 ;  /* 0x00000000090d7211 */ /* 0x001fe400078808ff */
[----:B-1----:R-:W-:-:S03]  /*d530*/  LEA.HI.X.SX32 R11, R21, R2, 0x1, P5 ;  /* 0x00000002150b7211 */ /* 0x002fc600028f0eff */
[----:B------:R4:W-:Y:S04]  /*d540*/  STL [R1+0x1624], R13 ;  /* 0x0016240d01007387 */ /* 0x0009e80000100800 */
[----:B------:R-:W3:Y:S04]  /*d550*/  LDL.LU R21, [R1+0x12c] ;  /* 0x00012c0001157983 */ /* 0x000ee80000300800 */
[----:B------:R0:W-:Y:S01]  /*d560*/  STL [R1+0x1608], R11 ;  /* 0x0016080b01007387 */ /* 0x0001e20000100800 */
[----:B----4-:R-:W-:Y:S02]  /*d570*/  LEA R13, P5, R5, R0, 0x1 ;  /* 0x00000000050d7211 */ /* 0x010fe400078a08ff */
[----:B0-----:R-:W-:-:S03]  /*d580*/  LEA.HI.X.SX32 R11, R27, R2, 0x1, P6 ;  /* 0x000000021b0b7211 */ /* 0x001fc600030f0eff */
[----:B------:R0:W-:Y:S01]  /*d590*/  STL [R1+0x162c], R13 ;  /* 0x00162c0d01007387 */ /* 0x0001e20000100800 */
[----:B------:R-:W-:-:S03]  /*d5a0*/  LEA.HI.X.SX32 R10, R10, R2, 0x1, P3 ;  /* 0x000000020a0a7211 */ /* 0x000fc600018f0eff */
[----:B------:R-:W4:Y:S04]  /*d5b0*/  LDL.LU R27, [R1+0x128] ;  /* 0x00012800011b7983 */ /* 0x000f280000300800 */
[----:B------:R1:W-:Y:S01]  /*d5c0*/  STL [R1+0x1610], R11 ;  /* 0x0016100b01007387 */ /* 0x0003e20000100800 */
[----:B0-----:R-:W-:-:S03]  /*d5d0*/  LEA R13, P6, R4, R0, 0x1 ;  /* 0x00000000040d7211 */ /* 0x001fc600078c08ff */
[----:B-1----:R-:W4:Y:S04]  /*d5e0*/  LDL.LU R11, [R1+0x124] ;  /* 0x00012400010b7983 */ /* 0x002f280000300800 */
[----:B------:R0:W-:Y:S01]  /*d5f0*/  STL [R1+0x1634], R13 ;  /* 0x0016340d01007387 */ /* 0x0001e20000100800 */
[----:B------:R-:W-:-:S03]  /*d600*/  LEA.HI.X.SX32 R14, R9, R2, 0x1, P4 ;  /* 0x00000002090e7211 */ /* 0x000fc600020f0eff */
[----:B------:R1:W-:Y:S01]  /*d610*/  STL [R1+0x1618], R10 ;  /* 0x0016180a01007387 */ /* 0x0003e20000100800 */
[----:B0-----:R-:W-:-:S03]  /*d620*/  LEA R13, P3, R3, R0, 0x1 ;  /* 0x00000000030d7211 */ /* 0x001fc600078608ff */
[----:B-1----:R-:W4:Y:S04]  /*d630*/  LDL.LU R10, [R1+0x120] ;  /* 0x00012000010a7983 */ /* 0x002f280000300800 */
[----:B------:R0:W-:Y:S01]  /*d640*/  STL [R1+0x163c], R13 ;  /* 0x00163c0d01007387 */ /* 0x0001e20000100800 */
[----:B------:R-:W-:-:S03]  /*d650*/  LEA.HI.X.SX32 R9, R5, R2, 0x1, P5 ;  /* 0x0000000205097211 */ /* 0x000fc600028f0eff */
[----:B------:R-:W-:Y:S04]  /*d660*/  STL [R1+0x1620], R14 ;  /* 0x0016200e01007387 */ /* 0x000fe80000100800 */
[----:B------:R-:W4:Y:S01]  /*d670*/  LDL.LU R5, [R1+0x11c] ;  /* 0x00011c0001057983 */ /* 0x000f220000300800 */
[----:B0-----:R-:W-:-:S05]  /*d680*/  LEA R13, P4, R20, R0, 0x1 ;  /* 0x00000000140d7211 */ /* 0x001fca00078808ff */
[----:B------:R0:W-:Y:S04]  /*d690*/  STL [R1+0x1644], R13 ;  /* 0x0016440d01007387 */ /* 0x0001e80000100800 */
[----:B------:R1:W-:Y:S01]  /*d6a0*/  STL [R1+0x1628], R9 ;  /* 0x0016280901007387 */ /* 0x0003e20000100800 */
[----:B0-----:R-:W-:Y:S02]  /*d6b0*/  LEA R13, P5, R26, R0, 0x1 ;  /* 0x000000001a0d7211 */ /* 0x001fe400078a08ff */
[----:B-1----:R-:W-:-:S03]  /*d6c0*/  LEA.HI.X.SX32 R9, R4, R2, 0x1, P6 ;  /* 0x0000000204097211 */ /* 0x002fc600030f0eff */
[----:B------:R-:W-:Y:S04]  /*d6d0*/  STL [R1+0x164c], R13 ;  /* 0x00164c0d01007387 */ /* 0x000fe80000100800 */
[----:B------:R-:W4:Y:S04]  /*d6e0*/  LDL.LU R4, [R1+0x118] ;  /* 0x0001180001047983 */ /* 0x000f280000300800 */
[----:B------:R0:W-:Y:S02]  /*d6f0*/  STL [R1+0x1630], R9 ;  /* 0x0016300901007387 */ /* 0x0001e40000100800 */
[----:B0-----:R-:W-:-:S02]  /*d700*/  LEA.HI.X.SX32 R9, R3, R2, 0x1, P3 ;  /* 0x0000000203097211 */ /* 0x001fc400018f0eff */
[----:B------:R-:W4:Y:S01]  /*d710*/  LDL.LU R3, [R1+0x114] ;  /* 0x0001140001037983 */ /* 0x000f220000300800 */
[----:B--2---:R-:W-:-:S05]  /*d720*/  LEA R13, P6, R8, R0, 0x1 ;  /* 0x00000000080d7211 */ /* 0x004fca00078c08ff */
[----:B------:R-:W-:Y:S04]  /*d730*/  STL [R1+0x1654], R13 ;  /* 0x0016540d01007387 */ /* 0x000fe80000100800 */
[----:B------:R0:W-:Y:S02]  /*d740*/  STL [R1+0x1638], R9 ;  /* 0x0016380901007387 */ /* 0x0001e40000100800 */
[----:B0-----:R-:W-:Y:S02]  /*d750*/  LEA.HI.X.SX32 R9, R20, R2, 0x1, P4 ;  /* 0x0000000214097211 */ /* 0x001fe400020f0eff */
[----:B------:R-:W2:Y:S01]  /*d760*/  LDL.LU R20, [R1+0x110] ;  /* 0x0001100001147983 */ /* 0x000ea20000300800 */
[----:B---3--:R-:W-:-:S05]  /*d770*/  LEA R13, P3, R19, R0, 0x1 ;  /* 0x00000000130d7211 */ /* 0x008fca00078608ff */
[----:B------:R-:W-:Y:S04]  /*d780*/  STL [R1+0x165c], R13 ;  /* 0x00165c0d01007387 */ /* 0x000fe80000100800 */
[----:B------:R0:W-:Y:S01]  /*d790*/  STL [R1+0x1640], R9 ;  /* 0x0016400901007387 */ /* 0x0001e20000100800 */
[-C--:B------:R-:W-:Y:S02]  /*d7a0*/  LEA.HI.X.SX32 R8, R8, R2.reuse, 0x1, P6 ;  /* 0x0000000208087211 */ /* 0x080fe400030f0eff */
[----:B0-----:R-:W-:Y:S02]  /*d7b0*/  LEA.HI.X.SX32 R9, R26, R2, 0x1, P5 ;  /* 0x000000021a097211 */ /* 0x001fe400028f0eff */
[----:B------:R-:W3:Y:S01]  /*d7c0*/  LDL.LU R26, [R1+0x10c] ;  /* 0x00010c00011a7983 */ /* 0x000ee20000300800 */
[----:B------:R-:W-:-:S05]  /*d7d0*/  LEA R13, P4, R12, R0, 0x1 ;  /* 0x000000000c0d7211 */ /* 0x000fca00078808ff */
[----:B------:R0:W-:Y:S04]  /*d7e0*/  STL [R1+0x1664], R13 ;  /* 0x0016640d01007387 */ /* 0x0001e80000100800 */
[----:B------:R1:W-:Y:S01]  /*d7f0*/  STL [R1+0x1648], R9 ;  /* 0x0016480901007387 */ /* 0x0003e20000100800 */
[----:B0-----:R-:W-:-:S03]  /*d800*/  LEA R13, P5, R23, R0, 0x1 ;  /* 0x00000000170d7211 */ /* 0x001fc600078a08ff */
[----:B-1----:R-:W3:Y:S04]  /*d810*/  LDL.LU R9, [R1+0x108] ;  /* 0x0001080001097983 */ /* 0x002ee80000300800 */
[----:B------:R-:W-:Y:S04]  /*d820*/  STL [R1+0x166c], R13 ;  /* 0x00166c0d01007387 */ /* 0x000fe80000100800 */
[----:B------:R0:W-:Y:S04]  /*d830*/  STL [R1+0x1650], R8 ;  /* 0x0016500801007387 */ /* 0x0001e80000100800 */
[----:B0-----:R-:W3:Y:S01]  /*d840*/  LDL.LU R8, [R1+0x104] ;  /* 0x0001040001087983 */ /* 0x001ee20000300800 */
[----:B------:R-:W-:-:S02]  /*d850*/  LEA R13, P6, R28, R0, 0x1 ;  /* 0x000000001c0d7211 */ /* 0x000fc400078c08ff */
[----:B------:R-:W-:-:S03]  /*d860*/  LEA.HI.X.SX32 R14, R19, R2, 0x1, P3 ;  /* 0x00000002130e7211 */ /* 0x000fc600018f0eff */
[----:B------:R0:W-:Y:S04]  /*d870*/  STL [R1+0x1674], R13 ;  /* 0x0016740d01007387 */ /* 0x0001e80000100800 */
[----:B------:R1:W-:Y:S04]  /*d880*/  STL [R1+0x1658], R14 ;  /* 0x0016580e01007387 */ /* 0x0003e80000100800 */
[----:B------:R-:W3:Y:S01]  /*d890*/  LDL.LU R19, [R1+0xfc] ;  /* 0x0000fc0001137983 */ /* 0x000ee20000300800 */
[----:B0-----:R-:W-:Y:S02]  /*d8a0*/  LEA R13, P3, R21, R0, 0x1 ;  /* 0x00000000150d7211 */ /* 0x001fe400078608ff */
[----:B-1----:R-:W-:-:S03]  /*d8b0*/  LEA.HI.X.SX32 R14, R12, R2, 0x1, P4 ;  /* 0x000000020c0e7211 */ /* 0x002fc600020f0eff */
[----:B------:R4:W-:Y:S01]  /*d8c0*/  STL [R1+0x167c], R13 ;  /* 0x00167c0d01007387 */ /* 0x0009e20000100800 */
[----:B------:R-:W-:-:S03]  /*d8d0*/  LEA.HI.X.SX32 R12, R23, R2, 0x1, P5 ;  /* 0x00000002170c7211 */ /* 0x000fc600028f0eff */
[----:B------:R0:W-:Y:S04]  /*d8e0*/  STL [R1+0x1660], R14 ;  /* 0x0016600e01007387 */ /* 0x0001e80000100800 */
[----:B------:R-:W3:Y:S01]  /*d8f0*/  LDL.LU R23, [R1+0xf8] ;  /* 0x0000f80001177983 */ /* 0x000ee20000300800 */
[----:B----4-:R-:W-:-:S05]  /*d900*/  LEA R13, P4, R27, R0, 0x1 ;  /* 0x000000001b0d7211 */ /* 0x010fca00078808ff */
[----:B------:R1:W-:Y:S04]  /*d910*/  STL [R1+0x1684], R13 ;  /* 0x0016840d01007387 */ /* 0x0003e80000100800 */
[----:B------:R4:W-:Y:S01]  /*d920*/  STL [R1+0x1668], R12 ;  /* 0x0016680c01007387 */ /* 0x0009e20000100800 */
[----:B0-----:R-:W-:Y:S02]  /*d930*/  LEA R14, P5, R11, R0, 0x1 ;  /* 0x000000000b0e7211 */ /* 0x001fe400078a08ff */
[----:B-1----:R-:W-:-:S03]  /*d940*/  LEA.HI.X.SX32 R13, R28, R2, 0x1, P6 ;  /* 0x000000021c0d7211 */ /* 0x002fc600030f0eff */
[----:B------:R-:W-:Y:S04]  /*d950*/  STL [R1+0x168c], R14 ;  /* 0x00168c0e01007387 */ /* 0x000fe80000100800 */
[----:B------:R-:W3:Y:S04]  /*d960*/  LDL.LU R28, [R1+0xf4] ;  /* 0x0000f400011c7983 */ /* 0x000ee80000300800 */
[----:B------:R0:W-:Y:S01]  /*d970*/  STL [R1+0x1670], R13 ;  /* 0x0016700d01007387 */ /* 0x0001e20000100800 */
[----:B----4-:R-:W-:Y:S02]  /*d980*/  LEA R12, P6, R10, R0, 0x1 ;  /* 0x000000000a0c7211 */ /* 0x010fe400078c08ff */
[----:B0-----:R-:W-:-:S03]  /*d990*/  LEA.HI.X.SX32 R13, R21, R2, 0x1, P3 ;  /* 0x00000002150d7211 */ /* 0x001fc600018f0eff */
[----:B------:R0:W-:Y:S04]  /*d9a0*/  STL [R1+0x1694], R12 ;  /* 0x0016940c01007387 */ /* 0x0001e80000100800 */
[----:B------:R-:W4:Y:S01]  /*d9b0*/  LDL.LU R21, [R1+0xf0] ;  /* 0x0000f00001157983 */ /* 0x000f220000300800 */
[----:B0-----:R-:W-:-:S03]  /*d9c0*/  LEA R12, P3, R5, R0, 0x1 ;  /* 0x00000000050c7211 */ /* 0x001fc600078608ff */
[----:B------:R0:W-:Y:S04]  /*d9d0*/  STL [R1+0x1678], R13 ;  /* 0x0016780d01007387 */ /* 0x0001e80000100800 */
[----:B------:R-:W-:Y:S01]  /*d9e0*/  STL [R1+0x169c], R12 ;  /* 0x00169c0c01007387 */ /* 0x000fe20000100800 */
[----:B0-----:R-:W-:-:S03]  /*d9f0*/  LEA.HI.X.SX32 R13, R27, R2, 0x1, P4 ;  /* 0x000000021b0d7211 */ /* 0x001fc600020f0eff */
[----:B------:R-:W4:Y:S04]  /*da00*/  LDL.LU R27, [R1+0xec] ;  /* 0x0000ec00011b7983 */ /* 0x000f280000300800 */
[----:B------:R0:W-:Y:S01]  /*da10*/  STL [R1+0x1680], R13 ;  /* 0x0016800d01007387 */ /* 0x0001e20000100800 */
[-C--:B------:R-:W-:Y:S02]  /*da20*/  LEA.HI.X.SX32 R10, R10, R2.reuse, 0x1, P6 ;  /* 0x000000020a0a7211 */ /* 0x080fe400030f0eff */
[----:B0-----:R-:W-:Y:S02]  /*da30*/  LEA.HI.X.SX32 R13, R11, R2, 0x1, P5 ;  /* 0x000000020b0d7211 */ /* 0x001fe400028f0eff */
[----:B------:R-:W-:-:S05]  /*da40*/  LEA R12, P4, R4, R0, 0x1 ;  /* 0x00000000040c7211 */ /* 0x000fca00078808ff */
[----:B------:R0:W-:Y:S04]  /*da50*/  STL [R1+0x16a4], R12 ;  /* 0x0016a40c01007387 */ /* 0x0001e80000100800 */
[----:B0-----:R-:W4:Y:S01]  /*da60*/  LDL.LU R12, [R1+0xe4] ;  /* 0x0000e400010c7983 */ /* 0x001f220000300800 */
[----:B------:R-:W-:-:S03]  /*da70*/  LEA R11, P5, R3, R0, 0x1 ;  /* 0x00000000030b7211 */ /* 0x000fc600078a08ff */
[----:B------:R-:W-:Y:S04]  /*da80*/  STL [R1+0x1688], R13 ;  /* 0x0016880d01007387 */ /* 0x000fe80000100800 */
[----:B------:R0:W-:Y:S04]  /*da90*/  STL [R1+0x16ac], R11 ;  /* 0x0016ac0b01007387 */ /* 0x0001e80000100800 */
[----:B0-----:R-:W4:Y:S04]  /*daa0*/  LDL.LU R11, [R1+0xe0] ;  /* 0x0000e000010b7983 */ /* 0x001f280000300800 */
[----:B------:R0:W-:Y:S01]  /*dab0*/  STL [R1+0x1690], R10 ;  /* 0x0016900a01007387 */ /* 0x0001e20000100800 */
[----:B------:R-:W-:-:S02]  /*dac0*/  LEA.HI.X.SX32 R3, R3, R2, 0x1, P5 ;  /* 0x0000000203037211 */ /* 0x000fc400028f0eff */
[----:B0-----:R-:W-:Y:S02]  /*dad0*/  LEA.HI.X.SX32 R10, R5, R2, 0x1, P3 ;  /* 0x00000002050a7211 */ /* 0x001fe400018f0eff */
[----:B--2---:R-:W-:-:S05]  /*dae0*/  LEA R13, P6, R20, R0, 0x1 ;  /* 0x00000000140d7211 */ /* 0x004fca00078c08ff */
[----:B------:R-:W-:Y:S04]  /*daf0*/  STL [R1+0x16b4], R13 ;  /* 0x0016b40d01007387 */ /* 0x000fe80000100800 */
[----:B------:R-:W2:Y:S04]  /*db00*/  LDL.LU R5, [R1+0xdc] ;  /* 0x0000dc0001057983 */ /* 0x000ea80000300800 */
[----:B------:R0:W-:Y:S02]  /*db10*/  STL [R1+0x1698], R10 ;  /* 0x0016980a01007387 */ /* 0x0001e40000100800 */
[----:B0-----:R-:W-:-:S02]  /*db20*/  LEA.HI.X.SX32 R10, R4, R2, 0x1, P4 ;  /* 0x00000002040a7211 */ /* 0x001fc400020f0eff */
[----:B---3--:R-:W-:-:S05]  /*db30*/  LEA R13, P3, R26, R0, 0x1 ;  /* 0x000000001a0d7211 */ /* 0x008fca00078608ff */
[----:B------:R-:W-:Y:S04]  /*db40*/  STL [R1+0x16bc], R13 ;  /* 0x0016bc0d01007387 */ /* 0x000fe80000100800 */
[----:B------:R0:W-:Y:S04]  /*db50*/  STL [R1+0x16a0], R10 ;  /* 0x0016a00a01007387 */ /* 0x0001e80000100800 */
[----:B0-----:R-:W3:Y:S01]  /*db60*/  LDL.LU R10, [R1+0xd8] ;  /* 0x0000d800010a7983 */ /* 0x001ee20000300800 */
[----:B------:R-:W-:-:S05]  /*db70*/  LEA R4, P4, R9, R0, 0x1 ;  /* 0x0000000009047211 */ /* 0x000fca00078808ff */
[----:B------:R0:W-:Y:S04]  /*db80*/  STL [R1+0x16c4], R4 ;  /* 0x0016c40401007387 */ /* 0x0001e80000100800 */
[----:B------:R1:W-:Y:S04]  /*db90*/  STL [R1+0x16a8], R3 ;  /* 0x0016a80301007387 */ /* 0x0003e80000100800 */
[----:B0-----:R-:W3:Y:S01]  /*dba0*/  LDL.LU R4, [R1+0xd0] ;  /* 0x0000d00001047983 */ /* 0x001ee20000300800 */
[----:B------:R-:W-:Y:S02]  /*dbb0*/  LEA R13, P5, R8, R0, 0x1 ;  /* 0x00000000080d7211 */ /* 0x000fe400078a08ff */
[----:B-1----:R-:W-:-:S03]  /*dbc0*/  LEA.HI.X.SX32 R3, R20, R2, 0x1, P6 ;  /* 0x0000000214037211 */ /* 0x002fc600030f0eff */
[----:B------:R-:W-:Y:S04]  /*dbd0*/  STL [R1+0x16cc], R13 ;  /* 0x0016cc0d01007387 */ /* 0x000fe80000100800 */
[----:B------:R0:W-:Y:S04]  /*dbe0*/  STL [R1+0x16b0], R3 ;  /* 0x0016b00301007387 */ /* 0x0001e80000100800 */
[----:B0-----:R-:W3:Y:S01]  /*dbf0*/  LDL.LU R3, [R1+0xcc] ;  /* 0x0000cc0001037983 */ /* 0x001ee20000300800 */
[----:B------:R-:W-:-:S03]  /*dc00*/  LEA R13, P6, R19, R0, 0x1 ;  /* 0x00000000130d7211 */ /* 0x000fc600078c08ff */
[----:B------:R-:W3:Y:S04]  /*dc10*/  LDL.LU R20, [R1+0xc8] ;  /* 0x0000c80001147983 */ /* 0x000ee80000300800 */
[----:B------:R0:W-:Y:S02]  /*dc20*/  STL [R1+0x16d4], R13 ;  /* 0x0016d40d01007387 */ /* 0x0001e40000100800 */
[----:B0-----:R-:W-:Y:S02]  /*dc30*/  LEA.HI.X.SX32 R13, R26, R2, 0x1, P3 ;  /* 0x000000021a0d7211 */ /* 0x001fe400018f0eff */
[----:B------:R-:W3:Y:S01]  /*dc40*/  LDL.LU R26, [R1+0xc0] ;  /* 0x0000c000011a7983 */ /* 0x000ee20000300800 */
[----:B------:R-:W-:-:S03]  /*dc50*/  LEA R14, P3, R23, R0, 0x1 ;  /* 0x00000000170e7211 */ /* 0x000fc600078608ff */
[----:B------:R0:W-:Y:S01]  /*dc60*/  STL [R1+0x16b8], R13 ;  /* 0x0016b80d01007387 */ /* 0x0001e20000100800 */
[----:B------:R-:W-:-:S03]  /*dc70*/  LEA.HI.X.SX32 R8, R8, R2, 0x1, P5 ;  /* 0x0000000208087211 */ /* 0x000fc600028f0eff */
[----:B------:R1:W-:Y:S01]  /*dc80*/  STL [R1+0x16dc], R14 ;  /* 0x0016dc0e01007387 */ /* 0x0003e20000100800 */
[----:B0-----:R-:W-:-:S03]  /*dc90*/  LEA.HI.X.SX32 R13, R9, R2, 0x1, P4 ;  /* 0x00000002090d7211 */ /* 0x001fc600020f0eff */
[----:B------:R-:W3:Y:S04]  /*dca0*/  LDL.LU R9, [R1+0xbc] ;  /* 0x0000bc0001097983 */ /* 0x000ee80000300800 */
[----:B------:R4:W-:Y:S01]  /*dcb0*/  STL [R1+0x16c0], R13 ;  /* 0x0016c00d01007387 */ /* 0x0009e20000100800 */
[----:B-1----:R-:W-:-:S05]  /*dcc0*/  LEA R14, P4, R28, R0, 0x1 ;  /* 0x000000001c0e7211 */ /* 0x002fca00078808ff */
[----:B------:R-:W-:Y:S04]  /*dcd0*/  STL [R1+0x16e4], R14 ;  /* 0x0016e40e01007387 */ /* 0x000fe80000100800 */
[----:B------:R0:W-:Y:S01]  /*dce0*/  STL [R1+0x16c8], R8 ;  /* 0x0016c80801007387 */ /* 0x0001e20000100800 */
[----:B----4-:R-:W-:-:S03]  /*dcf0*/  LEA R13, P5, R21, R0, 0x1 ;  /* 0x00000000150d7211 */ /* 0x010fc600078a08ff */
[----:B0-----:R-:W4:Y:S01]  /*dd00*/  LDL.LU R8, [R1+0xb8] ;  /* 0x0000b80001087983 */ /* 0x001f220000300800 */
[----:B------:R-:W-:-:S03]  /*dd10*/  LEA.HI.X.SX32 R14, R19, R2, 0x1, P6 ;  /* 0x00000002130e7211 */ /* 0x000fc600030f0eff */
[----:B------:R0:W-:Y:S04]  /*dd20*/  STL [R1+0x16ec], R13 ;  /* 0x0016ec0d01007387 */ /* 0x0001e80000100800 */
[----:B------:R-:W4:Y:S04]  /*dd30*/  LDL.LU R19, [R1+0xb4] ;  /* 0x0000b40001137983 */ /* 0x000f280000300800 */
[----:B------:R1:W-:Y:S01]  /*dd40*/  STL [R1+0x16d0], R14 ;  /* 0x0016d00e01007387 */ /* 0x0003e20000100800 */
[----:B0-----:R-:W-:Y:S02]  /*dd50*/  LEA R13, P6, R27, R0, 0x1 ;  /* 0x000000001b0d7211 */ /* 0x001fe400078c08ff */
[----:B-1----:R-:W-:-:S03]  /*dd60*/  LEA.HI.X.SX32 R14, R23, R2, 0x1, P3 ;  /* 0x00000002170e7211 */ /* 0x002fc600018f0eff */
[----:B------:R0:W-:Y:S01]  /*dd70*/  STL [R1+0x16f4], R13 ;  /* 0x0016f40d01007387 */ /* 0x0001e20000100800 */
[----:B------:R-:W-:-:S03]  /*dd80*/  LEA.HI.X.SX32 R15, R28, R2, 0x1, P4 ;  /* 0x000000021c0f7211 */ /* 0x000fc600020f0eff */
[----:B------:R-:W4:Y:S04]  /*dd90*/  LDL.LU R23, [R1+0xac] ;  /* 0x0000ac0001177983 */ /* 0x000f280000300800 */
[----:B------:R-:W-:Y:S01]  /*dda0*/  STL [R1+0x16d8], R14 ;  /* 0x0016d80e01007387 */ /* 0x000fe20000100800 */
[----:B0-----:R-:W-:-:S05]  /*ddb0*/  LEA R13, P3, R12, R0, 0x1 ;  /* 0x000000000c0d7211 */ /* 0x001fca00078608ff */
[----:B------:R0:W-:Y:S04]  /*ddc0*/  STL [R1+0x16fc], R13 ;  /* 0x0016fc0d01007387 */ /* 0x0001e80000100800 */
[----:B------:R-:W-:Y:S04]  /*ddd0*/  STL [R1+0x16e0], R15 ;  /* 0x0016e00f01007387 */ /* 0x000fe80000100800 */
[----:B------:R-:W4:Y:S01]  /*dde0*/  LDL.LU R28, [R1+0xa4] ;  /* 0x0000a400011c7983 */ /* 0x000f220000300800 */
[----:B0-----:R-:W-:Y:S02]  /*ddf0*/  LEA.HI.X.SX32 R13, R21, R2, 0x1, P5 ;  /* 0x00000002150d7211 */ /* 0x001fe400028f0eff */
[----:B------:R-:W-:-:S05]  /*de00*/  LEA R14, P4, R11, R0, 0x1 ;  /* 0x000000000b0e7211 */ /* 0x000fca00078808ff */
[----:B------:R-:W-:Y:S04]  /*de10*/  STL [R1+0x1704], R14 ;  /* 0x0017040e01007387 */ /* 0x000fe80000100800 */
[----:B------:R0:W-:Y:S04]  /*de20*/  STL [R1+0x16e8], R13 ;  /* 0x0016e80d01007387 */ /* 0x0001e80000100800 */
[----:B------:R-:W4:Y:S01]  /*de30*/  LDL.LU R21, [R1+0xa0] ;  /* 0x0000a00001157983 */ /* 0x000f220000300800 */
[-C--:B0-----:R-:W-:Y:S02]  /*de40*/  LEA.HI.X.SX32 R13, R27, R2.reuse, 0x1, P6 ;  /* 0x000000021b0d7211 */ /* 0x081fe400030f0eff */
[----:B------:R-:W-:-:S02]  /*de50*/  LEA.HI.X.SX32 R11, R11, R2, 0x1, P4 ;  /* 0x000000020b0b7211 */ /* 0x000fc400020f0eff */
[----:B--2---:R-:W-:-:S05]  /*de60*/  LEA R14, P5, R5, R0, 0x1 ;  /* 0x00000000050e7211 */ /* 0x004fca00078a08ff */
[----:B------:R-:W-:Y:S04]  /*de70*/  STL [R1+0x170c], R14 ;  /* 0x00170c0e01007387 */ /* 0x000fe80000100800 */
[----:B------:R-:W2:Y:S04]  /*de80*/  LDL.LU R27, [R1+0x9c] ;  /* 0x00009c00011b7983 */ /* 0x000ea80000300800 */
[----:B------:R0:W-:Y:S04]  /*de90*/  STL [R1+0x16f0], R13 ;  /* 0x0016f00d01007387 */ /* 0x0001e80000100800 */
[----:B------:R-:W2:Y:S01]  /*dea0*/  LDL.LU R18, [R1+0x98] ;  /* 0x0000980001127983 */ /* 0x000ea20000300800 */
[----:B0-----:R-:W-:-:S02]  /*deb0*/  LEA.HI.X.SX32 R13, R12, R2, 0x1, P3 ;  /* 0x000000020c0d7211 */ /* 0x001fc400018f0eff */
[----:B---3--:R-:W-:-:S05]  /*dec0*/  LEA R14, P6, R10, R0, 0x1 ;  /* 0x000000000a0e7211 */ /* 0x008fca00078c08ff */
[----:B------:R-:W-:Y:S04]  /*ded0*/  STL [R1+0x1714], R14 ;  /* 0x0017140e01007387 */ /* 0x000fe80000100800 */
[----:B------:R-:W-:Y:S01]  /*dee0*/  STL [R1+0x16f8], R13 ;  /* 0x0016f80d01007387 */ /* 0x000fe20000100800 */
[----:B------:R-:W-:-:S05]  /*def0*/  LEA R12, P3, R4, R0, 0x1 ;  /* 0x00000000040c7211 */ /* 0x000fca00078608ff */
[----:B------:R0:W-:Y:S04]  /*df00*/  STL [R1+0x171c], R12 ;  /* 0x00171c0c01007387 */ /* 0x0001e80000100800 */
[----:B------:R1:W-:Y:S01]  /*df10*/  STL [R1+0x1700], R11 ;  /* 0x0017000b01007387 */ /* 0x0003e20000100800 */
[----:B0-----:R-:W-:Y:S02]  /*df20*/  LEA.HI.X.SX32 R12, R5, R2, 0x1, P5 ;  /* 0x00000002050c7211 */ /* 0x001fe400028f0eff */
[----:B------:R-:W-:-:S05]  /*df30*/  LEA R13, P4, R3, R0, 0x1 ;  /* 0x00000000030d7211 */ /* 0x000fca00078808ff */
[----:B------:R-:W-:Y:S04]  /*df40*/  STL [R1+0x1724], R13 ;  /* 0x0017240d01007387 */ /* 0x000fe80000100800 */
[----:B------:R-:W3:Y:S01]  /*df50*/  LDL.LU R5, [R1+0x94] ;  /* 0x0000940001057983 */ /* 0x000ee20000300800 */
[----:B-1----:R-:W-:Y:S02]  /*df60*/  LEA R11, P5, R20, R0, 0x1 ;  /* 0x00000000140b7211 */ /* 0x002fe400078a08ff */
[----:B------:R-:W-:Y:S01]  /*df70*/  LEA.HI.X.SX32 R10, R10, R2, 0x1, P6 ;  /* 0x000000020a0a7211 */ /* 0x000fe200030f0eff */
[----:B------:R0:W-:Y:S04]  /*df80*/  STL [R1+0x1708], R12 ;  /* 0x0017080c01007387 */ /* 0x0001e80000100800 */
[----:B------:R1:W-:Y:S01]  /*df90*/  STL [R1+0x172c], R11 ;  /* 0x00172c0b01007387 */ /* 0x0003e20000100800 */
[----:B0-----:R-:W-:-:S03]  /*dfa0*/  LEA R12, P6, R26, R0, 0x1 ;  /* 0x000000001a0c7211 */ /* 0x001fc600078c08ff */
[----:B------:R0:W-:Y:S01]  /*dfb0*/  STL [R1+0x1710], R10 ;  /* 0x0017100a01007387 */ /* 0x0001e20000100800 */
[----:B-1----:R-:W-:-:S03]  /*dfc0*/  LEA.HI.X.SX32 R11, R4, R2, 0x1, P3 ;  /* 0x00000002040b7211 */ /* 0x002fc600018f0eff */
[----:B------:R-:W-:Y:S01]  /*dfd0*/  STL [R1+0x1734], R12 ;  /* 0x0017340c01007387 */ /* 0x000fe20000100800 */
[----:B------:R-:W-:-:S03]  /*dfe0*/  LEA.HI.X.SX32 R3, R3, R2, 0x1, P4 ;  /* 0x0000000203037211 */ /* 0x000fc600020f0eff */
[----:B------:R-:W3:Y:S01]  /*dff0*/  LDL.LU R4, [R1+0x90] ;  /* 0x0000900001047983 */ /* 0x000ee20000300800 */
[----:B0-----:R-:W-:-:S03]  /*e000*/  LEA R10, P3, R9, R0, 0x1 ;  /* 0x00000000090a7211 */ /* 0x001fc600078608ff */
[----:B------:R-:W-:Y:S04]  /*e010*/  STL [R1+0x1718], R11 ;  /* 0x0017180b01007387 */ /* 0x000fe80000100800 */
[----:B------:R0:W-:Y:S04]  /*e020*/  STL [R1+0x173c], R10 ;  /* 0x00173c0a01007387 */ /* 0x0001e80000100800 */
[----:B------:R1:W-:Y:S01]  /*e030*/  STL [R1+0x1720], R3 ;  /* 0x0017200301007387 */ /* 0x0003e20000100800 */
[----:B0-----:R-:W-:-:S03]  /*e040*/  LEA.HI.X.SX32 R10, R20, R2, 0x1, P5 ;  /* 0x00000002140a7211 */ /* 0x001fc600028f0eff */
[----:B-1----:R-:W3:Y:S01]  /*e050*/  LDL.LU R3, [R1+0x88] ;  /* 0x0000880001037983 */ /* 0x002ee20000300800 */
[----:B----4-:R-:W-:-:S05]  /*e060*/  LEA R11, P4, R8, R0, 0x1 ;  /* 0x00000000080b7211 */ /* 0x010fca00078808ff */
[----:B------:R0:W-:Y:S04]  /*e070*/  STL [R1+0x1744], R11 ;  /* 0x0017440b01007387 */ /* 0x0001e80000100800 */
[----:B------:R1:W-:Y:S04]  /*e080*/  STL [R1+0x1728], R10 ;  /* 0x0017280a01007387 */ /* 0x0003e80000100800 */
[----:B------:R-:W4:Y:S01]  /*e090*/  LDL.LU R20, [R1+0x80] ;  /* 0x0000800001147983 */ /* 0x000f220000300800 */
[----:B0-----:R-:W-:Y:S02]  /*e0a0*/  LEA R11, P5, R19, R0, 0x1 ;  /* 0x00000000130b7211 */ /* 0x001fe400078a08ff */
[----:B-1----:R-:W-:-:S03]  /*e0b0*/  LEA.HI.X.SX32 R10, R26, R2, 0x1, P6 ;  /* 0x000000021a0a7211 */ /* 0x002fc600030f0eff */
[----:B------:R0:W-:Y:S04]  /*e0c0*/  STL [R1+0x174c], R11 ;  /* 0x00174c0b01007387 */ /* 0x0001e80000100800 */
[----:B------:R1:W-:Y:S04]  /*e0d0*/  STL [R1+0x1730], R10 ;  /* 0x0017300a01007387 */ /* 0x0003e80000100800 */
[----:B------:R-:W4:Y:S01]  /*e0e0*/  LDL.LU R26, [R1+0x7c] ;  /* 0x00007c00011a7983 */ /* 0x000f220000300800 */
[----:B0-----:R-:W-:Y:S02]  /*e0f0*/  LEA R11, P6, R23, R0, 0x1 ;  /* 0x00000000170b7211 */ /* 0x001fe400078c08ff */
[----:B-1----:R-:W-:-:S03]  /*e100*/  LEA.HI.X.SX32 R10, R9, R2, 0x1, P3 ;  /* 0x00000002090a7211 */ /* 0x002fc600018f0eff */
[----:B------:R-:W-:Y:S01]  /*e110*/  STL [R1+0x1754], R11 ;  /* 0x0017540b01007387 */ /* 0x000fe20000100800 */
[----:B------:R-:W-:-:S03]  /*e120*/  LEA.HI.X.SX32 R8, R8, R2, 0x1, P4 ;  /* 0x0000000208087211 */ /* 0x000fc600020f0eff */
[----:B------:R-:W4:Y:S04]  /*e130*/  LDL.LU R17, [R1+0x78] ;  /* 0x0000780001117983 */ /* 0x000f280000300800 */
[----:B------:R0:W-:Y:S04]  /*e140*/  STL [R1+0x1738], R10 ;  /* 0x0017380a01007387 */ /* 0x0001e80000100800 */
[----:B------:R-:W4:Y:S01]  /*e150*/  LDL.LU R16, [R1+0x74] ;  /* 0x0000740001107983 */ /* 0x000f220000300800 */
[----:B------:R-:W-:-:S05]  /*e160*/  LEA R9, P3, R28, R0, 0x1 ;  /* 0x000000001c097211 */ /* 0x000fca00078608ff */
[----:B------:R1:W-:Y:S04]  /*e170*/  STL [R1+0x175c], R9 ;  /* 0x00175c0901007387 */ /* 0x0003e80000100800 */
[----:B------:R-:W-:Y:S01]  /*e180*/  STL [R1+0x1740], R8 ;  /* 0x0017400801007387 */ /* 0x000fe20000100800 */
[----:B0-----:R-:W-:Y:S02]  /*e190*/  LEA R10, P4, R21, R0, 0x1 ;  /* 0x00000000150a7211 */ /* 0x001fe400078808ff */
[----:B-1----:R-:W-:-:S03]  /*e1a0*/  LEA.HI.X.SX32 R9, R19, R2, 0x1, P5 ;  /* 0x0000000213097211 */ /* 0x002fc600028f0eff */
[----:B------:R-:W-:Y:S04]  /*e1b0*/  STL [R1+0x1764], R10 ;  /* 0x0017640a01007387 */ /* 0x000fe80000100800 */
[----:B------:R-:W4:Y:S04]  /*e1c0*/  LDL.LU R15, [R1+0x70] ;  /* 0x00007000010f7983 */ /* 0x000f280000300800 */
[----:B------:R0:W-:Y:S02]  /*e1d0*/  STL [R1+0x1748], R9 ;  /* 0x0017480901007387 */ /* 0x0001e40000100800 */
[----:B0-----:R-:W-:-:S02]  /*e1e0*/  LEA.HI.X.SX32 R9, R23, R2, 0x1, P6 ;  /* 0x0000000217097211 */ /* 0x001fc400030f0eff */
[----:B------:R-:W-:Y:S02]  /*e1f0*/  LEA.HI.X.SX32 R12, R21, R2, 0x1, P4 ;  /* 0x00000002150c7211 */ /* 0x000fe400020f0eff */
[----:B--2---:R-:W-:-:S05]  /*e200*/  LEA R8, P5, R27, R0, 0x1 ;  /* 0x000000001b087211 */ /* 0x004fca00078a08ff */
[----:B------:R0:W-:Y:S04]  /*e210*/  STL [R1+0x176c], R8 ;  /* 0x00176c0801007387 */ /* 0x0001e80000100800 */
[----:B------:R-:W2:Y:S01]  /*e220*/  LDL.LU R14, [R1+0x68] ;  /* 0x00006800010e7983 */ /* 0x000ea20000300800 */
[----:B0-----:R-:W-:-:S03]  /*e230*/  LEA R8, P6, R18, R0, 0x1 ;  /* 0x0000000012087211 */ /* 0x001fc600078c08ff */
[----:B------:R-:W-:Y:S04]  /*e240*/  STL [R1+0x1750], R9 ;  /* 0x0017500901007387 */ /* 0x000fe80000100800 */
[----:B------:R-:W2:Y:S04]  /*e250*/  LDL.64 R10, [R1+0xd30] ;  /* 0x000d3000010a7983 */ /* 0x000ea80000100a00 */
[----:B------:R0:W-:Y:S04]  /*e260*/  STL [R1+0x1774], R8 ;  /* 0x0017740801007387 */ /* 0x0001e80000100800 */
[----:B------:R-:W2:Y:S04]  /*e270*/  LDL.LU R19, [R1+0x64] ;  /* 0x0000640001137983 */ /* 0x000ea80000300800 */
[----:B------:R-:W2:Y:S01]  /*e280*/  LDL.LU R23, [R1+0x60] ;  /* 0x0000600001177983 */ /* 0x000ea20000300800 */
[----:B0-----:R-:W-:-:S05]  /*e290*/  LEA.HI.X.SX32 R8, R28, R2, 0x1, P3 ;  /* 0x000000021c087211 */ /* 0x001fca00018f0eff */
[----:B------:R3:W-:Y:S04]  /*e2a0*/  STL [R1+0x1758], R8 ;  /* 0x0017580801007387 */ /* 0x0007e80000100800 */
[----:B------:R-:W2:Y:S01]  /*e2b0*/  LDL.LU R28, [R1+0x58] ;  /* 0x00005800011c7983 */ /* 0x000ea20000300800 */
[----:B---3--:R-:W-:-:S05]  /*e2c0*/  LEA R8, P3, R5, R0, 0x1 ;  /* 0x0000000005087211 */ /* 0x008fca00078608ff */
[----:B------:R0:W-:Y:S04]  /*e2d0*/  STL [R1+0x177c], R8 ;  /* 0x00177c0801007387 */ /* 0x0001e80000100800 */
[----:B------:R-:W3:Y:S01]  /*e2e0*/  LDL.LU R21, [R1+0x54] ;  /* 0x0000540001157983 */ /* 0x000ee20000300800 */
[----:B------:R-:W-:-:S03]  /*e2f0*/  LEA.HI.X.SX32 R27, R27, R2, 0x1, P5 ;  /* 0x000000021b1b7211 */ /* 0x000fc600028f0eff */
[----:B0-----:R-:W3:Y:S04]  /*e300*/  LDL.64 R8, [R1+0xd20] ;  /* 0x000d200001087983 */ /* 0x001ee80000100a00 */
[----:B------:R0:W-:Y:S01]  /*e310*/  STL [R1+0x1760], R12 ;  /* 0x0017600c01007387 */ /* 0x0001e20000100800 */
[----:B------:R-:W-:-:S05]  /*e320*/  LEA R13, P4, R4, R0, 0x1 ;  /* 0x00000000040d7211 */ /* 0x000fca00078808ff */
[----:B------:R1:W-:Y:S01]  /*e330*/  STL [R1+0x1784], R13 ;  /* 0x0017840d01007387 */ /* 0x0003e20000100800 */
[----:B0-----:R-:W-:Y:S01]  /*e340*/  IMAD.MOV.U32 R12, RZ, RZ, R6 ;  /* 0x000000ffff0c7224 */ /* 0x001fe200078e0006 */
[----:B------:R-:W-:Y:S01]  /*e350*/  LEA.HI.X.SX32 R18, R18, R2, 0x1, P6 ;  /* 0x0000000212127211 */ /* 0x000fe200030f0eff */
[----:B-1----:R-:W-:Y:S02]  /*e360*/  IMAD.MOV.U32 R13, RZ, RZ, R7 ;  /* 0x000000ffff0d7224 */ /* 0x002fe400078e0007 */
[----:B------:R-:W3:Y:S04]  /*e370*/  LDL.64 R6, [R1+0xd28] ;  /* 0x000d280001067983 */ /* 0x000ee80000100a00 */
[----:B------:R0:W-:Y:S02]  /*e380*/  STL [R1+0x1768], R27 ;  /* 0x0017681b01007387 */ /* 0x0001e40000100800 */
[----:B0-----:R-:W-:-:S05]  /*e390*/  LEA R27, P5, R3, R0, 0x1 ;  /* 0x00000000031b7211 */ /* 0x001fca00078a08ff */
[----:B------:R0:W-:Y:S01]  /*e3a0*/  STL [R1+0x178c], R27 ;  /* 0x00178c1b01007387 */ /* 0x0001e20000100800 */
[----:B------:R-:W-:-:S03]  /*e3b0*/  LEA.HI.X.SX32 R5, R5, R2, 0x1, P3 ;  /* 0x0000000205057211 */ /* 0x000fc600018f0eff */
[----:B0-----:R-:W3:Y:S04]  /*e3c0*/  LDL.LU R27, [R1+0x50] ;  /* 0x00005000011b7983 */ /* 0x001ee80000300800 */
[----:B------:R4:W-:Y:S02]  /*e3d0*/  STL [R1+0x1770], R18 ;  /* 0x0017701201007387 */ /* 0x0009e40000100800 */
[----:B----4-:R-:W-:-:S05]  /*e3e0*/  LEA R18, P6, R20, R0, 0x1 ;  /* 0x0000000014127211 */ /* 0x010fca00078c08ff */
[----:B------:R0:W-:Y:S04]  /*e3f0*/  STL [R1+0x1794], R18 ;  /* 0x0017941201007387 */ /* 0x0001e80000100800 */
[----:B------:R1:W-:Y:S01]  /*e400*/  STL [R1+0x1778], R5 ;  /* 0x0017780501007387 */ /* 0x0003e20000100800 */
[----:B0-----:R-:W-:Y:S02]  /*e410*/  LEA R18, P3, R26, R0, 0x1 ;  /* 0x000000001a127211 */ /* 0x001fe400078608ff */
[----:B-1----:R-:W-:-:S03]  /*e420*/  LEA.HI.X.SX32 R5, R4, R2, 0x1, P4 ;  /* 0x0000000204057211 */ /* 0x002fc600020f0eff */
[----:B------:R0:W-:Y:S01]  /*e430*/  STL [R1+0x179c], R18 ;  /* 0x00179c1201007387 */ /* 0x0001e20000100800 */
[----:B------:R-:W-:Y:S02]  /*e440*/  LEA.HI.X.SX32 R4, R3, R2, 0x1, P5 ;  /* 0x0000000203047211 */ /* 0x000fe400028f0eff */
[----:B------:R-:W-:Y:S01]  /*e450*/  LEA R3, P5, R16, R0, 0x1 ;  /* 0x0000000010037211 */ /* 0x000fe200078a08ff */
[----:B------:R1:W-:Y:S01]  /*e460*/  STL [R1+0x1780], R5 ;  /* 0x0017800501007387 */ /* 0x0003e20000100800 */
[----:B------:R-:W-:Y:S02]  /*e470*/  LEA.HI.X.SX32 R20, R20, R2, 0x1, P6 ;  /* 0x0000000214147211 */ /* 0x000fe400030f0eff */
[-C--:B0-----:R-:W-:Y:S01]  /*e480*/  LEA R18, P4, R17, R0.reuse, 0x1 ;  /* 0x0000000011127211 */ /* 0x081fe200078808ff */
[----:B-1----:R-:W4:Y:S04]  /*e490*/  LDL.LU R5, [R1+0x3c] ;  /* 0x00003c0001057983 */ /* 0x002f280000300800 */
[----:B------:R-:W-:Y:S04]  /*e4a0*/  STL [R1+0x17a4], R18 ;  /* 0x0017a41201007387 */ /* 0x000fe80000100800 */
[----:B------:R0:W-:Y:S04]  /*e4b0*/  STL [R1+0x1788], R4 ;  /* 0x0017880401007387 */ /* 0x0001e80000100800 */
[----:B0-----:R-:W4:Y:S04]  /*e4c0*/  LDL.LU R4, [R1+0x34] ;  /* 0x0000340001047983 */ /* 0x001f280000300800 */
[----:B------:R0:W-:Y:S01]  /*e4d0*/  STL [R1+0x17ac], R3 ;  /* 0x0017ac0301007387 */ /* 0x0001e20000100800 */
[----:B------:R-:W-:-:S03]  /*e4e0*/  LEA R18, P6, R15, R0, 0x1 ;  /* 0x000000000f127211 */ /* 0x000fc600078c08ff */
[----:B0-----:R-:W4:Y:S04]  /*e4f0*/  LDL.LU R3, [R1+0x2c] ;  /* 0x00002c0001037983 */ /* 0x001f280000300800 */
[----:B------:R0:W-:Y:S01]  /*e500*/  STL [R1+0x1790], R20 ;  /* 0x0017901401007387 */ /* 0x0001e20000100800 */
[----:B------:R-:W-:-:S03]  /*e510*/  LEA.HI.X.SX32 R17, R17, R2, 0x1, P4 ;  /* 0x0000000211117211 */ /* 0x000fc600020f0eff */
[----:B0-----:R-:W4:Y:S04]  /*e520*/  LDL.LU R20, [R1+0x20] ;  /* 0x0000200001147983 */ /* 0x001f280000300800 */
[----:B------:R0:W-:Y:S02]  /*e530*/  STL [R1+0x17b4], R18 ;  /* 0x0017b41201007387 */ /* 0x0001e40000100800 */
[-C--:B0-----:R-:W-:Y:S02]  /*e540*/  LEA.HI.X.SX32 R18, R26, R2.reuse, 0x1, P3 ;  /* 0x000000021a127211 */ /* 0x081fe400018f0eff */
[----:B------:R-:W4:Y:S04]  /*e550*/  LDL.LU R26, [R1+0x18] ;  /* 0x00001800011a7983 */ /* 0x000f280000300800 */
[----:B------:R2:W-:Y:S01]  /*e560*/  STL [R1+0x1798], R18 ;  /* 0x0017981201007387 */ /* 0x0005e20000100800 */
[----:B------:R-:W-:-:S02]  /*e570*/  LEA.HI.X.SX32 R15, R15, R2, 0x1, P6 ;  /* 0x000000020f0f7211 */ /* 0x000fc400030f0eff */
[----:B--2---:R-:W-:-:S05]  /*e580*/  LEA R18, P3, R14, R0, 0x1 ;  /* 0x000000000e127211 */ /* 0x004fca00078608ff */
[----:B------:R0:W-:Y:S04]  /*e590*/  STL [R1+0x17bc], R18 ;  /* 0x0017bc1201007387 */ /* 0x0001e80000100800 */
[----:B------:R1:W-:Y:S01]  /*e5a0*/  STL [R1+0x17a0], R17 ;  /* 0x0017a01101007387 */ /* 0x0003e20000100800 */
[----:B0-----:R-:W-:Y:S02]  /*e5b0*/  LEA R18, P4, R19, R0, 0x1 ;  /* 0x0000000013127211 */ /* 0x001fe400078808ff */
[----:B-1----:R-:W-:Y:S02]  /*e5c0*/  LEA.HI.X.SX32 R17, R16, R2, 0x1, P5 ;  /* 0x0000000210117211 */ /* 0x002fe400028f0eff */
[----:B------:R-:W-:Y:S01]  /*e5d0*/  LEA R16, P5, R23, R0, 0x1 ;  /* 0x0000000017107211 */ /* 0x000fe200078a08ff */
[----:B------:R0:W-:Y:S04]  /*e5e0*/  STL [R1+0x17c4], R18 ;  /* 0x0017c41201007387 */ /* 0x0001e80000100800 */
[----:B------:R1:W-:Y:S04]  /*e5f0*/  STL [R1+0x17a8], R17 ;  /* 0x0017a81101007387 */ /* 0x0003e80000100800 */
[----:B------:R2:W-:Y:S01]  /*e600*/  STL [R1+0x17cc], R16 ;  /* 0x0017cc1001007387 */ /* 0x0005e20000100800 */
[----:B0-----:R-:W-:-:S03]  /*e610*/  IMAD.MOV.U32 R18, RZ, RZ, R12 ;  /* 0x000000ffff127224 */ /* 0x001fc600078e000c */
[----:B------:R3:W-:Y:S01]  /*e620*/  STL [R1+0x17b0], R15 ;  /* 0x0017b00f01007387 */ /* 0x0007e20000100800 */
[----:B-1----:R-:W-:Y:S01]  /*e630*/  LEA R17, P6, R28, R0, 0x1 ;  /* 0x000000001c117211 */ /* 0x002fe200078c08ff */
[----:B------:R-:W-:Y:S01]  /*e640*/  IMAD.MOV.U32 R12, RZ, RZ, R10 ;  /* 0x000000ffff0c7224 */ /* 0x000fe200078e000a */
[-C--:B--2---:R-:W-:Y:S02]  /*e650*/  LEA.HI.X.SX32 R16, R14, R2.reuse, 0x1, P3 ;  /* 0x000000020e107211 */ /* 0x084fe400018f0eff */
[----:B------:R-:W-:Y:S01]  /*e660*/  LEA.HI.X.SX32 R14, R19, R2, 0x1, P4 ;  /* 0x00000002130e7211 */ /* 0x000fe200020f0eff */
[----:B------:R-:W-:Y:S04]  /*e670*/  STL [R1+0x17d4], R17 ;  /* 0x0017d41101007387 */ /* 0x000fe80000100800 */
[----:B------:R-:W-:Y:S01]  /*e680*/  STL [R1+0x17b8], R16 ;  /* 0x0017b81001007387 */ /* 0x000fe20000100800 */
[----:B------:R-:W-:-:S02]  /*e690*/  IMAD.MOV.U32 R19, RZ, RZ, R13 ;  /* 0x000000ffff137224 */ /* 0x000fc400078e000d */
[----:B------:R-:W-:Y:S01]  /*e6a0*/  IMAD.MOV.U32 R13, RZ, RZ, R11 ;  /* 0x000000ffff0d7224 */ /* 0x000fe200078e000b */
[----:B---3--:R-:W-:-:S05]  /*e6b0*/  LEA R15, P3, R21, R0, 0x1 ;  /* 0x00000000150f7211 */ /* 0x008fca00078608ff */
[----:B------:R-:W-:Y:S04]  /*e6c0*/  STL [R1+0x17dc], R15 ;  /* 0x0017dc0f01007387 */ /* 0x000fe80000100800 */
[----:B------:R0:W-:Y:S04]  /*e6d0*/  STL [R1+0x17c0], R14 ;  /* 0x0017c00e01007387 */ /* 0x0001e80000100800 */
[----:B------:R-:W2:Y:S04]  /*e6e0*/  LDL.LU R12, [R1+0x4c] ;  /* 0x00004c00010c7983 */ /* 0x000ea80000300800 */
[----:B------:R-:W3:Y:S01]  /*e6f0*/  LDL.LU R13, [R1+0x48] ;  /* 0x00004800010d7983 */ /* 0x000ee20000300800 */
[----:B0-----:R-:W-:-:S02]  /*e700*/  LEA.HI.X.SX32 R14, R23, R2, 0x1, P5 ;  /* 0x00000002170e7211 */ /* 0x001fc400028f0eff */
[----:B------:R-:W-:-:S05]  /*e710*/  LEA R16, P4, R27, R0, 0x1 ;  /* 0x000000001b107211 */ /* 0x000fca00078808ff */
[----:B------:R-:W-:Y:S04]  /*e720*/  STL [R1+0x17e4], R16 ;  /* 0x0017e41001007387 */ /* 0x000fe80000100800 */
[----:B------:R0:W-:Y:S02]  /*e730*/  STL [R1+0x17c8], R14 ;  /* 0x0017c80e01007387 */ /* 0x0001e40000100800 */
[-C--:B0-----:R-:W-:Y:S01]  /*e740*/  LEA.HI.X.SX32 R14, R28, R2.reuse, 0x1, P6 ;  /* 0x000000021c0e7211 */ /* 0x081fe200030f0eff */
[----:B------:R-:W-:Y:S01]  /*e750*/  IMAD.MOV.U32 R16, RZ, RZ, R8 ;  /* 0x000000ffff107224 */ /* 0x000fe200078e0008 */
[----:B------:R-:W-:Y:S02]  /*e760*/  LEA.HI.X.SX32 R16, R21, R2, 0x1, P3 ;  /* 0x0000000215107211 */ /* 0x000fe400018f0eff */
[----:B--2---:R-:W-:-:S05]  /*e770*/  LEA R15, P5, R12, R0, 0x1 ;  /* 0x000000000c0f7211 */ /* 0x004fca00078a08ff */
[----:B------:R-:W-:Y:S04]  /*e780*/  STL [R1+0x17ec], R15 ;  /* 0x0017ec0f01007387 */ /* 0x000fe80000100800 */
[----:B------:R-:W2:Y:S04]  /*e790*/  LDL.LU R23, [R1+0x20c] ;  /* 0x00020c0001177983 */ /* 0x000ea80000300800 */
[----:B------:R-:W2:Y:S04]  /*e7a0*/  LDL.LU R28, [R1+0x204] ;  /* 0x00020400011c7983 */ /* 0x000ea80000300800 */
[----:B------:R0:W-:Y:S04]  /*e7b0*/  STL [R1+0x17d0], R14 ;  /* 0x0017d00e01007387 */ /* 0x0001e80000100800 */
[----:B------:R-:W2:Y:S01]  /*e7c0*/  LDL.LU R21, [R1+0x1958] ;  /* 0x0019580001157983 */ /* 0x000ea20000300800 */
[----:B0-----:R-:W-:Y:S01]  /*e7d0*/  IMAD.MOV.U32 R14, RZ, RZ, R6 ;  /* 0x000000ffff0e7224 */ /* 0x001fe200078e0006 */
[----:B---3--:R-:W-:-:S05]  /*e7e0*/  LEA R14, P6, R13, R0, 0x1 ;  /* 0x000000000d0e7211 */ /* 0x008fca00078c08ff */
[----:B------:R0:W-:Y:S04]  /*e7f0*/  STL [R1+0x17f4], R14 ;  /* 0x0017f40e01007387 */ /* 0x0001e80000100800 */
[----:B------:R-:W-:Y:S01]  /*e800*/  STL [R1+0x17d8], R16 ;  /* 0x0017d81001007387 */ /* 0x000fe20000100800 */
[----:B0-----:R-:W-:-:S03]  /*e810*/  LEA.HI.X.SX32 R14, R27, R2, 0x1, P4 ;  /* 0x000000021b0e7211 */ /* 0x001fc600020f0eff */
[----:B------:R-:W3:Y:S01]  /*e820*/  LDL.LU R27, [R1+0x1954] ;  /* 0x00195400011b7983 */ /* 0x000ee20000300800 */
[----:B------:R-:W-:Y:S01]  /*e830*/  IMAD.MOV.U32 R15, RZ, RZ, R7 ;  /* 0x000000ffff0f7224 */ /* 0x000fe200078e0007 */
[----:B----4-:R-:W-:Y:S02]  /*e840*/  LEA R15, P3, R5, R0, 0x1 ;  /* 0x00000000050f7211 */ /* 0x010fe400078608ff */
[----:B------:R-:W-:-:S03]  /*e850*/  LEA.HI.X.SX32 R12, R12, R2, 0x1, P5 ;  /* 0x000000020c0c7211 */ /* 0x000fc600028f0eff */
[----:B------:R0:W-:Y:S01]  /*e860*/  STL [R1+0x17fc], R15 ;  /* 0x0017fc0f01007387 */ /* 0x0001e20000100800 */
[----:B------:R-:W-:-:S03]  /*e870*/  LEA.HI.X.SX32 R13, R13, R2, 0x1, P6 ;  /* 0x000000020d0d7211 */ /* 0x000fc600030f0eff */
[----:B------:R1:W-:Y:S01]  /*e880*/  STL [R1+0x17e0], R14 ;  /* 0x0017e00e01007387 */ /* 0x0003e20000100800 */
[-C--:B0-----:R-:W-:Y:S02]  /*e890*/  LEA R15, P4, R4, R0.reuse, 0x1 ;  /* 0x00000000040f7211 */ /* 0x081fe400078808ff */
[----:B-1----:R-:W-:-:S03]  /*e8a0*/  LEA R14, P5, R3, R0, 0x1 ;  /* 0x00000000030e7211 */ /* 0x002fc600078a08ff */
[----:B------:R-:W-:Y:S01]  /*e8b0*/  STL [R1+0x1804], R15 ;  /* 0x0018040f01007387 */ /* 0x000fe20000100800 */
[----:B------:R-:W-:-:S03]  /*e8c0*/  LEA.HI.X.SX32 R5, R5, R2, 0x1, P3 ;  /* 0x0000000205057211 */ /* 0x000fc600018f0eff */
[----:B------:R0:W-:Y:S04]  /*e8d0*/  STL [R1+0x17e8], R12 ;  /* 0x0017e80c01007387 */ /* 0x0001e80000100800 */
[----:B------:R-:W-:Y:S01]  /*e8e0*/  STL [R1+0x180c], R14 ;  /* 0x00180c0e01007387 */ /* 0x000fe20000100800 */
[----:B0-----:R-:W-:-:S03]  /*e8f0*/  LEA R12, P6, R20, R0, 0x1 ;  /* 0x00000000140c7211 */ /* 0x001fc600078c08ff */
[----:B------:R0:W-:Y:S04]  /*e900*/  STL [R1+0x17f0], R13 ;  /* 0x0017f00d01007387 */ /* 0x0001e80000100800 */
[----:B------:R1:W-:Y:S04]  /*e910*/  STL [R1+0x1814], R12 ;  /* 0x0018140c01007387 */ /* 0x0003e80000100800 */
[----:B------:R-:W-:Y:S01]  /*e920*/  STL [R1+0x17f8], R5 ;  /* 0x0017f80501007387 */ /* 0x000fe20000100800 */
[----:B0-----:R-:W-:Y:S02]  /*e930*/  LEA R13, P3, R26, R0, 0x1 ;  /* 0x000000001a0d7211 */ /* 0x001fe400078608ff */
[----:B-1----:R-:W-:-:S02]  /*e940*/  LEA.HI.X.SX32 R12, R4, R2, 0x1, P4 ;  /* 0x00000002040c7211 */ /* 0x002fc400020f0eff */
[----:B------:R-:W-:Y:S01]  /*e950*/  LEA.HI.X.SX32 R4, R3, R2, 0x1, P5 ;  /* 0x0000000203047211 */ /* 0x000fe200028f0eff */
[----:B------:R-:W-:Y:S04]  /*e960*/  STL [R1+0x181c], R13 ;  /* 0x00181c0d01007387 */ /* 0x000fe80000100800 */
[----:B------:R0:W-:Y:S01]  /*e970*/  STL [R1+0x1800], R12 ;  /* 0x0018000c01007387 */ /* 0x0001e20000100800 */
[----:B------:R-:W-:Y:S02]  /*e980*/  IMAD R22, R22, UR10, RZ ;  /* 0x0000000a16167c24 */ /* 0x000fe4000f8e02ff */
[----:B------:R-:W-:Y:S02]  /*e990*/  IMAD R24, R24, UR10, RZ ;  /* 0x0000000a18187c24 */ /* 0x000fe4000f8e02ff */
[----:B------:R-:W-:-:S02]  /*e9a0*/  IMAD R25, R25, UR10, RZ ;  /* 0x0000000a19197c24 */ /* 0x000fc4000f8e02ff */
[----:B------:R-:W-:Y:S01]  /*e9b0*/  IMAD.MOV.U32 R17, RZ, RZ, R9 ;  /* 0x000000ffff117224 */ /* 0x000fe200078e0009 */
[----:B------:R-:W-:Y:S01]  /*e9c0*/  LEA.HI.X.SX32 R15, R29, UR13, 0x1, P0 ;  /* 0x0000000d1d0f7c11 */ /* 0x000fe200080f0eff */
[----:B------:R-:W-:Y:S02]  /*e9d0*/  IMAD.MOV.U32 R16, RZ, RZ, R8 ;  /* 0x000000ffff107224 */ /* 0x000fe400078e0008 */
[----:B------:R-:W-:Y:S02]  /*e9e0*/  IMAD.MOV.U32 R14, RZ, RZ, R6 ;  /* 0x000000ffff0e7224 */ /* 0x000fe400078e0006 */
[----:B0-----:R-:W-:Y:S01]  /*e9f0*/  IMAD.MOV.U32 R12, RZ, RZ, R10 ;  /* 0x000000ffff0c7224 */ /* 0x001fe200078e000a */
[-C--:B--2---:R-:W-:Y:S02]  /*ea00*/  LEA R3, P5, R21, R0.reuse, 0x1 ;  /* 0x0000000015037211 */ /* 0x084fe400078a08ff */
[----:B------:R-:W-:Y:S02]  /*ea10*/  LEA.HI.X.SX32 R17, R28, UR13, 0x1, P1 ;  /* 0x0000000d1c117c11 */ /* 0x000fe400088f0eff */
[----:B------:R-:W0:Y:S01]  /*ea20*/  LDC R28, c[0x0][0x3a8] ;  /* 0x0000ea00ff1c7b82 */ /* 0x000e220000000800 */
[----:B---3--:R-:W-:-:S05]  /*ea30*/  LEA R5, P4, R27, R0, 0x1 ;  /* 0x000000001b057211 */ /* 0x008fca00078808ff */
[----:B------:R1:W-:Y:S04]  /*ea40*/  STL [R1+0x1824], R5 ;  /* 0x0018240501007387 */ /* 0x0003e80000100800 */
[----:B------:R-:W-:Y:S04]  /*ea50*/  STL [R1+0x1808], R4 ;  /* 0x0018080401007387 */ /* 0x000fe80000100800 */
[----:B------:R2:W-:Y:S01]  /*ea60*/  STL [R1+0x1828], R3 ;  /* 0x0018280301007387 */ /* 0x0005e20000100800 */
[-C--:B-1----:R-:W-:Y:S02]  /*ea70*/  LEA.HI.X.SX32 R5, R20, R2.reuse, 0x1, P6 ;  /* 0x0000000214057211 */ /* 0x082fe400030f0eff */
[----:B--2---:R-:W-:-:S02]  /*ea80*/  LEA.HI.X.SX32 R3, R26, R2, 0x1, P3 ;  /* 0x000000021a037211 */ /* 0x004fc400018f0eff */
[----:B------:R-:W1:Y:S01]  /*ea90*/  LDC R26, c[0x0][0x3a8] ;  /* 0x0000ea00ff1a7b82 */ /* 0x000e620000000800 */
[-C--:B------:R-:W-:Y:S01]  /*eaa0*/  LEA R4, P6, R22, R0.reuse, 0x1 ;  /* 0x0000000016047211 */ /* 0x080fe200078c08ff */
[----:B------:R-:W-:Y:S04]  /*eab0*/  STL [R1+0x1810], R5 ;  /* 0x0018100501007387 */ /* 0x000fe80000100800 */
[----:B------:R2:W-:Y:S04]  /*eac0*/  STL [R1+0x182c], R4 ;  /* 0x00182c0401007387 */ /* 0x0005e80000100800 */
[----:B------:R3:W-:Y:S01]  /*ead0*/  STL [R1+0x1818], R3 ;  /* 0x0018180301007387 */ /* 0x0007e20000100800 */
[----:B--2---:R-:W-:-:S02]  /*eae0*/  LEA R4, P3, R24, R0, 0x1 ;  /* 0x0000000018047211 */ /* 0x004fc400078608ff */
[----:B---3--:R-:W-:Y:S02]  /*eaf0*/  LEA.HI.X.SX32 R3, R27, R2, 0x1, P4 ;  /* 0x000000021b037211 */ /* 0x008fe400020f0eff */
[----:B------:R-:W-:Y:S01]  /*eb00*/  LEA R0, P4, R25, R0, 0x1 ;  /* 0x0000000019007211 */ /* 0x000fe200078808ff */
[----:B------:R2:W-:Y:S04]  /*eb10*/  STL [R1+0x1830], R4 ;  /* 0x0018300401007387 */ /* 0x0005e80000100800 */
[----:B------:R-:W-:Y:S04]  /*eb20*/  STL [R1+0x1820], R3 ;  /* 0x0018200301007387 */ /* 0x000fe80000100800 */
[----:B------:R3:W-:Y:S01]  /*eb30*/  STL [R1+0x153c], R0 ;  /* 0x00153c0001007387 */ /* 0x0007e20000100800 */
[-C--:B--2---:R-:W-:Y:S01]  /*eb40*/  LEA.HI.X.SX32 R4, R21, R2.reuse, 0x1, P5 ;  /* 0x0000000215047211 */ /* 0x084fe200028f0eff */
[----:B-1----:R-:W-:Y:S01]  /*eb50*/  IMAD R26, R26, 0x3f, RZ ;  /* 0x0000003f1a1a7824 */ /* 0x002fe200078e02ff */
[----:B---3--:R-:W-:-:S03]  /*eb60*/  LEA.HI.X.SX32 R0, R22, R2, 0x1, P6 ;  /* 0x0000000216007211 */ /* 0x008fc600030f0eff */
[----:B------:R1:W-:Y:S01]  /*eb70*/  STL [R1+0x1530], R4 ;  /* 0x0015300401007387 */ /* 0x0003e20000100800 */
[----:B------:R-:W-:-:S03]  /*eb80*/  LEA.HI.X.SX32 R3, R24, R2, 0x1, P3 ;  /* 0x0000000218037211 */ /* 0x000fc600018f0eff */
[----:B------:R2:W-:Y:S01]  /*eb90*/  STL [R1+0x1534], R0 ;  /* 0x0015340001007387 */ /* 0x0005e20000100800 */
[----:B------:R-:W-:-:S03]  /*eba0*/  LEA.HI.X.SX32 R13, R23, UR13, 0x1, P2 ;  /* 0x0000000d170d7c11 */ /* 0x000fc600090f0eff */
[----:B------:R3:W-:Y:S01]  /*ebb0*/  STL [R1+0x1538], R3 ;  /* 0x0015380301007387 */ /* 0x0007e20000100800 */
[----:B-1----:R-:W-:Y:S01]  /*ebc0*/  IMAD.WIDE R4, R26, 0x2, R18 ;  /* 0x000000021a047825 */ /* 0x002fe200078e0212 */
[----:B--2---:R-:W-:-:S05]  /*ebd0*/  LEA.HI.X.SX32 R0, R25, R2, 0x1, P4 ;  /* 0x0000000219007211 */ /* 0x004fca00020f0eff */
[----:B------:R0:W-:Y:S01]  /*ebe0*/  STL [R1+0xd4c], R0 ;  /* 0x000d4c0001007387 */ /* 0x0001e20000100800 */
[----:B---3--:R-:W-:-:S03]  /*ebf0*/  IMAD.WIDE R2, R26, 0x2, R16 ;  /* 0x000000021a027825 */ /* 0x008fc600078e0210 */
[----:B------:R-:W2:Y:S04]  /*ec00*/  LDL.LU R29, [R1+0x1950] ;  /* 0x00195000011d7983 */ /* 0x000ea80000300800 */
[----:B------:R-:W-:Y:S04]  /*ec10*/  STL [R1+0xd24], R17 ;  /* 0x000d241101007387 */ /* 0x000fe80000100800 */
[----:B------:R-:W-:Y:S01]  /*ec20*/  STL [R1+0xd34], R13 ;  /* 0x000d340d01007387 */ /* 0x000fe20000100800 */
[----:B0-----:R-:W-:-:S03]  /*ec30*/  IMAD R0, R28, 0x3e, RZ ;  /* 0x0000003e1c007824 */ /* 0x001fc600078e02ff */
[----:B------:R-:W-:Y:S01]  /*ec40*/  STL [R1+0xd54], R4 ;  /* 0x000d540401007387 */ /* 0x000fe20000100800 */
[----:B------:R-:W-:-:S03]  /*ec50*/  IMAD.WIDE R6, R26, 0x2, R12 ;  /* 0x000000021a067825 */ /* 0x000fc600078e020c */
[----:B------:R0:W-:Y:S01]  /*ec60*/  STL [R1+0xd50], R5 ;  /* 0x000d500501007387 */ /* 0x0001e20000100800 */
[----:B------:R-:W-:-:S03]  /*ec70*/  IMAD.WIDE R8, R0, 0x2, R18 ;  /* 0x0000000200087825 */ /* 0x000fc600078e0212 */
[----:B------:R-:W-:Y:S01]  /*ec80*/  STL [R1+0xd2c], R15 ;  /* 0x000d2c0f01007387 */ /* 0x000fe20000100800 */
[----:B0-----:R-:W-:-:S03]  /*ec90*/  IMAD.WIDE R4, R26, 0x2, R14 ;  /* 0x000000021a047825 */ /* 0x001fc600078e020e */
[----:B------:R-:W-:Y:S04]  /*eca0*/  STL [R1+0xd5c], R2 ;  /* 0x000d5c0201007387 */ /* 0x000fe80000100800 */
[----:B------:R0:W-:Y:S01]  /*ecb0*/  STL [R1+0xd58], R3 ;  /* 0x000d580301007387 */ /* 0x0001e20000100800 */
[----:B------:R-:W-:-:S03]  /*ecc0*/  IMAD R10, R28, 0x3d, RZ ;  /* 0x0000003d1c0a7824 */ /* 0x000fc600078e02ff */
[----:B------:R-:W-:Y:S04]  /*ecd0*/  STL [R1+0xd64], R4 ;  /* 0x000d640401007387 */ /* 0x000fe80000100800 */
[----:B------:R1:W-:Y:S01]  /*ece0*/  STL [R1+0xd60], R5 ;  /* 0x000d600501007387 */ /* 0x0003e20000100800 */
[----:B0-----:R-:W-:-:S03]  /*ecf0*/  IMAD.WIDE R2, R0, 0x2, R16 ;  /* 0x0000000200027825 */ /* 0x001fc600078e0210 */
[----:B------:R-:W-:Y:S04]  /*ed00*/  STL [R1+0xd6c], R6 ;  /* 0x000d6c0601007387 */ /* 0x000fe80000100800 */
[----:B------:R0:W-:Y:S01]  /*ed10*/  STL [R1+0xd68], R7 ;  /* 0x000d680701007387 */ /* 0x0001e20000100800 */
[----:B-1----:R-:W-:-:S03]  /*ed20*/  IMAD.WIDE R4, R0, 0x2, R14 ;  /* 0x0000000200047825 */ /* 0x002fc600078e020e */
[----:B------:R-:W-:Y:S04]  /*ed30*/  STL [R1+0xd74], R8 ;  /* 0x000d740801007387 */ /* 0x000fe80000100800 */
[----:B------:R1:W-:Y:S01]  /*ed40*/  STL [R1+0xd70], R9 ;  /* 0x000d700901007387 */ /* 0x0003e20000100800 */
[----:B0-----:R-:W-:-:S03]  /*ed50*/  IMAD.WIDE R6, R0, 0x2, R12 ;  /* 0x0000000200067825 */ /* 0x001fc600078e020c */
[----:B------:R-:W-:Y:S04]  /*ed60*/  STL [R1+0xd7c], R2 ;  /* 0x000d7c0201007387 */ /* 0x000fe80000100800 */
[----:B------:R0:W-:Y:S01]  /*ed70*/  STL [R1+0xd78], R3 ;  /* 0x000d780301007387 */ /* 0x0001e20000100800 */
[----:B-1----:R-:W-:-:S03]  /*ed80*/  IMAD.WIDE R8, R10, 0x2, R18 ;  /* 0x000000020a087825 */ /* 0x002fc600078e0212 */
[----:B------:R-:W-:Y:S01]  /*ed90*/  STL [R1+0xd84], R4 ;  /* 0x000d840401007387 */ /* 0x000fe20000100800 */
[----:B------:R-:W-:-:S03]  /*eda0*/  IMAD R0, R28, 0x3c, RZ ;  /* 0x0000003c1c007824 */ /* 0x000fc600078e02ff */
        /* <DEDUP_REMOVED lines=363> */
[----:B------:R-:W-:-:S03]  /*10460*/  IMAD.SHL.U32 R0, R28, 0x20, RZ ;  /* 0x000000201c007824 */ /* 0x000fc600078e00ff */
        /* <DEDUP_REMOVED lines=394> */
[----:B------:R1:W-:Y:S04]  /*11d10*/  STL [R1+0x14d4], R8 ;  /* 0x0014d40801007387 */ /* 0x0003e80000100800 */
[----:B------:R-:W-:Y:S01]  /*11d20*/  STL [R1+0x14d0], R9 ;  /* 0x0014d00901007387 */ /* 0x000fe20000100800 */
[----:B0-----:R-:W-:-:S03]  /*11d30*/  IMAD.WIDE R6, R10, 0x2, R12 ;  /* 0x000000020a067825 */ /* 0x001fc600078e020c */
[----:B------:R-:W-:Y:S01]  /*11d40*/  STL [R1+0x14dc], R2 ;  /* 0x0014dc0201007387 */ /* 0x000fe20000100800 */
[----:B-1----:R-:W-:-:S03]  /*11d50*/  IMAD.SHL.U32 R8, R28, 0x2, RZ ;  /* 0x000000021c087824 */ /* 0x002fc600078e00ff */
[----:B------:R0:W-:Y:S04]  /*11d60*/  STL [R1+0x14d8], R3 ;  /* 0x0014d80301007387 */ /* 0x0001e80000100800 */
        /* <DEDUP_REMOVED lines=9> */
[----:B------:R-:W-:Y:S01]  /*11e00*/  STL [R1+0x14fc], R4 ;  /* 0x0014fc0401007387 */ /* 0x000fe20000100800 */
[----:B------:R-:W-:-:S03]  /*11e10*/  IMAD.WIDE R8, R8, 0x2, R12 ;  /* 0x0000000208087825 */ /* 0x000fc600078e020c */
[----:B------:R0:W-:Y:S01]  /*11e20*/  STL [R1+0x14f8], R5 ;  /* 0x0014f80501007387 */ /* 0x0001e20000100800 */
[----:B-1----:R-:W-:-:S03]  /*11e30*/  IMAD.WIDE R2, R28, 0x2, R18 ;  /* 0x000000021c027825 */ /* 0x002fc600078e0212 */
[----:B------:R-:W-:Y:S04]  /*11e40*/  STL [R1+0x1504], R6 ;  /* 0x0015040601007387 */ /* 0x000fe80000100800 */
[----:B------:R1:W-:Y:S01]  /*11e50*/  STL [R1+0x1500], R7 ;  /* 0x0015000701007387 */ /* 0x0003e20000100800 */
[----:B0-----:R-:W-:-:S03]  /*11e60*/  IMAD.WIDE R4, R28, 0x2, R16 ;  /* 0x000000021c047825 */ /* 0x001fc600078e0210 */
[----:B------:R-:W-:Y:S04]  /*11e70*/  STL [R1+0x150c], R8 ;  /* 0x00150c0801007387 */ /* 0x000fe80000100800 */
[----:B------:R-:W-:Y:S01]  /*11e80*/  STL [R1+0x1508], R9 ;  /* 0x0015080901007387 */ /* 0x000fe20000100800 */
[----:B-1----:R-:W-:-:S03]  /*11e90*/  IMAD.WIDE R6, R28, 0x2, R14 ;  /* 0x000000021c067825 */ /* 0x002fc600078e020e */
[----:B------:R-:W-:Y:S04]  /*11ea0*/  STL [R1+0x1514], R2 ;  /* 0x0015140201007387 */ /* 0x000fe80000100800 */
[----:B------:R0:W-:Y:S04]  /*11eb0*/  STL [R1+0x1510], R3 ;  /* 0x0015100301007387 */ /* 0x0001e80000100800 */
[----:B------:R-:W-:Y:S04]  /*11ec0*/  STL [R1+0x151c], R4 ;  /* 0x00151c0401007387 */ /* 0x000fe80000100800 */
[----:B------:R-:W-:Y:S01]  /*11ed0*/  STL [R1+0x1518], R5 ;  /* 0x0015180501007387 */ /* 0x000fe20000100800 */
[----:B0-----:R-:W-:-:S03]  /*11ee0*/  IMAD.WIDE R2, R28, 0x2, R12 ;  /* 0x000000021c027825 */ /* 0x001fc600078e020c */
[----:B------:R-:W-:Y:S04]  /*11ef0*/  STL [R1+0x1524], R6 ;  /* 0x0015240601007387 */ /* 0x000fe80000100800 */
[----:B------:R-:W-:Y:S04]  /*11f00*/  STL [R1+0x1520], R7 ;  /* 0x0015200701007387 */ /* 0x000fe80000100800 */
[----:B------:R0:W-:Y:S04]  /*11f10*/  STL [R1+0x152c], R2 ;  /* 0x00152c0201007387 */ /* 0x0001e80000100800 */
[----:B------:R1:W-:Y:S04]  /*11f20*/  STL [R1+0x1528], R3 ;  /* 0x0015280301007387 */ /* 0x0003e80000100800 */
[----:B------:R3:W-:Y:S04]  /*11f30*/  STL [R1+0xd48], RZ ;  /* 0x000d48ff01007387 */ /* 0x0007e80000100800 */
        /* <DEDUP_REMOVED lines=447> */
[----:B------:R3:W-:Y:S01]  /*13b30*/  STL [R1+0xb4c], RZ ;  /* 0x000b4cff01007387 */ /* 0x0007e20000100800 */
[----:B------:R-:W4:Y:S03]  /*13b40*/  S2R R26, SR_TID.X ;  /* 0x00000000001a7919 */ /* 0x000f260000002100 */
        /* <DEDUP_REMOVED lines=29> */
[----:B----4-:R-:W-:-:S03]  /*13d20*/  LOP3.LUT R26, R26, 0x3f, RZ, 0xc0, !PT ;  /* 0x0000003f1a1a7812 */ /* 0x010fc600078ec0ff */
[----:B------:R3:W-:Y:S04]  /*13d30*/  STL [R1+0x844], RZ ;  /* 0x000844ff01007387 */ /* 0x0007e80000100800 */
[----:B------:R3:W-:Y:S04]  /*13d40*/  STL [R1+0x848], RZ ;  /* 0x000848ff01007387 */ /* 0x0007e80000100800 */
[----:B------:R3:W-:Y:S04]  /*13d50*/  STL [R1+0x84c], RZ ;  /* 0x00084cff01007387 */ /* 0x0007e80000100800 */
[----:B------:R3:W-:Y:S04]  /*13d60*/  STL [R1+0x850], RZ ;  /* 0x000850ff01007387 */ /* 0x0007e80000100800 */
[----:B------:R3:W-:Y:S01]  /*13d70*/  STL [R1+0x854], RZ ;  /* 0x000854ff01007387 */ /* 0x0007e20000100800 */
[----:B0-----:R-:W-:-:S03]  /*13d80*/  IMAD.SHL.U32 R2, R26, 0x2, RZ ;  /* 0x000000021a027824 */ /* 0x001fc600078e00ff */
[----:B------:R3:W-:Y:S04]  /*13d90*/  STL [R1+0x858], RZ ;  /* 0x000858ff01007387 */ /* 0x0007e80000100800 */
[----:B------:R3:W-:Y:S04]  /*13da0*/  STL [R1+0x85c], RZ ;  /* 0x00085cff01007387 */ /* 0x0007e80000100800 */
[----:B------:R3:W-:Y:S04]  /*13db0*/  STL [R1+0x860], RZ ;  /* 0x000860ff01007387 */ /* 0x0007e80000100800 */
[----:B------:R3:W-:Y:S04]  /*13dc0*/  STL [R1+0x864], RZ ;  /* 0x000864ff01007387 */ /* 0x0007e80000100800 */
[----:B------:R3:W-:Y:S01]  /*13dd0*/  STL [R1+0x868], RZ ;  /* 0x000868ff01007387 */ /* 0x0007e20000100800 */
[----:B------:R-:W0:Y:S03]  /*13de0*/  S2R R26, SR_TID.X ;  /* 0x00000000001a7919 */ /* 0x000e260000002100 */
[----:B------:R3:W-:Y:S04]  /*13df0*/  STL [R1+0x86c], RZ ;  /* 0x00086cff01007387 */ /* 0x0007e80000100800 */
[----:B------:R3:W-:Y:S04]  /*13e00*/  STL [R1+0x870], RZ ;  /* 0x000870ff01007387 */ /* 0x0007e80000100800 */
[----:B------:R3:W-:Y:S04]  /*13e10*/  STL [R1+0x874], RZ ;  /* 0x000874ff01007387 */ /* 0x0007e80000100800 */
[----:B------:R3:W-:Y:S01]  /*13e20*/  STL [R1+0x878], RZ ;  /* 0x000878ff01007387 */ /* 0x0007e20000100800 */
[----:B------:R-:W-:-:S03]  /*13e30*/  IMAD.SHL.U32 R28, R28, 0x40, RZ ;  /* 0x000000401c1c7824 */ /* 0x000fc600078e00ff */
[----:B------:R3:W-:Y:S04]  /*13e40*/  STL [R1+0x87c], RZ ;  /* 0x00087cff01007387 */ /* 0x0007e80000100800 */
[----:B------:R3:W-:Y:S04]  /*13e50*/  STL [R1+0x880], RZ ;  /* 0x000880ff01007387 */ /* 0x0007e80000100800 */
[----:B------:R3:W-:Y:S04]  /*13e60*/  STL [R1+0x884], RZ ;  /* 0x000884ff01007387 */ /* 0x0007e80000100800 */
[----:B------:R3:W-:Y:S04]  /*13e70*/  STL [R1+0x888], RZ ;  /* 0x000888ff01007387 */ /* 0x0007e80000100800 */
[----:B------:R3:W-:Y:S01]  /*13e80*/  STL [R1+0x88c], RZ ;  /* 0x00088cff01007387 */ /* 0x0007e20000100800 */
[----:B-1----:R-:W-:-:S03]  /*13e90*/  SHF.R.S32.HI R3, RZ, 0x1f, R28 ;  /* 0x0000001fff037819 */ /* 0x002fc6000001141c */
[----:B------:R3:W-:Y:S04]  /*13ea0*/  STL [R1+0x890], RZ ;  /* 0x000890ff01007387 */ /* 0x0007e80000100800 */
[----:B------:R3:W-:Y:S04]  /*13eb0*/  STL [R1+0x894], RZ ;  /* 0x000894ff01007387 */ /* 0x0007e80000100800 */
[----:B------:R3:W-:Y:S04]  /*13ec0*/  STL [R1+0x898], RZ ;  /* 0x000898ff01007387 */ /* 0x0007e80000100800 */
[----:B------:R3:W-:Y:S01]  /*13ed0*/  STL [R1+0x89c], RZ ;  /* 0x00089cff01007387 */ /* 0x0007e20000100800 */
[----:B------:R-:W-:-:S03]  /*13ee0*/  SHF.L.U64.HI R0, R28, 0x1, R3 ;  /* 0x000000011c007819 */ /* 0x000fc60000010203 */
[----:B------:R3:W-:Y:S01]  /*13ef0*/  STL [R1+0x8c0], RZ ;  /* 0x0008c0ff01007387 */ /* 0x0007e20000100800 */
[----:B------:R-:W-:-:S03]  /*13f00*/  LOP3.LUT R3, R2, 0x20, RZ, 0x3c, !PT ;  /* 0x0000002002037812 */ /* 0x000fc600078e3cff */
[----:B------:R3:W-:Y:S01]  /*13f10*/  STL [R1+0x8c4], RZ ;  /* 0x0008c4ff01007387 */ /* 0x0007e20000100800 */
[----:B------:R-:W-:-:S03]  /*13f20*/  LOP3.LUT R3, R2, 0x40, RZ, 0x3c, !PT ;  /* 0x0000004002037812 */ /* 0x000fc600078e3cff */
[----:B------:R3:W-:Y:S01]  /*13f30*/  STL [R1+0x8c8], RZ ;  /* 0x0008c8ff01007387 */ /* 0x0007e20000100800 */
[----:B------:R-:W-:-:S03]  /*13f40*/  LOP3.LUT R3, R2, 0x60, RZ, 0x3c, !PT ;  /* 0x0000006002037812 */ /* 0x000fc600078e3cff */
[----:B------:R3:W-:Y:S01]  /*13f50*/  STL [R1+0x8cc], RZ ;  /* 0x0008ccff01007387 */ /* 0x0007e20000100800 */
[----:B--2---:R-:W-:-:S03]  /*13f60*/  LOP3.LUT R3, R29, 0x40, RZ, 0x3c, !PT ;  /* 0x000000401d037812 */ /* 0x004fc600078e3cff */
        /* <DEDUP_REMOVED lines=8> */
[----:B------:R3:W-:Y:S01]  /*13ff0*/  STL [R1+0x194c], R3 ;  /* 0x00194c0301007387 */ /* 0x0007e20000100800 */
[C---:B0-----:R-:W-:Y:S01]  /*14000*/  LOP3.LUT R23, R26.reuse, 0x7, RZ, 0xc0, !PT ;  /* 0x000000071a177812 */ /* 0x041fe200078ec0ff */
[----:B------:R-:W-:Y:S01]  /*14010*/  IMAD.SHL.U32 R26, R26, 0x2, RZ ;  /* 0x000000021a1a7824 */ /* 0x000fe200078e00ff */
[----:B------:R-:W-:-:S03]  /*14020*/  USHF.R.S32.HI UR7, URZ, 0x1f, UR4 ;  /* 0x0000001fff077899 */ /* 0x000fc60008011404 */
[----:B------:R-:W-:Y:S01]  /*14030*/  IMAD R23, R23, 0x90, RZ ;  /* 0x0000009017177824 */ /* 0x000fe200078e02ff */
[----:B------:R-:W-:Y:S01]  /*14040*/  USHF.L.U32 UR6, UR6, 0x6, URZ ;  /* 0x0000000606067899 */ /* 0x000fe200080006ff */
[C---:B------:R-:W-:Y:S01]  /*14050*/  LOP3.LUT R4, R2.reuse, 0x10, RZ, 0x3c, !PT ;  /* 0x0000001002047812 */ /* 0x040fe200078e3cff */
[----:B------:R-:W-:Y:S02]  /*14060*/  ULEA.HI UR7, UR7, UR4, URZ, 0x6 ;  /* 0x0000000407077291 */ /* 0x000fe4000f8f30ff */
[----:B------:R-:W-:Y:S01]  /*14070*/  LOP3.LUT R26, R23, 0x30, R26, 0x78, !PT ;  /* 0x00000030171a7812 */ /* 0x000fe200078e781a */
[----:B------:R-:W-:Y:S01]  /*14080*/  USHF.R.S32.HI UR4, URZ, 0x1f, UR6 ;  /* 0x0000001fff047899 */ /* 0x000fe20008011406 */
[----:B------:R-:W-:Y:S01]  /*14090*/  LOP3.LUT R4, R2, 0x30, RZ, 0x3c, !PT ;  /* 0x0000003002047812 */ /* 0x000fe200078e3cff */
[----:B------:R-:W-:Y:S01]  /*140a0*/  IMAD.SHL.U32 R28, R28, 0x2, RZ ;  /* 0x000000021c1c7824 */ /* 0x000fe200078e00ff */
[C---:B------:R-:W-:Y:S02]  /*140b0*/  LOP3.LUT R4, R2.reuse, 0x50, RZ, 0x3c, !PT ;  /* 0x0000005002047812 */ /* 0x040fe400078e3cff */
[----:B------:R-:W-:-:S02]  /*140c0*/  LOP3.LUT R5, R2, 0x70, RZ, 0x3c, !PT ;  /* 0x0000007002057812 */ /* 0x000fc400078e3cff */
[----:B------:R-:W-:Y:S01]  /*140d0*/  LOP3.LUT R4, R26, 0x40, RZ, 0x3c, !PT ;  /* 0x000000401a047812 */ /* 0x000fe200078e3cff */
[----:B------:R-:W-:Y:S02]  /*140e0*/  USHF.L.U32 UR10, UR6, 0x1, URZ ;  /* 0x00000001060a7899 */ /* 0x000fe400080006ff */
[----:B------:R-:W-:Y:S02]  /*140f0*/  USHF.R.S32.HI UR7, URZ, 0x6, UR7 ;  /* 0x00000006ff077899 */ /* 0x000fe40008011407 */
[----:B---3--:R-:W-:-:S12]  /*14100*/  USHF.L.U64.HI UR4, UR6, 0x1, UR4 ;  /* 0x0000000106047899 */ /* 0x008fd80008010204 */
.L_x_1:
[----:B0-----:R-:W2:Y:S01]  /*14110*/  LDL.64 R4, [R1+0xd30] ;  /* 0x000d300001047983 */ /* 0x001ea20000100a00 */
[----:B------:R-:W0:Y:S03]  /*14120*/  LDC R3, c[0x0][0x3a0] ;  /* 0x0000e800ff037b82 */ /* 0x000e260000000800 */
[----:B--2---:R1:W-:Y:S04]  /*14130*/  STL [R1+0x4420], R5 ;  /* 0x0044200501007387 */ /* 0x0043e80000100800 */
[----:B-1----:R-:W0:Y:S04]  /*14140*/  LDL R5, [R1+0xd48] ;  /* 0x000d480001057983 */ /* 0x002e280000100800 */
[----:B------:R-:W-:Y:S04]  /*14150*/  STL [R1+0x4148], R2 ;  /* 0x0041480201007387 */ /* 0x000fe80000100800 */
        /* <DEDUP_REMOVED lines=73> */
[----:B------:R-:W-:Y:S01]  /*145f0*/  STL [R1+0x4348], R2 ;  /* 0x0043480201007387 */ /* 0x000fe20000100800 */
[----:B0-----:R-:W-:-:S03]  /*14600*/  IMAD R3, R5, -0x40, R3 ;  /* 0xffffffc005037824 */ /* 0x001fc600078e0203 */
        /* <DEDUP_REMOVED lines=107> */
[----:B------:R0:W-:Y:S04]  /*14cc0*/  STL [R1+0x441c], R28 ;  /* 0x00441c1c01007387 */ /* 0x0001e80000100800 */
[----:B------:R-:W-:Y:S04]  /*14cd0*/  STL [R1+0x4140], R27 ;  /* 0x0041401b01007387 */ /* 0x000fe80000100800 */
[----:B------:R-:W-:Y:S04]  /*14ce0*/  STL [R1+0x413c], R26 ;  /* 0x00413c1a01007387 */ /* 0x000fe80000100800 */
[----:B-----5:R-:W-:Y:S04]  /*14cf0*/  STL [R1+0x4138], R25 ;  /* 0x0041381901007387 */ /* 0x020fe80000100800 */
        /* <DEDUP_REMOVED lines=73> */
[----:B------:R-:W2:Y:S01]  /*15190*/  LDL.LU R5, [R1+0x4420] ;  /* 0x0044200001057983 */ /* 0x000ea20000300800 */
[----:B------:R-:W-:-:S02]  /*151a0*/  ISETP.GT.AND P0, PT, R3, RZ, PT ;  /* 0x000000ff0300720c */ /* 0x000fc40003f04270 */
[----:B0-----:R-:W-:Y:S02]  /*151b0*/  PRMT R28, RZ, 0x7610, R28 ;  /* 0x00007610ff1c7816 */ /* 0x001fe4000000001c */
[----:B------:R-:W-:Y:S02]  /*151c0*/  PRMT R2, RZ, 0x7610, R2 ;  /* 0x00007610ff027816 */ /* 0x000fe40000000002 */
[----:B------:R-:W-:-:S07]  /*151d0*/  ISETP.GT.AND P1, PT, R3, 0x1, PT ;  /* 0x000000010300780c */ /* 0x000fce0003f24270 */
[----:B--2---:R-:W2:Y:S04]  /*151e0*/  @P0 LDG.E.U16 R28, desc[UR8][R4.64] ;  /* 0x00000008041c0981 */ /* 0x004ea8000c1e1500 */
[----:B--2---:R0:W-:Y:S04]  /*151f0*/  STL [R1+0x478], R28 ;  /* 0x0004781c01007387 */ /* 0x0041e80000100800 */
[----:B0-----:R-:W2:Y:S04]  /*15200*/  LDL.LU R28, [R1+0x441c] ;  /* 0x00441c00011c7983 */ /* 0x001ea80000300800 */
[----:B------:R-:W3:Y:S01]  /*15210*/  LDL.64 R4, [R1+0xd28] ;  /* 0x000d280001047983 */ /* 0x000ee20000100a00 */
[----:B--2---:R-:W-:-:S03]  /*15220*/  PRMT R28, RZ, 0x7610, R28 ;  /* 0x00007610ff1c7816 */ /* 0x004fc6000000001c */
[----:B---3--:R-:W2:Y:S04]  /*15230*/  @P0 LDG.E.U16 R2, desc[UR8][R4.64] ;  /* 0x0000000804020981 */ /* 0x008ea8000c1e1500 */
        /* <DEDUP_REMOVED lines=12> */
[----:B------:R-:W3:Y:S04]  /*15300*/  LDL R4, [R1+0x1528] ;  /* 0x0015280001047983 */ /* 0x000ee80000100800 */
[----:B------:R-:W3:Y:S01]  /*15310*/  LDL R5, [R1+0x152c] ;  /* 0x00152c0001057983 */ /* 0x000ee20000100800 */
[----:B------:R-:W-:-:S02]  /*15320*/  ISETP.GT.AND P0, PT, R3, 0x2, PT ;  /* 0x000000020300780c */ /* 0x000fc40003f04270 */
[----:B--2---:R-:W-:Y:S02]  /*15330*/  PRMT R2, RZ, 0x7610, R2 ;  /* 0x00007610ff027816 */ /* 0x004fe40000000002 */
[----:B---3--:R-:W-:-:S04]  /*15340*/  @P1 LOP3.LUT R5, R5, R4, RZ, 0x3c, !PT ;  /* 0x0000000405051212 */ /* 0x008fc800078e3cff */
[----:B------:R-:W-:-:S04]  /*15350*/  @P1 LOP3.LUT R4, R5, R4, RZ, 0x3c, !PT ;  /* 0x0000000405041212 */ /* 0x000fc800078e3cff */
[----:B------:R-:W-:-:S05]  /*15360*/  @P1 LOP3.LUT R5, R5, R4, RZ, 0x3c, !PT ;  /* 0x0000000405051212 */ /* 0x000fca00078e3cff */
[----:B------:R-:W2:Y:S04]  /*15370*/  @P1 LDG.E.U16 R28, desc[UR8][R4.64] ;  /* 0x00000008041c1981 */ /* 0x000ea8000c1e1500 */
[----:B--2---:R0:W-:Y:S04]  /*15380*/  STL [R1+0x468], R28 ;  /* 0x0004681c01007387 */ /* 0x0041e80000100800 */
[----:B0-----:R-:W2:Y:S04]  /*15390*/  LDL.LU R28, [R1+0x440c] ;  /* 0x00440c00011c7983 */ /* 0x001ea80000300800 */
[----:B------:R-:W3:Y:S04]  /*153a0*/  LDL R4, [R1+0x1520] ;  /* 0x0015200001047983 */ /* 0x000ee80000100800 */
[----:B------:R-:W3:Y:S01]  /*153b0*/  LDL R5, [R1+0x1524] ;  /* 0x0015240001057983 */ /* 0x000ee20000100800 */
[----:B--2---:R-:W-:-:S02]  /*153c0*/  PRMT R28, RZ, 0x7610, R28 ;  /* 0x00007610ff1c7816 */ /* 0x004fc4000000001c */
        /* <DEDUP_REMOVED lines=470> */
[----:B------:R-:W-:-:S02]  /*17130*/  PRMT R0, RZ, 0x7610, R0 ;  /* 0x00007610ff007816 */ /* 0x000fc40000000000 */
[----:B------:R-:W-:Y:S02]  /*17140*/  PRMT R29, RZ, 0x7610, R29 ;  /* 0x00007610ff1d7816 */ /* 0x000fe4000000001d */
[----:B------:R-:W-:Y:S02]  /*17150*/  ISETP.GT.AND P1, PT, R3, 0xf, PT ;  /* 0x0000000f0300780c */ /* 0x000fe40003f24270 */
        /* <DEDUP_REMOVED lines=8> */
[----:B------:R-:W3:Y:S02]  /*171e0*/  LDL R5, [R1+0x1384] ;  /* 0x0013840001057983 */ /* 0x000ee40000100800 */
[----:B---3--:R-:W-:-:S04]  /*171f0*/  @P0 LOP3.LUT R5, R5, R4, RZ, 0x3c, !PT ;  /* 0x0000000405050212 */ /* 0x008fc800078e3cff */
[----:B------:R-:W-:-:S04]  /*17200*/  @P0 LOP3.LUT R4, R5, R4, RZ, 0x3c, !PT ;  /* 0x0000000405040212 */ /* 0x000fc800078e3cff */
[----:B------:R-:W-:-:S05]  /*17210*/  @P0 LOP3.LUT R5, R5, R4, RZ, 0x3c, !PT ;  /* 0x0000000405050212 */ /* 0x000fca00078e3cff */
[----:B------:R-:W3:Y:S04]  /*17220*/  @P0 LDG.E.U16 R2, desc[UR8][R4.64] ;  /* 0x0000000804020981 */ /* 0x000ee8000c1e1500 */
[----:B---3--:R0:W-:Y:S04]  /*17230*/  STL [R1+0x380], R2 ;  /* 0x0003800201007387 */ /* 0x0081e80000100800 */
[----:B0-----:R-:W3:Y:S04]  /*17240*/  LDL.LU R2, [R1+0x4338] ;  /* 0x0043380001027983 */ /* 0x001ee80000300800 */
[----:B------:R-:W4:Y:S04]  /*17250*/  LDL R4, [R1+0x1378] ;  /* 0x0013780001047983 */ /* 0x000f280000100800 */
[----:B------:R-:W4:Y:S02]  /*17260*/  LDL R5, [R1+0x137c] ;  /* 0x00137c0001057983 */ /* 0x000f240000100800 */
[----:B----4-:R-:W-:-:S04]  /*17270*/  @P0 LOP3.LUT R5, R5, R4, RZ, 0x3c, !PT ;  /* 0x0000000405050212 */ /* 0x010fc800078e3cff */
[----:B------:R-:W-:-:S04]  /*17280*/  @P0 LOP3.LUT R4, R5, R4, RZ, 0x3c, !PT ;  /* 0x0000000405040212 */ /* 0x000fc800078e3cff */
[----:B------:R-:W-:-:S05]  /*17290*/  @P0 LOP3.LUT R5, R5, R4, RZ, 0x3c, !PT ;  /* 0x0000000405050212 */ /* 0x000fca00078e3cff */
[----:B------:R-:W4:Y:S04]  /*172a0*/  @P0 LDG.E.U16 R0, desc[UR8][R4.64] ;  /* 0x0000000804000981 */ /* 0x000f28000c1e1500 */
[----:B------:R-:W3:Y:S04]  /*172b0*/  LDL R4, [R1+0x1370] ;  /* 0x0013700001047983 */ /* 0x000ee80000100800 */
[----:B------:R-:W3:Y:S01]  /*172c0*/  LDL R5, [R1+0x1374] ;  /* 0x0013740001057983 */ /* 0x000ee20000100800 */
[----:B--2---:R-:W-:-:S03]  /*172d0*/  PRMT R28, RZ, 0x7610, R28 ;  /* 0x00007610ff1c7816 */ /* 0x004fc6000000001c */
[----:B----4-:R-:W-:Y:S01]  /*172e0*/  STL [R1+0x4030], R0 ;  /* 0x0040300001007387 */ /* 0x010fe20000100800 */
[----:B---3--:R-:W-:-:S04]  /*172f0*/  @P0 LOP3.LUT R5, R5, R4, RZ, 0x3c, !PT ;  /* 0x0000000405050212 */ /* 0x008fc800078e3cff */
[----:B------:R-:W-:-:S04]  /*17300*/  @P0 LOP3.LUT R4, R5, R4, RZ, 0x3c, !PT ;  /* 0x0000000405040212 */ /* 0x000fc800078e3cff */
[----:B------:R-:W-:-:S05]  /*17310*/  @P0 LOP3.LUT R5, R5, R4, RZ, 0x3c, !PT ;  /* 0x0000000405050212 */ /* 0x000fca00078e3cff */
[----:B------:R-:W2:Y:S04]  /*17320*/  @P0 LDG.E.U16 R29, desc[UR8][R4.64] ;  /* 0x00000008041d0981 */ /* 0x000ea8000c1e1500 */
[----:B------:R-:W3:Y:S04]  /*17330*/  LDL R4, [R1+0x1368] ;  /* 0x0013680001047983 */ /* 0x000ee80000100800 */
[----:B------:R-:W3:Y:S01]  /*17340*/  LDL R5, [R1+0x136c] ;  /* 0x00136c0001057983 */ /* 0x000ee20000100800 */
[----:B------:R-:W-:Y:S02]  /*17350*/  PRMT R2, RZ, 0x7610, R2 ;  /* 0x00007610ff027816 */ /* 0x000fe40000000002 */
[----:B------:R-:W-:Y:S01]  /*17360*/  ISETP.GT.AND P0, PT, R3, 0x10, PT ;  /* 0x000000100300780c */ /* 0x000fe20003f04270 */
[----:B--2---:R-:W-:Y:S01]  /*17370*/  STL [R1+0x4034], R29 ;  /* 0x0040341d01007387 */ /* 0x004fe20000100800 */
        /* <DEDUP_REMOVED lines=212> */
[----:B---3--:R-:W-:-:S04]  /*180c0*/  @P0 LOP3.LUT R5, R5, R4, RZ, 0x3c, !PT ;  /* 0x0000000405050212 */ /* 0x008fc800078e3cff */
[----:B------:R-:W-:-:S04]  /*180d0*/  @P0 LOP3.LUT R4, R5, R4, RZ, 0x3c, !PT ;  /* 0x0000000405040212 */ /* 0x000fc800078e3cff */
[----:B------:R-:W-:-:S05]  /*180e0*/  @P0 LOP3.LUT R5, R5, R4, RZ, 0x3c, !PT ;  /* 0x0000000405050212 */ /* 0x000fca00078e3cff */
[----:B------:R-:W3:Y:S04]  /*180f0*/  @P0 LDG.E.U16 R2, desc[UR8][R4.64] ;  /* 0x0000000804020981 */ /* 0x000ee8000c1e1500 */
[----:B---3--:R0:W-:Y:S04]  /*18100*/  STL [R1+0x308], R2 ;  /* 0x0003080201007387 */ /* 0x0081e80000100800 */
[----:B0-----:R-:W3:Y:S04]  /*18110*/  LDL.LU R2, [R1+0x42d8] ;  /* 0x0042d80001027983 */ /* 0x001ee80000300800 */
[----:B------:R-:W4:Y:S04]  /*18120*/  LDL R4, [R1+0x12a8] ;  /* 0x0012a80001047983 */ /* 0x000f280000100800 */
[----:B------:R-:W4:Y:S01]  /*18130*/  LDL R5, [R1+0x12ac] ;  /* 0x0012ac0001057983 */ /* 0x000f220000100800 */
[----:B------:R-:W-:-:S02]  /*18140*/  PRMT R0, RZ, 0x7610, R0 ;  /* 0x00007610ff007816 */ /* 0x000fc40000000000 */
[----:B--2---:R-:W-:Y:S02]  /*18150*/  PRMT R28, RZ, 0x7610, R28 ;  /* 0x00007610ff1c7816 */ /* 0x004fe4000000001c */
[----:B------:R-:W-:Y:S02]  /*18160*/  ISETP.GT.AND P0, PT, R3, 0x16, PT ;  /* 0x000000160300780c */ /* 0x000fe40003f04270 */
[----:B----4-:R-:W-:-:S04]  /*18170*/  @P1 LOP3.LUT R5, R5, R4, RZ, 0x3c, !PT ;  /* 0x0000000405051212 */ /* 0x010fc800078e3cff */
[----:B------:R-:W-:-:S04]  /*18180*/  @P1 LOP3.LUT R4, R5, R4, RZ, 0x3c, !PT ;  /* 0x0000000405041212 */ /* 0x000fc800078e3cff */
[----:B------:R-:W-:-:S05]  /*18190*/  @P1 LOP3.LUT R5, R5, R4, RZ, 0x3c, !PT ;  /* 0x0000000405051212 */ /* 0x000fca00078e3cff */
[----:B------:R-:W2:Y:S04]  /*181a0*/  @P1 LDG.E.U16 R29, desc[UR8][R4.64] ;  /* 0x00000008041d1981 */ /* 0x000ea8000c1e1500 */
[----:B------:R-:W4:Y:S04]  /*181b0*/  LDL R4, [R1+0x12a0] ;  /* 0x0012a00001047983 */ /* 0x000f280000100800 */
[----:B------:R-:W4:Y:S04]  /*181c0*/  LDL R5, [R1+0x12a4] ;  /* 0x0012a40001057983 */ /* 0x000f280000100800 */
[----:B--2---:R-:W-:Y:S01]  /*181d0*/  STL [R1+0x4078], R29 ;  /* 0x0040781d01007387 */ /* 0x004fe20000100800 */
[----:B----4-:R-:W-:-:S04]  /*181e0*/  @P1 LOP3.LUT R5, R5, R4, RZ, 0x3c, !PT ;  /* 0x0000000405051212 */ /* 0x010fc800078e3cff */
[----:B------:R-:W-:-:S04]  /*181f0*/  @P1 LOP3.LUT R4, R5, R4, RZ, 0x3c, !PT ;  /* 0x0000000405041212 */ /* 0x000fc800078e3cff */
[----:B------:R-:W-:-:S05]  /*18200*/  @P1 LOP3.LUT R5, R5, R4, RZ, 0x3c, !PT ;  /* 0x0000000405051212 */ /* 0x000fca00078e3cff */
[----:B------:R-:W2:Y:S04]  /*18210*/  @P1 LDG.E.U16 R0, desc[UR8][R4.64] ;  /* 0x0000000804001981 */ /* 0x000ea8000c1e1500 */
[----:B------:R-:W4:Y:S04]  /*18220*/  LDL R4, [R1+0x1298] ;  /* 0x0012980001047983 */ /* 0x000f280000100800 */
[----:B------:R-:W4:Y:S01]  /*18230*/  LDL R5, [R1+0x129c] ;  /* 0x00129c0001057983 */ /* 0x000f220000100800 */
[----:B---3--:R-:W-:-:S03]  /*18240*/  PRMT R2, RZ, 0x7610, R2 ;  /* 0x00007610ff027816 */ /* 0x008fc60000000002 */
[----:B--2---:R-:W-:Y:S01]  /*18250*/  STL [R1+0x407c], R0 ;  /* 0x00407c0001007387 */ /* 0x004fe20000100800 */
[----:B----4-:R-:W-:-:S04]  /*18260*/  @P1 LOP3.LUT R5, R5, R4, RZ, 0x3c, !PT ;  /* 0x0000000405051212 */ /* 0x010fc800078e3cff */
        /* <DEDUP_REMOVED lines=736> */
[----:B---3--:R-:W-:-:S02]  /*1b070*/  PRMT R2, RZ, 0x7610, R2 ;  /* 0x00007610ff027816 */ /* 0x008fc40000000002 */
[----:B----4-:R-:W-:-:S04]  /*1b080*/  @P1 LOP3.LUT R5, R5, R4, RZ, 0x3c, !PT ;  /* 0x0000000405051212 */ /* 0x010fc800078e3cff */
[----:B------:R-:W-:-:S04]  /*1b090*/  @P1 LOP3.LUT R4, R5, R4, RZ, 0x3c, !PT ;  /* 0x0000000405041212 */ /* 0x000fc800078e3cff */
[----:B------:R-:W-:-:S05]  /*1b0a0*/  @P1 LOP3.LUT R5, R5, R4, RZ, 0x3c, !PT ;  /* 0x0000000405051212 */ /* 0x000fca00078e3cff */
[----:B------:R-:W3:Y:S04]  /*1b0b0*/  @P1 LDG.E.U16 R2, desc[UR8][R4.64] ;  /* 0x0000000804021981 */ /* 0x000ee8000c1e1500 */
[----:B---3--:R0:W-:Y:S04]  /*1b0c0*/  STL [R1+0xac], R2 ;  /* 0x0000ac0201007387 */ /* 0x0081e80000100800 */
[----:B0-----:R-:W3:Y:S04]  /*1b0d0*/  LDL.LU R2, [R1+0x4194] ;  /* 0x0041940001027983 */ /* 0x001ee80000300800 */
[----:B------:R-:W4:Y:S04]  /*1b0e0*/  LDL R4, [R1+0x1010] ;  /* 0x0010100001047983 */ /* 0x000f280000100800 */
[----:B------:R-:W4:Y:S01]  /*1b0f0*/  LDL R5, [R1+0x1014] ;  /* 0x0010140001057983 */ /* 0x000f220000100800 */
[----:B------:R-:W-:-:S02]  /*1b100*/  ISETP.GT.AND P0, PT, R3, 0x2a, PT ;  /* 0x0000002a0300780c */ /* 0x000fc40003f04270 */
[----:B---3--:R-:W-:Y:S02]  /*1b110*/  PRMT R2, RZ, 0x7610, R2 ;  /* 0x00007610ff027816 */ /* 0x008fe40000000002 */
        /* <DEDUP_REMOVED lines=101> */
[----:B----4-:R-:W-:-:S04]  /*1b770*/  @P0 LOP3.LUT R5, R5, R4, RZ, 0x3c, !PT ;  /* 0x0000000405050212 */ /* 0x010fc800078e3cff */
[----:B------:R-:W-:-:S04]  /*1b780*/  @P0 LOP3.LUT R4, R5, R4, RZ, 0x3c, !PT ;  /* 0x0000000405040212 */ /* 0x000fc800078e3cff */
[----:B------:R-:W-:-:S05]  /*1b790*/  @P0 LOP3.LUT R5, R5, R4, RZ, 0x3c, !PT ;  /* 0x0000000405050212 */ /* 0x000fca00078e3cff */
[----:B------:R-:W4:Y:S04]  /*1b7a0*/  @P0 LDG.E.U16 R29, desc[UR8][R4.64] ;  /* 0x00000008041d0981 */ /* 0x000f28000c1e1500 */
[----:B------:R-:W2:Y:S04]  /*1b7b0*/  LDL R4, [R1+0xfb0] ;  /* 0x000fb00001047983 */ /* 0x000ea80000100800 */
[----:B------:R-:W2:Y:S01]  /*1b7c0*/  LDL R5, [R1+0xfb4] ;  /* 0x000fb40001057983 */ /* 0x000ea20000100800 */
[----:B------:R-:W-:Y:S02]  /*1b7d0*/  PRMT R0, RZ, 0x7610, R0 ;  /* 0x00007610ff007816 */ /* 0x000fe40000000000 */
[----:B------:R-:W-:Y:S01]  /*1b7e0*/  ISETP.GT.AND P1, PT, R3, 0x2d, PT ;  /* 0x0000002d0300780c */ /* 0x000fe20003f24270 */
[----:B----4-:R-:W-:Y:S01]  /*1b7f0*/  STL [R1+0x408c], R29 ;  /* 0x00408c1d01007387 */ /* 0x010fe20000100800 */
[----:B--2---:R-:W-:-:S04]  /*1b800*/  @P0 LOP3.LUT R5, R5, R4, RZ, 0x3c, !PT ;  /* 0x0000000405050212 */ /* 0x004fc800078e3cff */
        /* <DEDUP_REMOVED lines=94> */
[----:B----4-:R0:W-:Y:S04]  /*1bdf0*/  STL [R1+0x480], R27 ;  /* 0x0004801b01007387 */ /* 0x0101e80000100800 */
[----:B0-----:R-:W4:Y:S04]  /*1be00*/  LDL.LU R27, [R1+0x4140] ;  /* 0x00414000011b7983 */ /* 0x001f280000300800 */
[----:B------:R-:W2:Y:S04]  /*1be10*/  LDL R4, [R1+0xf58] ;  /* 0x000f580001047983 */ /* 0x000ea80000100800 */
[----:B------:R-:W2:Y:S01]  /*1be20*/  LDL R5, [R1+0xf5c] ;  /* 0x000f5c0001057983 */ /* 0x000ea20000100800 */
[----:B------:R-:W-:-:S02]  /*1be30*/  PRMT R26, RZ, 0x7610, R26 ;  /* 0x00007610ff1a7816 */ /* 0x000fc4000000001a */
[----:B------:R-:W-:Y:S02]  /*1be40*/  ISETP.GT.AND P1, PT, R3, 0x30, PT ;  /* 0x000000300300780c */ /* 0x000fe40003f24270 */
[----:B--2---:R-:W-:-:S04]  /*1be50*/  @P0 LOP3.LUT R5, R5, R4, RZ, 0x3c, !PT ;  /* 0x0000000405050212 */ /* 0x004fc800078e3cff */
[----:B------:R-:W-:-:S04]  /*1be60*/  @P0 LOP3.LUT R4, R5, R4, RZ, 0x3c, !PT ;  /* 0x0000000405040212 */ /* 0x000fc800078e3cff */
[----:B------:R-:W-:-:S05]  /*1be70*/  @P0 LOP3.LUT R5, R5, R4, RZ, 0x3c, !PT ;  /* 0x0000000405050212 */ /* 0x000fca00078e3cff */
[----:B------:R-:W2:Y:S04]  /*1be80*/  @P0 LDG.E.U16 R26, desc[UR8][R4.64] ;  /* 0x00000008041a0981 */ /* 0x000ea8000c1e1500 */
[----:B--2---:R0:W-:Y:S04]  /*1be90*/  STL [R1+0x47c], R26 ;  /* 0x00047c1a01007387 */ /* 0x0041e80000100800 */
[----:B0-----:R-:W2:Y:S04]  /*1bea0*/  LDL.LU R26, [R1+0x413c] ;  /* 0x00413c00011a7983 */ /* 0x001ea80000300800 */
[----:B------:R-:W2:Y:S04]  /*1beb0*/  LDL R4, [R1+0xf48] ;  /* 0x000f480001047983 */ /* 0x000ea80000100800 */
[----:B------:R-:W2:Y:S01]  /*1bec0*/  LDL R5, [R1+0xf4c] ;  /* 0x000f4c0001057983 */ /* 0x000ea20000100800 */
[----:B------:R-:W-:-:S02]  /*1bed0*/  PRMT R25, RZ, 0x7610, R25 ;  /* 0x00007610ff197816 */ /* 0x000fc40000000019 */
        /* <DEDUP_REMOVED lines=106> */
[----:B------:R-:W3:Y:S04]  /*1c580*/  LDL R4, [R1+0xee8] ;  /* 0x000ee80001047983 */ /* 0x000ee80000100800 */
[----:B------:R-:W3:Y:S01]  /*1c590*/  LDL R5, [R1+0xeec] ;  /* 0x000eec0001057983 */ /* 0x000ee20000100800 */
[----:B------:R-:W-:-:S03]  /*1c5a0*/  PRMT R14, RZ, 0x7610, R14 ;  /* 0x00007610ff0e7816 */ /* 0x000fc6000000000e */
        /* <DEDUP_REMOVED lines=16> */
[----:B------:R-:W2:Y:S04]  /*1c6b0*/  LDL R4, [R1+0xed8] ;  /* 0x000ed80001047983 */ /* 0x000ea80000100800 */
[----:B------:R-:W2:Y:S01]  /*1c6c0*/  LDL R5, [R1+0xedc] ;  /* 0x000edc0001057983 */ /* 0x000ea20000100800 */
[----:B------:R-:W-:-:S02]  /*1c6d0*/  PRMT R29, RZ, 0x7610, R29 ;  /* 0x00007610ff1d7816 */ /* 0x000fc4000000001d */
[----:B--2---:R-:W-:-:S04]  /*1c6e0*/  @P2 LOP3.LUT R5, R5, R4, RZ, 0x3c, !PT ;  /* 0x0000000405052212 */ /* 0x004fc800078e3cff */
        /* <DEDUP_REMOVED lines=60> */
[----:B------:R-:W-:-:S03]  /*1cab0*/  PRMT R7, RZ, 0x7610, R7 ;  /* 0x00007610ff077816 */ /* 0x000fc60000000007 */
[----:B--2---:R0:W-:Y:S04]  /*1cac0*/  STL [R1+0x40e8], R29 ;  /* 0x0040e81d01007387 */ /* 0x0041e80000100800 */
[----:B0-----:R-:W2:Y:S01]  /*1cad0*/  LDL R29, [R1+0xe2c] ;  /* 0x000e2c00011d7983 */ /* 0x001ea20000100800 */
        /* <DEDUP_REMOVED lines=24> */
[----:B------:R-:W2:Y:S04]  /*1cc60*/  LDL R4, [R1+0xea8] ;  /* 0x000ea80001047983 */ /* 0x000ea80000100800 */
[----:B------:R-:W2:Y:S01]  /*1cc70*/  LDL R5, [R1+0xeac] ;  /* 0x000eac0001057983 */ /* 0x000ea20000100800 */
[----:B------:R-:W-:-:S02]  /*1cc80*/  PRMT R28, RZ, 0x7610, R28 ;  /* 0x00007610ff1c7816 */ /* 0x000fc4000000001c */
[----:B------:R-:W-:Y:S02]  /*1cc90*/  ISETP.GT.AND P2, PT, R3, 0x39, PT ;  /* 0x000000390300780c */ /* 0x000fe40003f44270 */
[----:B------:R-:W-:Y:S02]  /*1cca0*/  PRMT R0, RZ, 0x7610, R0 ;  /* 0x00007610ff007816 */ /* 0x000fe40000000000 */
[----:B----4-:R-:W-:Y:S02]  /*1ccb0*/  PRMT R27, RZ, 0x7610, R27 ;  /* 0x00007610ff1b7816 */ /* 0x010fe4000000001b */
[----:B------:R-:W-:Y:S02]  /*1ccc0*/  PRMT R26, RZ, 0x7610, R26 ;  /* 0x00007610ff1a7816 */ /* 0x000fe4000000001a */
[----:B------:R-:W-:Y:S02]  /*1ccd0*/  PRMT R25, RZ, 0x7610, R25 ;  /* 0x00007610ff197816 */ /* 0x000fe40000000019 */
[----:B------:R-:W-:-:S02]  /*1cce0*/  PRMT R24, RZ, 0x7610, R24 ;  /* 0x00007610ff187816 */ /* 0x000fc40000000018 */
[----:B------:R-:W-:Y:S02]  /*1ccf0*/  PRMT R23, RZ, 0x7610, R23 ;  /* 0x00007610ff177816 */ /* 0x000fe40000000017 */
[----:B------:R-:W-:Y:S02]  /*1cd00*/  PRMT R22, RZ, 0x7610, R22 ;  /* 0x00007610ff167816 */ /* 0x000fe40000000016 */
[----:B------:R-:W-:Y:S02]  /*1cd10*/  PRMT R21, RZ, 0x7610, R21 ;  /* 0x00007610ff157816 */ /* 0x000fe40000000015 */
        /* <DEDUP_REMOVED lines=13> */
[----:B---3--:R-:W-:Y:S02]  /*1cdf0*/  PRMT R7, RZ, 0x7610, R7 ;  /* 0x00007610ff077816 */ /* 0x008fe40000000007 */
[----:B------:R-:W-:Y:S01]  /*1ce00*/  PRMT R6, RZ, 0x7610, R6 ;  /* 0x00007610ff067816 */ /* 0x000fe20000000006 */
[----:B0-----:R-:W0:Y:S02]  /*1ce10*/  S2R R2, SR_TID.X ;  /* 0x0000000000027919 */ /* 0x001e240000002100 */
[----:B0-----:R-:W-:-:S05]  /*1ce20*/  LOP3.LUT R2, R2, 0x3f, RZ, 0xc0, !PT ;  /* 0x0000003f02027812 */ /* 0x001fca00078ec0ff */
[----:B------:R-:W-:Y:S01]  /*1ce30*/  IMAD.SHL.U32 R2, R2, 0x2, RZ ;  /* 0x0000000202027824 */ /* 0x000fe200078e00ff */
[----:B--2---:R-:W-:-:S04]  /*1ce40*/  @P1 LOP3.LUT R5, R5, R4, RZ, 0x3c, !PT ;  /* 0x0000000405051212 */ /* 0x004fc800078e3cff */
[----:B------:R-:W-:-:S04]  /*1ce50*/  @P1 LOP3.LUT R4, R5, R4, RZ, 0x3c, !PT ;  /* 0x0000000405041212 */ /* 0x000fc800078e3cff */
[----:B------:R-:W-:-:S05]  /*1ce60*/  @P1 LOP3.LUT R5, R5, R4, RZ, 0x3c, !PT ;  /* 0x0000000405051212 */ /* 0x000fca00078e3cff */
[----:B------:R0:W2:Y:S04]  /*1ce70*/  @P1 LDG.E.U16 R28, desc[UR8][R4.64] ;  /* 0x00000008041c1981 */ /* 0x0000a8000c1e1500 */
[----:B------:R-:W3:Y:S01]  /*1ce80*/  LDL R5, [R1+0xe28] ;  /* 0x000e280001057983 */ /* 0x000ee20000100800 */
[----:B0-----:R-:W-:-:S03]  /*1ce90*/  @P2 IMAD.MOV.U32 R4, RZ, RZ, R29 ;  /* 0x000000ffff042224 */ /* 0x001fc600078e001d */
[----:B--2---:R0:W-:Y:S04]  /*1cea0*/  STL [R1+0x404c], R28 ;  /* 0x00404c1c01007387 */ /* 0x0041e80000100800 */
[----:B------:R-:W2:Y:S04]  /*1ceb0*/  LDL R29, [R1+0xea4] ;  /* 0x000ea400011d7983 */ /* 0x000ea80000100800 */
[----:B0-----:R-:W4:Y:S04]  /*1cec0*/  LDL R28, [R1+0xe24] ;  /* 0x000e2400011c7983 */ /* 0x001f280000100800 */
[----:B---3--:R4:W3:Y:S04]  /*1ced0*/  @P2 LDG.E.U16 R0, desc[UR8][R4.64] ;  /* 0x0000000804002981 */ /* 0x0088e8000c1e1500 */
[----:B------:R-:W2:Y:S01]  /*1cee0*/  LDL R5, [R1+0xe20] ;  /* 0x000e200001057983 */ /* 0x000ea20000100800 */
[----:B----4-:R-:W-:-:S03]  /*1cef0*/  @P2 IMAD.MOV.U32 R4, RZ, RZ, R28 ;  /* 0x000000ffff042224 */ /* 0x010fc600078e001c */
[----:B---3--:R-:W-:Y:S04]  /*1cf00*/  STL [R1+0x40cc], R0 ;  /* 0x0040cc0001007387 */ /* 0x008fe80000100800 */
[----:B------:R-:W3:Y:S04]  /*1cf10*/  LDL R28, [R1+0xe0c] ;  /* 0x000e0c00011c7983 */ /* 0x000ee80000100800 */
[----:B--2---:R0:W2:Y:S04]  /*1cf20*/  @P2 LDG.E.U16 R27, desc[UR8][R4.64] ;  /* 0x00000008041b2981 */ /* 0x0040a8000c1e1500 */
[----:B------:R-:W0:Y:S04]  /*1cf30*/  LDL R4, [R1+0xe18] ;  /* 0x000e180001047983 */ /* 0x000e280000100800 */
[----:B------:R-:W0:Y:S02]  /*1cf40*/  LDL R5, [R1+0xe1c] ;  /* 0x000e1c0001057983 */ /* 0x000e240000100800 */
[----:B0-----:R-:W-:-:S04]  /*1cf50*/  @P2 LOP3.LUT R5, R5, R4, RZ, 0x3c, !PT ;  /* 0x0000000405052212 */ /* 0x001fc800078e3cff */
[----:B------:R-:W-:-:S04]  /*1cf60*/  @P2 LOP3.LUT R4, R5, R4, RZ, 0x3c, !PT ;  /* 0x0000000405042212 */ /* 0x000fc800078e3cff */
[----:B------:R-:W-:-:S05]  /*1cf70*/  @P2 LOP3.LUT R5, R5, R4, RZ, 0x3c, !PT ;  /* 0x0000000405052212 */ /* 0x000fca00078e3cff */
[----:B------:R-:W4:Y:S04]  /*1cf80*/  @P2 LDG.E.U16 R26, desc[UR8][R4.64] ;  /* 0x00000008041a2981 */ /* 0x000f28000c1e1500 */
[----:B--2---:R0:W-:Y:S04]  /*1cf90*/  STL [R1+0x40d0], R27 ;  /* 0x0040d01b01007387 */ /* 0x0041e80000100800 */
[----:B------:R-:W2:Y:S04]  /*1cfa0*/  LDL R4, [R1+0xe10] ;  /* 0x000e100001047983 */ /* 0x000ea80000100800 */
[----:B------:R-:W2:Y:S04]  /*1cfb0*/  LDL R5, [R1+0xe14] ;  /* 0x000e140001057983 */ /* 0x000ea80000100800 */
[----:B0-----:R-:W3:Y:S04]  /*1cfc0*/  LDL R27, [R1+0xe08] ;  /* 0x000e0800011b7983 */ /* 0x001ee80000100800 */
[----:B----4-:R0:W-:Y:S04]  /*1cfd0*/  STL [R1+0x40d4], R26 ;  /* 0x0040d41a01007387 */ /* 0x0101e80000100800 */
[----:B0-----:R-:W4:Y:S01]  /*1cfe0*/  LDL R26, [R1+0xea0] ;  /* 0x000ea000011a7983 */ /* 0x001f220000100800 */
[----:B--2---:R-:W-:-:S04]  /*1cff0*/  @P2 LOP3.LUT R5, R5, R4, RZ, 0x3c, !PT ;  /* 0x0000000405052212 */ /* 0x004fc800078e3cff */
[----:B------:R-:W-:-:S04]  /*1d000*/  @P2 LOP3.LUT R4, R5, R4, RZ, 0x3c, !PT ;  /* 0x0000000405042212 */ /* 0x000fc800078e3cff */
[----:B------:R-:W-:-:S05]  /*1d010*/  @P2 LOP3.LUT R5, R5, R4, RZ, 0x3c, !PT ;  /* 0x0000000405052212 */ /* 0x000fca00078e3cff */
[----:B------:R0:W2:Y:S02]  /*1d020*/  @P2 LDG.E.U16 R25, desc[UR8][R4.64] ;  /* 0x0000000804192981 */ /* 0x0000a4000c1e1500 */
[----:B0-----:R-:W-:Y:S02]  /*1d030*/  @P1 IMAD.MOV.U32 R4, RZ, RZ, R29 ;  /* 0x000000ffff041224 */ /* 0x001fe400078e001d */
[----:B----4-:R-:W-:-:S05]  /*1d040*/  @P1 IMAD.MOV.U32 R5, RZ, RZ, R26 ;  /* 0x000000ffff051224 */ /* 0x010fca00078e001a */
[----:B------:R3:W4:Y:S01]  /*1d050*/  @P1 LDG.E.U16 R24, desc[UR8][R4.64] ;  /* 0x0000000804181981 */ /* 0x000722000c1e1500 */
[----:B------:R-:W-:-:S03]  /*1d060*/  ISETP.GT.AND P2, PT, R3, 0x3a, PT ;  /* 0x0000003a0300780c */ /* 0x000fc60003f44270 */
[----:B--2---:R-:W-:Y:S04]  /*1d070*/  STL [R1+0x40d8], R25 ;  /* 0x0040d81901007387 */ /* 0x004fe80000100800 */
[----:B------:R-:W2:Y:S04]  /*1d080*/  LDL R29, [R1+0xdf0] ;  /* 0x000df000011d7983 */ /* 0x000ea80000100800 */
[----:B------:R-:W2:Y:S02]  /*1d090*/  LDL R26, [R1+0xdf4] ;  /* 0x000df400011a7983 */ /* 0x000ea40000100800 */
[----:B---3--:R-:W-:-:S02]  /*1d0a0*/  @P2 IMAD.MOV.U32 R4, RZ, RZ, R28 ;  /* 0x000000ffff042224 */ /* 0x008fc400078e001c */
[----:B------:R-:W-:-:S05]  /*1d0b0*/  @P2 IMAD.MOV.U32 R5, RZ, RZ, R27 ;  /* 0x000000ffff052224 */ /* 0x000fca00078e001b */
[----:B------:R-:W3:Y:S04]  /*1d0c0*/  @P2 LDG.E.U16 R23, desc[UR8][R4.64] ;  /* 0x0000000804172981 */ /* 0x000ee8000c1e1500 */
[----:B----4-:R-:W-:Y:S04]  /*1d0d0*/  STL [R1+0x4050], R24 ;  /* 0x0040501801007387 */ /* 0x010fe80000100800 */
[----:B------:R-:W4:Y:S04]  /*1d0e0*/  LDL R4, [R1+0xe00] ;  /* 0x000e000001047983 */ /* 0x000f280000100800 */
[----:B------:R-:W4:Y:S04]  /*1d0f0*/  LDL R5, [R1+0xe04] ;  /* 0x000e040001057983 */ /* 0x000f280000100800 */
[----:B------:R-:W2:Y:S04]  /*1d100*/  LDL R28, [R1+0xe98] ;  /* 0x000e9800011c7983 */ /* 0x000ea80000100800 */
[----:B------:R-:W2:Y:S04]  /*1d110*/  LDL R27, [R1+0xe9c] ;  /* 0x000e9c00011b7983 */ /* 0x000ea80000100800 */
[----:B---3--:R-:W-:Y:S01]  /*1d120*/  STL [R1+0x40b8], R23 ;  /* 0x0040b81701007387 */ /* 0x008fe20000100800 */
[----:B----4-:R-:W-:-:S04]  /*1d130*/  @P2 LOP3.LUT R5, R5, R4, RZ, 0x3c, !PT ;  /* 0x0000000405052212 */ /* 0x010fc800078e3cff */
[----:B------:R-:W-:-:S04]  /*1d140*/  @P2 LOP3.LUT R4, R5, R4, RZ, 0x3c, !PT ;  /* 0x0000000405042212 */ /* 0x000fc800078e3cff */
[----:B------:R-:W-:-:S05]  /*1d150*/  @P2 LOP3.LUT R5, R5, R4, RZ, 0x3c, !PT ;  /* 0x0000000405052212 */ /* 0x000fca00078e3cff */
[----:B------:R0:W3:Y:S04]  /*1d160*/  @P2 LDG.E.U16 R22, desc[UR8][R4.64] ;  /* 0x0000000804162981 */ /* 0x0000e8000c1e1500 */
[----:B------:R-:W0:Y:S04]  /*1d170*/  LDL R4, [R1+0xdf8] ;  /* 0x000df80001047983 */ /* 0x000e280000100800 */
[----:B------:R-:W0:Y:S02]  /*1d180*/  LDL R5, [R1+0xdfc] ;  /* 0x000dfc0001057983 */ /* 0x000e240000100800 */
[----:B0-----:R-:W-:-:S04]  /*1d190*/  @P2 LOP3.LUT R5, R5, R4, RZ, 0x3c, !PT ;  /* 0x0000000405052212 */ /* 0x001fc800078e3cff */
[----:B------:R-:W-:-:S04]  /*1d1a0*/  @P2 LOP3.LUT R4, R5, R4, RZ, 0x3c, !PT ;  /* 0x0000000405042212 */ /* 0x000fc800078e3cff */
[----:B------:R-:W-:-:S05]  /*1d1b0*/  @P2 LOP3.LUT R5, R5, R4, RZ, 0x3c, !PT ;  /* 0x0000000405052212 */ /* 0x000fca00078e3cff */
[----:B------:R2:W4:Y:S02]  /*1d1c0*/  @P2 LDG.E.U16 R21, desc[UR8][R4.64] ;  /* 0x0000000804152981 */ /* 0x000524000c1e1500 */
[----:B--2---:R-:W-:Y:S02]  /*1d1d0*/  @P2 IMAD.MOV.U32 R4, RZ, RZ, R26 ;  /* 0x000000ffff042224 */ /* 0x004fe400078e001a */
[----:B------:R-:W-:-:S05]  /*1d1e0*/  @P2 IMAD.MOV.U32 R5, RZ, RZ, R29 ;  /* 0x000000ffff052224 */ /* 0x000fca00078e001d */
[----:B------:R0:W2:Y:S04]  /*1d1f0*/  @P2 LDG.E.U16 R20, desc[UR8][R4.64] ;  /* 0x0000000804142981 */ /* 0x0000a8000c1e1500 */
[----:B---3--:R1:W-:Y:S01]  /*1d200*/  STL [R1+0x40bc], R22 ;  /* 0x0040bc1601007387 */ /* 0x0083e20000100800 */
[----:B0-----:R-:W-:Y:S02]  /*1d210*/  @P1 IMAD.MOV.U32 R4, RZ, RZ, R27 ;  /* 0x000000ffff041224 */ /* 0x001fe400078e001b */
[----:B------:R-:W-:-:S05]  /*1d220*/  @P1 IMAD.MOV.U32 R5, RZ, RZ, R28 ;  /* 0x000000ffff051224 */ /* 0x000fca00078e001c */
[----:B------:R-:W3:Y:S04]  /*1d230*/  @P1 LDG.E.U16 R19, desc[UR8][R4.64] ;  /* 0x0000000804131981 */ /* 0x000ee8000c1e1500 */
[----:B----4-:R-:W-:Y:S04]  /*1d240*/  STL [R1+0x40c0], R21 ;  /* 0x0040c01501007387 */ /* 0x010fe80000100800 */
[----:B------:R-:W4:Y:S04]  /*1d250*/  LDL R29, [R1+0xde4] ;  /* 0x000de400011d7983 */ /* 0x000f280000100800 */
[----:B------:R-:W4:Y:S04]  /*1d260*/  LDL R26, [R1+0xdd8] ;  /* 0x000dd800011a7983 */ /* 0x000f280000100800 */
[----:B-1----:R-:W4:Y:S04]  /*1d270*/  LDL R22, [R1+0xddc] ;  /* 0x000ddc0001167983 */ /* 0x002f280000100800 */
[----:B--2---:R-:W-:Y:S04]  /*1d280*/  STL [R1+0x40c4], R20 ;  /* 0x0040c41401007387 */ /* 0x004fe80000100800 */
[----:B------:R-:W2:Y:S04]  /*1d290*/  LDL R4, [R1+0xde8] ;  /* 0x000de80001047983 */ /* 0x000ea80000100800 */
[----:B------:R-:W2:Y:S01]  /*1d2a0*/  LDL R5, [R1+0xdec] ;  /* 0x000dec0001057983 */ /* 0x000ea20000100800 */
[----:B------:R-:W-:-:S03]  /*1d2b0*/  ISETP.GT.AND P2, PT, R3, 0x3b, PT ;  /* 0x0000003b0300780c */ /* 0x000fc60003f44270 */
[----:B------:R-:W4:Y:S04]  /*1d2c0*/  LDL R28, [R1+0xdd0] ;  /* 0x000dd000011c7983 */ /* 0x000f280000100800 */
[----:B------:R-:W4:Y:S04]  /*1d2d0*/  LDL R27, [R1+0xdd4] ;  /* 0x000dd400011b7983 */ /* 0x000f280000100800 */
[----:B---3--:R-:W-:Y:S02]  /*1d2e0*/  STL [R1+0x4054], R19 ;  /* 0x0040541301007387 */ /* 0x008fe40000100800 */
[----:B--2---:R-:W-:-:S04]  /*1d2f0*/  @P2 LOP3.LUT R5, R5, R4, RZ, 0x3c, !PT ;  /* 0x0000000405052212 */ /* 0x004fc800078e3cff */
[----:B------:R-:W-:-:S04]  /*1d300*/  @P2 LOP3.LUT R4, R5, R4, RZ, 0x3c, !PT ;  /* 0x0000000405042212 */ /* 0x000fc800078e3cff */
[----:B------:R-:W-:-:S05]  /*1d310*/  @P2 LOP3.LUT R5, R5, R4, RZ, 0x3c, !PT ;  /* 0x0000000405052212 */ /* 0x000fca00078e3cff */
[----:B------:R4:W2:Y:S04]  /*1d320*/  @P2 LDG.E.U16 R18, desc[UR8][R4.64] ;  /* 0x0000000804122981 */ /* 0x0008a8000c1e1500 */
[----:B------:R-:W3:Y:S01]  /*1d330*/  LDL R5, [R1+0xde0] ;  /* 0x000de00001057983 */ /* 0x000ee20000100800 */
[----:B----4-:R-:W-:-:S05]  /*1d340*/  @P2 IMAD.MOV.U32 R4, RZ, RZ, R29 ;  /* 0x000000ffff042224 */ /* 0x010fca00078e001d */
[----:B---3--:R0:W3:Y:S02]  /*1d350*/  @P2 LDG.E.U16 R17, desc[UR8][R4.64] ;  /* 0x0000000804112981 */ /* 0x0080e4000c1e1500 */
[----:B0-----:R-:W-:Y:S02]  /*1d360*/  @P2 IMAD.MOV.U32 R4, RZ, RZ, R22 ;  /* 0x000000ffff042224 */ /* 0x001fe400078e0016 */
[----:B------:R-:W-:-:S05]  /*1d370*/  @P2 IMAD.MOV.U32 R5, RZ, RZ, R26 ;  /* 0x000000ffff052224 */ /* 0x000fca00078e001a */
[----:B------:R0:W4:Y:S04]  /*1d380*/  @P2 LDG.E.U16 R16, desc[UR8][R4.64] ;  /* 0x0000000804102981 */ /* 0x000128000c1e1500 */
[----:B--2---:R-:W-:Y:S01]  /*1d390*/  STL [R1+0x4098], R18 ;  /* 0x0040981201007387 */ /* 0x004fe20000100800 */
[----:B0-----:R-:W-:Y:S02]  /*1d3a0*/  @P2 IMAD.MOV.U32 R4, RZ, RZ, R27 ;  /* 0x000000ffff042224 */ /* 0x001fe400078e001b */
[----:B------:R-:W-:-:S05]  /*1d3b0*/  @P2 IMAD.MOV.U32 R5, RZ, RZ, R28 ;  /* 0x000000ffff052224 */ /* 0x000fca00078e001c */
[----:B------:R-:W2:Y:S04]  /*1d3c0*/  @P2 LDG.E.U16 R15, desc[UR8][R4.64] ;  /* 0x00000008040f2981 */ /* 0x000ea8000c1e1500 */
[----:B---3--:R-:W-:Y:S04]  /*1d3d0*/  STL [R1+0x409c], R17 ;  /* 0x00409c1101007387 */ /* 0x008fe80000100800 */
[----:B------:R-:W3:Y:S04]  /*1d3e0*/  LDL R26, [R1+0xdc8] ;  /* 0x000dc800011a7983 */ /* 0x000ee80000100800 */
[----:B------:R-:W3:Y:S04]  /*1d3f0*/  LDL R22, [R1+0xdcc] ;  /* 0x000dcc0001167983 */ /* 0x000ee80000100800 */
[----:B----4-:R-:W-:Y:S04]  /*1d400*/  STL [R1+0x40a0], R16 ;  /* 0x0040a01001007387 */ /* 0x010fe80000100800 */
[----:B------:R-:W4:Y:S04]  /*1d410*/  LDL R4, [R1+0xe90] ;  /* 0x000e900001047983 */ /* 0x000f280000100800 */
[----:B------:R-:W4:Y:S04]  /*1d420*/  LDL R5, [R1+0xe94] ;  /* 0x000e940001057983 */ /* 0x000f280000100800 */
[----:B------:R-:W3:Y:S04]  /*1d430*/  LDL R29, [R1+0xdc4] ;  /* 0x000dc400011d7983 */ /* 0x000ee80000100800 */
[----:B------:R-:W3:Y:S04]  /*1d440*/  LDL R28, [R1+0xdb8] ;  /* 0x000db800011c7983 */ /* 0x000ee80000100800 */
[----:B------:R-:W3:Y:S04]  /*1d450*/  LDL R27, [R1+0xdbc] ;  /* 0x000dbc00011b7983 */ /* 0x000ee80000100800 */
[----:B--2---:R0:W-:Y:S04]  /*1d460*/  STL [R1+0x40a4], R15 ;  /* 0x0040a40f01007387 */ /* 0x0041e80000100800 */
[----:B0-----:R-:W2:Y:S01]  /*1d470*/  LDL R15, [R1+0xdc0] ;  /* 0x000dc000010f7983 */ /* 0x001ea20000100800 */
[----:B----4-:R-:W-:-:S04]  /*1d480*/  @P1 LOP3.LUT R5, R5, R4, RZ, 0x3c, !PT ;  /* 0x0000000405051212 */ /* 0x010fc800078e3cff */
[----:B------:R-:W-:-:S04]  /*1d490*/  @P1 LOP3.LUT R4, R5, R4, RZ, 0x3c, !PT ;  /* 0x0000000405041212 */ /* 0x000fc800078e3cff */
[----:B------:R-:W-:-:S05]  /*1d4a0*/  @P1 LOP3.LUT R5, R5, R4, RZ, 0x3c, !PT ;  /* 0x0000000405051212 */ /* 0x000fca00078e3cff */
[----:B------:R3:W4:Y:S01]  /*1d4b0*/  @P1 LDG.E.U16 R14, desc[UR8][R4.64] ;  /* 0x00000008040e1981 */ /* 0x000722000c1e1500 */
[----:B------:R-:W-:-:S13]  /*1d4c0*/  ISETP.GT.AND P2, PT, R3, 0x3c, PT ;  /* 0x0000003c0300780c */ /* 0x000fda0003f44270 */
[----:B---3--:R-:W-:Y:S02]  /*1d4d0*/  @P2 IMAD.MOV.U32 R4, RZ, RZ, R22 ;  /* 0x000000ffff042224 */ /* 0x008fe400078e0016 */
[----:B------:R-:W-:-:S05]  /*1d4e0*/  @P2 IMAD.MOV.U32 R5, RZ, RZ, R26 ;  /* 0x000000ffff052224 */ /* 0x000fca00078e001a */
[----:B------:R0:W3:Y:S02]  /*1d4f0*/  @P2 LDG.E.U16 R13, desc[UR8][R4.64] ;  /* 0x00000008040d2981 */ /* 0x0000e4000c1e1500 */
[----:B0-----:R-:W-:Y:S02]  /*1d500*/  @P2 IMAD.MOV.U32 R4, RZ, RZ, R29 ;  /* 0x000000ffff042224 */ /* 0x001fe400078e001d */
[----:B--2---:R-:W-:-:S05]  /*1d510*/  @P2 IMAD.MOV.U32 R5, RZ, RZ, R15 ;  /* 0x000000ffff052224 */ /* 0x004fca00078e000f */
[----:B------:R0:W2:Y:S02]  /*1d520*/  @P2 LDG.E.U16 R12, desc[UR8][R4.64] ;  /* 0x00000008040c2981 */ /* 0x0000a4000c1e1500 */
[----:B0-----:R-:W-:Y:S02]  /*1d530*/  @P2 IMAD.MOV.U32 R4, RZ, RZ, R27 ;  /* 0x000000ffff042224 */ /* 0x001fe400078e001b */
[----:B------:R-:W-:-:S05]  /*1d540*/  @P2 IMAD.MOV.U32 R5, RZ, RZ, R28 ;  /* 0x000000ffff052224 */ /* 0x000fca00078e001c */
[----:B------:R-:W2:Y:S04]  /*1d550*/  @P2 LDG.E.U16 R11, desc[UR8][R4.64] ;  /* 0x00000008040b2981 */ /* 0x000ea8000c1e1500 */
[----:B----4-:R-:W-:Y:S04]  /*1d560*/  STL [R1+0x4058], R14 ;  /* 0x0040580e01007387 */ /* 0x010fe80000100800 */
[----:B------:R-:W4:Y:S04]  /*1d570*/  LDL R26, [R1+0xdb0] ;  /* 0x000db000011a7983 */ /* 0x000f280000100800 */
[----:B------:R-:W4:Y:S04]  /*1d580*/  LDL R22, [R1+0xdb4] ;  /* 0x000db40001167983 */ /* 0x000f280000100800 */
[----:B---3--:R-:W-:Y:S04]  /*1d590*/  STL [R1+0x40a8], R13 ;  /* 0x0040a80d01007387 */ /* 0x008fe80000100800 */
[----:B--2---:R-:W-:Y:S04]  /*1d5a0*/  STL [R1+0x40ac], R12 ;  /* 0x0040ac0c01007387 */ /* 0x004fe80000100800 */
[----:B------:R-:W2:Y:S04]  /*1d5b0*/  LDL R29, [R1+0xda0] ;  /* 0x000da000011d7983 */ /* 0x000ea80000100800 */
[----:B------:R-:W3:Y:S04]  /*1d5c0*/  LDL R28, [R1+0xda4] ;  /* 0x000da400011c7983 */ /* 0x000ee80000100800 */
[----:B------:R-:W2:Y:S04]  /*1d5d0*/  LDL R27, [R1+0xd98] ;  /* 0x000d9800011b7983 */ /* 0x000ea80000100800 */
[----:B------:R-:W2:Y:S04]  /*1d5e0*/  LDL R15, [R1+0xd9c] ;  /* 0x000d9c00010f7983 */ /* 0x000ea80000100800 */
[----:B------:R-:W-:Y:S01]  /*1d5f0*/  STL [R1+0x40b0], R11 ;  /* 0x0040b00b01007387 */ /* 0x000fe20000100800 */
[----:B----4-:R-:W-:-:S02]  /*1d600*/  @P2 IMAD.MOV.U32 R5, RZ, RZ, R26 ;  /* 0x000000ffff052224 */ /* 0x010fc400078e001a */
[----:B------:R-:W-:Y:S01]  /*1d610*/  @P2 IMAD.MOV.U32 R4, RZ, RZ, R22 ;  /* 0x000000ffff042224 */ /* 0x000fe200078e0016 */
[----:B------:R-:W-:Y:S01]  /*1d620*/  ISETP.GT.AND P1, PT, R3, 0x3d, PT ;  /* 0x0000003d0300780c */ /* 0x000fe20003f24270 */
[----:B------:R-:W4:Y:S04]  /*1d630*/  LDL R26, [R1+0xd90] ;  /* 0x000d9000011a7983 */ /* 0x000f280000100800 */
[----:B------:R0:W2:Y:S04]  /*1d640*/  @P2 LDG.E.U16 R10, desc[UR8][R4.64] ;  /* 0x00000008040a2981 */ /* 0x0000a8000c1e1500 */
[----:B------:R-:W2:Y:S04]  /*1d650*/  LDL R22, [R1+0xd94] ;  /* 0x000d940001167983 */ /* 0x000ea80000100800 */
[----:B------:R-:W0:Y:S04]  /*1d660*/  LDL R4, [R1+0xda8] ;  /* 0x000da80001047983 */ /* 0x000e280000100800 */
[----:B------:R-:W0:Y:S02]  /*1d670*/  LDL R5, [R1+0xdac] ;  /* 0x000dac0001057983 */ /* 0x000e240000100800 */
[----:B0-----:R-:W-:-:S04]  /*1d680*/  @P1 LOP3.LUT R5, R5, R4, RZ, 0x3c, !PT ;  /* 0x0000000405051212 */ /* 0x001fc800078e3cff */
[----:B------:R-:W-:-:S04]  /*1d690*/  @P1 LOP3.LUT R4, R5, R4, RZ, 0x3c, !PT ;  /* 0x0000000405041212 */ /* 0x000fc800078e3cff */
[----:B------:R-:W-:-:S05]  /*1d6a0*/  @P1 LOP3.LUT R5, R5, R4, RZ, 0x3c, !PT ;  /* 0x0000000405051212 */ /* 0x000fca00078e3cff */
[----:B------:R3:W4:Y:S02]  /*1d6b0*/  @P1 LDG.E.U16 R9, desc[UR8][R4.64] ;  /* 0x0000000804091981 */ /* 0x000724000c1e1500 */
[----:B---3--:R-:W-:Y:S02]  /*1d6c0*/  @P1 IMAD.MOV.U32 R4, RZ, RZ, R28 ;  /* 0x000000ffff041224 */ /* 0x008fe400078e001c */
[----:B--2---:R-:W-:-:S05]  /*1d6d0*/  @P1 IMAD.MOV.U32 R5, RZ, RZ, R29 ;  /* 0x000000ffff051224 */ /* 0x004fca00078e001d */
[----:B------:R0:W2:Y:S02]  /*1d6e0*/  @P1 LDG.E.U16 R8, desc[UR8][R4.64] ;  /* 0x0000000804081981 */ /* 0x0000a4000c1e1500 */
[----:B0-----:R-:W-:Y:S02]  /*1d6f0*/  @P1 IMAD.MOV.U32 R4, RZ, RZ, R15 ;  /* 0x000000ffff041224 */ /* 0x001fe400078e000f */
[----:B------:R-:W-:-:S05]  /*1d700*/  @P1 IMAD.MOV.U32 R5, RZ, RZ, R27 ;  /* 0x000000ffff051224 */ /* 0x000fca00078e001b */
[----:B------:R0:W3:Y:S04]  /*1d710*/  @P1 LDG.E.U16 R7, desc[UR8][R4.64] ;  /* 0x0000000804071981 */ /* 0x0000e8000c1e1500 */
[----:B------:R-:W-:Y:S04]  /*1d720*/  STL [R1+0x40c8], R10 ;  /* 0x0040c80a01007387 */ /* 0x000fe80000100800 */
[----:B----4-:R-:W-:Y:S04]  /*1d730*/  STL [R1+0x405c], R9 ;  /* 0x00405c0901007387 */ /* 0x010fe80000100800 */
[----:B------:R-:W4:Y:S04]  /*1d740*/  LDL R29, [R1+0xf54] ;  /* 0x000f5400011d7983 */ /* 0x000f280000100800 */
[----:B--2---:R1:W-:Y:S04]  /*1d750*/  STL [R1+0x4060], R8 ;  /* 0x0040600801007387 */ /* 0x0043e80000100800 */
[----:B------:R-:W2:Y:S04]  /*1d760*/  LDL R28, [R1+0xe88] ;  /* 0x000e8800011c7983 */ /* 0x000ea80000100800 */
[----:B------:R-:W2:Y:S04]  /*1d770*/  LDL R15, [R1+0xe8c] ;  /* 0x000e8c00010f7983 */ /* 0x000ea80000100800 */
[----:B-1----:R-:W2:Y:S01]  /*1d780*/  LDL R8, [R1+0xf50] ;  /* 0x000f500001087983 */ /* 0x002ea20000100800 */
[----:B0-----:R-:W-:-:S02]  /*1d790*/  @P1 IMAD.MOV.U32 R4, RZ, RZ, R22 ;  /* 0x000000ffff041224 */ /* 0x001fc400078e0016 */
[----:B------:R-:W-:Y:S01]  /*1d7a0*/  @P1 IMAD.MOV.U32 R5, RZ, RZ, R26 ;  /* 0x000000ffff051224 */ /* 0x000fe200078e001a */
[----:B---3--:R0:W-:Y:S04]  /*1d7b0*/  STL [R1+0x4064], R7 ;  /* 0x0040640701007387 */ /* 0x0081e80000100800 */
[----:B------:R-:W3:Y:S04]  /*1d7c0*/  LDL R27, [R1+0xe80] ;  /* 0x000e8000011b7983 */ /* 0x000ee80000100800 */
[----:B------:R-:W3:Y:S04]  /*1d7d0*/  LDL R10, [R1+0xe84] ;  /* 0x000e8400010a7983 */ /* 0x000ee80000100800 */
[----:B------:R4:W3:Y:S01]  /*1d7e0*/  @P1 LDG.E.U16 R6, desc[UR8][R4.64] ;  /* 0x0000000804061981 */ /* 0x0008e2000c1e1500 */
[----:B------:R-:W-:-:S03]  /*1d7f0*/  ISETP.GT.AND P1, PT, R3, 0x36, PT ;  /* 0x000000360300780c */ /* 0x000fc60003f24270 */
[----:B------:R-:W3:Y:S04]  /*1d800*/  LDL R26, [R1+0xe78] ;  /* 0x000e7800011a7983 */ /* 0x000ee80000100800 */
[----:B------:R-:W3:Y:S01]  /*1d810*/  LDL R22, [R1+0xe7c] ;  /* 0x000e7c0001167983 */ /* 0x000ee20000100800 */
[----:B0-----:R-:W-:Y:S02]  /*1d820*/  PRMT R7, RZ, 0x7610, R7 ;  /* 0x00007610ff077816 */ /* 0x001fe40000000007 */
[----:B------:R-:W-:Y:S01]  /*1d830*/  PRMT R13, RZ, 0x7610, R13 ;  /* 0x00007610ff0d7816 */ /* 0x000fe2000000000d */
[----:B----4-:R-:W-:Y:S02]  /*1d840*/  @P0 IMAD.MOV.U32 R4, RZ, RZ, R29 ;  /* 0x000000ffff040224 */ /* 0x010fe400078e001d */
[----:B--2---:R-:W-:-:S05]  /*1d850*/  @P0 IMAD.MOV.U32 R5, RZ, RZ, R8 ;  /* 0x000000ffff050224 */ /* 0x004fca00078e0008 */
[----:B------:R0:W2:Y:S02]  /*1d860*/  @P0 LDG.E.U16 R7, desc[UR8][R4.64] ;  /* 0x0000000804070981 */ /* 0x0000a4000c1e1500 */
[----:B0-----:R-:W-:Y:S02]  /*1d870*/  @P1 IMAD.MOV.U32 R4, RZ, RZ, R15 ;  /* 0x000000ffff041224 */ /* 0x001fe400078e000f */
[----:B------:R-:W-:-:S05]  /*1d880*/  @P1 IMAD.MOV.U32 R5, RZ, RZ, R28 ;  /* 0x000000ffff051224 */ /* 0x000fca00078e001c */
[----:B------:R3:W4:Y:S01]  /*1d890*/  @P1 LDG.E.U16 R13, desc[UR8][R4.64] ;  /* 0x00000008040d1981 */ /* 0x000722000c1e1500 */
[----:B------:R-:W-:Y:S02]  /*1d8a0*/  PRMT R9, RZ, 0x7610, R9 ;  /* 0x00007610ff097816 */ /* 0x000fe40000000009 */
[----:B------:R-:W-:Y:S01]  /*1d8b0*/  PRMT R19, RZ, 0x7610, R19 ;  /* 0x00007610ff137816 */ /* 0x000fe20000000013 */
[----:B---3--:R-:W-:Y:S02]  /*1d8c0*/  @P1 IMAD.MOV.U32 R4, RZ, RZ, R10 ;  /* 0x000000ffff041224 */ /* 0x008fe400078e000a */
[----:B------:R-:W-:-:S05]  /*1d8d0*/  @P1 IMAD.MOV.U32 R5, RZ, RZ, R27 ;  /* 0x000000ffff051224 */ /* 0x000fca00078e001b */
[----:B------:R0:W3:Y:S04]  /*1d8e0*/  @P1 LDG.E.U16 R9, desc[UR8][R4.64] ;  /* 0x0000000804091981 */ /* 0x0000e8000c1e1500 */
[----:B------:R-:W-:Y:S04]  /*1d8f0*/  STL [R1+0x4068], R6 ;  /* 0x0040680601007387 */ /* 0x000fe80000100800 */
[----:B------:R-:W3:Y:S01]  /*1d900*/  LDL R8, [R1+0xe70] ;  /* 0x000e700001087983 */ /* 0x000ee20000100800 */
[----:B0-----:R-:W-:Y:S02]  /*1d910*/  @P1 IMAD.MOV.U32 R4, RZ, RZ, R22 ;  /* 0x000000ffff041224 */ /* 0x001fe400078e0016 */
[----:B------:R-:W-:-:S05]  /*1d920*/  @P1 IMAD.MOV.U32 R5, RZ, RZ, R26 ;  /* 0x000000ffff051224 */ /* 0x000fca00078e001a */
[----:B------:R-:W3:Y:S04]  /*1d930*/  @P1 LDG.E.U16 R19, desc[UR8][R4.64] ;  /* 0x0000000804131981 */ /* 0x000ee8000c1e1500 */
[----:B--2---:R0:W-:Y:S04]  /*1d940*/  STL [R1+0x3c4], R7 ;  /* 0x0003c40701007387 */ /* 0x0041e80000100800 */
[----:B------:R-:W2:Y:S04]  /*1d950*/  LDL R15, [R1+0xe68] ;  /* 0x000e6800010f7983 */ /* 0x000ea80000100800 */
[----:B0-----:R-:W2:Y:S04]  /*1d960*/  LDL R7, [R1+0xe74] ;  /* 0x000e740001077983 */ /* 0x001ea80000100800 */
[----:B----4-:R0:W-:Y:S04]  /*1d970*/  STL [R1+0x3bc], R13 ;  /* 0x0003bc0d01007387 */ /* 0x0101e80000100800 */
[----:B------:R-:W4:Y:S04]  /*1d980*/  LDL R10, [R1+0xe60] ;  /* 0x000e6000010a7983 */ /* 0x000f280000100800 */
[----:B0-----:R-:W4:Y:S01]  /*1d990*/  LDL R13, [R1+0xe6c] ;  /* 0x000e6c00010d7983 */ /* 0x001f220000100800 */
[----:B------:R-:W-:-:S03]  /*1d9a0*/  ISETP.GT.AND P0, PT, R3, 0x37, PT ;  /* 0x000000370300780c */ /* 0x000fc60003f04270 */
[----:B---3--:R0:W-:Y:S04]  /*1d9b0*/  STL [R1+0x3b4], R9 ;  /* 0x0003b40901007387 */ /* 0x0081e80000100800 */
[----:B------:R-:W3:Y:S04]  /*1d9c0*/  LDL R22, [R1+0xe58] ;  /* 0x000e580001167983 */ /* 0x000ee80000100800 */
[----:B0-----:R-:W3:Y:S01]  /*1d9d0*/  LDL R9, [R1+0xe64] ;  /* 0x000e640001097983 */ /* 0x001ee20000100800 */
[----:B------:R-:W-:-:S03]  /*1d9e0*/  PRMT R25, RZ, 0x7610, R25 ;  /* 0x00007610ff197816 */ /* 0x000fc60000000019 */
[----:B------:R0:W-:Y:S01]  /*1d9f0*/  STL [R1+0x3ac], R19 ;  /* 0x0003ac1301007387 */ /* 0x0001e20000100800 */
[----:B------:R-:W-:-:S03]  /*1da00*/  @P1 IMAD.MOV.U32 R5, RZ, RZ, R8 ;  /* 0x000000ffff051224 */ /* 0x000fc600078e0008 */
[----:B------:R-:W3:Y:S04]  /*1da10*/  LDL R8, [R1+0xe50] ;  /* 0x000e500001087983 */ /* 0x000ee80000100800 */
[----:B0-----:R-:W3:Y:S01]  /*1da20*/  LDL R19, [R1+0xe5c] ;  /* 0x000e5c0001137983 */ /* 0x001ee20000100800 */
[----:B--2---:R-:W-:-:S03]  /*1da30*/  @P1 IMAD.MOV.U32 R4, RZ, RZ, R7 ;  /* 0x000000ffff041224 */ /* 0x004fc600078e0007 */
[----:B------:R-:W2:Y:S04]  /*1da40*/  LDL R7, [R1+0xe54] ;  /* 0x000e540001077983 */ /* 0x000ea80000100800 */
[----:B------:R0:W2:Y:S02]  /*1da50*/  @P1 LDG.E.U16 R25, desc[UR8][R4.64] ;  /* 0x0000000804191981 */ /* 0x0000a4000c1e1500 */
[----:B0-----:R-:W-:Y:S02]  /*1da60*/  @P0 IMAD.MOV.U32 R5, RZ, RZ, R15 ;  /* 0x000000ffff050224 */ /* 0x001fe400078e000f */
[----:B------:R-:W2:Y:S01]  /*1da70*/  LDL R15, [R1+0xd88] ;  /* 0x000d8800010f7983 */ /* 0x000ea20000100800 */
[----:B----4-:R-:W-:-:S03]  /*1da80*/  @P0 IMAD.MOV.U32 R4, RZ, RZ, R13 ;  /* 0x000000ffff040224 */ /* 0x010fc600078e000d */
[----:B------:R-:W4:Y:S01]  /*1da90*/  LDL R13, [R1+0xd8c] ;  /* 0x000d8c00010d7983 */ /* 0x000f220000100800 */
[----:B------:R-:W-:Y:S02]  /*1daa0*/  PRMT R24, RZ, 0x7610, R24 ;  /* 0x00007610ff187816 */ /* 0x000fe40000000018 */
[----:B------:R-:W-:-:S04]  /*1dab0*/  PRMT R23, RZ, 0x7610, R23 ;  /* 0x00007610ff177816 */ /* 0x000fc80000000017 */
[----:B------:R3:W4:Y:S01]  /*1dac0*/  @P0 LDG.E.U16 R24, desc[UR8][R4.64] ;  /* 0x0000000804180981 */ /* 0x000722000c1e1500 */
[----:B------:R-:W-:Y:S02]  /*1dad0*/  PRMT R18, RZ, 0x7610, R18 ;  /* 0x00007610ff127816 */ /* 0x000fe40000000012 */
[----:B------:R-:W-:Y:S01]  /*1dae0*/  ISETP.GT.AND P1, PT, R3, 0x3e, PT ;  /* 0x0000003e0300780c */ /* 0x000fe20003f24270 */
[----:B---3--:R-:W-:Y:S02]  /*1daf0*/  @P0 IMAD.MOV.U32 R4, RZ, RZ, R9 ;  /* 0x000000ffff040224 */ /* 0x008fe400078e0009 */
[----:B------:R-:W-:Y:S01]  /*1db00*/  @P0 IMAD.MOV.U32 R5, RZ, RZ, R10 ;  /* 0x000000ffff050224 */ /* 0x000fe200078e000a */
[----:B------:R-:W-:Y:S02]  /*1db10*/  PRMT R16, RZ, 0x7610, R16 ;  /* 0x00007610ff107816 */ /* 0x000fe40000000010 */
[----:B------:R-:W-:Y:S01]  /*1db20*/  PRMT R12, RZ, 0x7610, R12 ;  /* 0x00007610ff0c7816 */ /* 0x000fe2000000000c */
[----:B------:R-:W3:Y:S04]  /*1db30*/  LDL R10, [R1+0xd80] ;  /* 0x000d8000010a7983 */ /* 0x000ee80000100800 */
[----:B------:R0:W3:Y:S04]  /*1db40*/  @P0 LDG.E.U16 R23, desc[UR8][R4.64] ;  /* 0x0000000804170981 */ /* 0x0000e8000c1e1500 */
[----:B------:R-:W3:Y:S01]  /*1db50*/  LDL R9, [R1+0xd84] ;  /* 0x000d840001097983 */ /* 0x000ee20000100800 */
[----:B0-----:R-:W-:-:S02]  /*1db60*/  @P0 IMAD.MOV.U32 R4, RZ, RZ, R19 ;  /* 0x000000ffff040224 */ /* 0x001fc400078e0013 */
[----:B------:R-:W-:Y:S01]  /*1db70*/  @P0 IMAD.MOV.U32 R5, RZ, RZ, R22 ;  /* 0x000000ffff050224 */ /* 0x000fe200078e0016 */
[----:B------:R-:W3:Y:S04]  /*1db80*/  LDL R19, [R1+0xd70] ;  /* 0x000d700001137983 */ /* 0x000ee80000100800 */
[----:B------:R0:W3:Y:S02]  /*1db90*/  @P0 LDG.E.U16 R18, desc[UR8][R4.64] ;  /* 0x0000000804120981 */ /* 0x0000e4000c1e1500 */
[----:B0-----:R-:W-:Y:S02]  /*1dba0*/  @P0 IMAD.MOV.U32 R5, RZ, RZ, R8 ;  /* 0x000000ffff050224 */ /* 0x001fe400078e0008 */
[----:B------:R-:W3:Y:S01]  /*1dbb0*/  LDL R8, [R1+0xd78] ;  /* 0x000d780001087983 */ /* 0x000ee20000100800 */
[----:B--2---:R-:W-:-:S03]  /*1dbc0*/  @P0 IMAD.MOV.U32 R4, RZ, RZ, R7 ;  /* 0x000000ffff040224 */ /* 0x004fc600078e0007 */
[----:B------:R-:W2:Y:S04]  /*1dbd0*/  LDL R7, [R1+0xd7c] ;  /* 0x000d7c0001077983 */ /* 0x000ea80000100800 */
[----:B------:R0:W2:Y:S02]  /*1dbe0*/  @P0 LDG.E.U16 R16, desc[UR8][R4.64] ;  /* 0x0000000804100981 */ /* 0x0000a4000c1e1500 */
[----:B0-----:R-:W-:Y:S02]  /*1dbf0*/  @P1 IMAD.MOV.U32 R5, RZ, RZ, R15 ;  /* 0x000000ffff051224 */ /* 0x001fe400078e000f */
[----:B----4-:R-:W-:-:S05]  /*1dc00*/  @P1 IMAD.MOV.U32 R4, RZ, RZ, R13 ;  /* 0x000000ffff041224 */ /* 0x010fca00078e000d */
[----:B------:R0:W4:Y:S01]  /*1dc10*/  @P1 LDG.E.U16 R12, desc[UR8][R4.64] ;  /* 0x00000008040c1981 */ /* 0x000122000c1e1500 */
[----:B------:R-:W-:-:S03]  /*1dc20*/  PRMT R21, RZ, 0x7610, R21 ;  /* 0x00007610ff157816 */ /* 0x000fc60000000015 */
[----:B---3--:R1:W-:Y:S04]  /*1dc30*/  STL [R1+0x38c], R18 ;  /* 0x00038c1201007387 */ /* 0x0083e80000100800 */
[----:B-1----:R-:W3:Y:S01]  /*1dc40*/  LDL R18, [R1+0xd74] ;  /* 0x000d740001127983 */ /* 0x002ee20000100800 */
[----:B0-----:R-:W-:Y:S02]  /*1dc50*/  @P1 IMAD.MOV.U32 R4, RZ, RZ, R9 ;  /* 0x000000ffff041224 */ /* 0x001fe400078e0009 */
[----:B------:R-:W-:-:S05]  /*1dc60*/  @P1 IMAD.MOV.U32 R5, RZ, RZ, R10 ;  /* 0x000000ffff051224 */ /* 0x000fca00078e000a */
[----:B------:R0:W3:Y:S02]  /*1dc70*/  @P1 LDG.E.U16 R21, desc[UR8][R4.64] ;  /* 0x0000000804151981 */ /* 0x0000e4000c1e1500 */
[----:B0-----:R-:W-:Y:S02]  /*1dc80*/  @P1 IMAD.MOV.U32 R5, RZ, RZ, R8 ;  /* 0x000000ffff051224 */ /* 0x001fe400078e0008 */
[----:B--2---:R0:W-:Y:S04]  /*1dc90*/  STL [R1+0x384], R16 ;  /* 0x0003841001007387 */ /* 0x0041e80000100800 */
[----:B------:R-:W2:Y:S04]  /*1dca0*/  LDL R15, [R1+0xd6c] ;  /* 0x000d6c00010f7983 */ /* 0x000ea80000100800 */
[----:B------:R-:W2:Y:S04]  /*1dcb0*/  LDL R13, [R1+0xd60] ;  /* 0x000d6000010d7983 */ /* 0x000ea80000100800 */
[----:B0-----:R-:W2:Y:S04]  /*1dcc0*/  LDL R16, [R1+0xd68] ;  /* 0x000d680001107983 */ /* 0x001ea80000100800 */
[----:B------:R-:W-:Y:S04]  /*1dcd0*/  STL [R1+0x3a4], R25 ;  /* 0x0003a41901007387 */ /* 0x000fe80000100800 */
[----:B----4-:R0:W-:Y:S04]  /*1dce0*/  STL [R1+0x37c], R12 ;  /* 0x00037c0c01007387 */ /* 0x0101e80000100800 */
[----:B------:R-:W4:Y:S04]  /*1dcf0*/  LDL R10, [R1+0xd58] ;  /* 0x000d5800010a7983 */ /* 0x000f280000100800 */
[----:B------:R-:W4:Y:S04]  /*1dd00*/  LDL R9, [R1+0xd5c] ;  /* 0x000d5c0001097983 */ /* 0x000f280000100800 */
[----:B0-----:R-:W4:Y:S04]  /*1dd10*/  LDL R12, [R1+0xd64] ;  /* 0x000d6400010c7983 */ /* 0x001f280000100800 */
[----:B------:R-:W-:Y:S01]  /*1dd20*/  STL [R1+0x39c], R24 ;  /* 0x00039c1801007387 */ /* 0x000fe20000100800 */
[----:B------:R-:W-:-:S03]  /*1dd30*/  @P1 IMAD.MOV.U32 R4, RZ, RZ, R7 ;  /* 0x000000ffff041224 */ /* 0x000fc600078e0007 */
[----:B------:R-:W4:Y:S04]  /*1dd40*/  LDL R8, [R1+0xd50] ;  /* 0x000d500001087983 */ /* 0x000f280000100800 */
[----:B------:R-:W4:Y:S01]  /*1dd50*/  LDL R7, [R1+0xd54] ;  /* 0x000d540001077983 */ /* 0x000f220000100800 */
[----:B------:R-:W-:Y:S02]  /*1dd60*/  PRMT R20, RZ, 0x7610, R20 ;  /* 0x00007610ff147816 */ /* 0x000fe40000000014 */
[----:B------:R-:W-:Y:S02]  /*1dd70*/  ISETP.GT.AND P0, PT, R3, 0x3f, PT ;  /* 0x0000003f0300780c */ /* 0x000fe40003f04270 */
[----:B------:R-:W-:Y:S02]  /*1dd80*/  PRMT R17, RZ, 0x7610, R17 ;  /* 0x00007610ff117816 */ /* 0x000fe40000000011 */
[----:B------:R0:W4:Y:S01]  /*1dd90*/  @P1 LDG.E.U16 R20, desc[UR8][R4.64] ;  /* 0x0000000804141981 */ /* 0x000122000c1e1500 */
[----:B------:R-:W-:Y:S01]  /*1dda0*/  PRMT R14, RZ, 0x7610, R14 ;  /* 0x00007610ff0e7816 */ /* 0x000fe2000000000e */
[----:B0-----:R-:W-:Y:S01]  /*1ddb0*/  @P1 IMAD.MOV.U32 R5, RZ, RZ, R19 ;  /* 0x000000ffff051224 */ /* 0x001fe200078e0013 */
[----:B------:R-:W-:Y:S01]  /*1ddc0*/  PRMT R11, RZ, 0x7610, R11 ;  /* 0x00007610ff0b7816 */ /* 0x000fe2000000000b */
[----:B---3--:R-:W-:-:S05]  /*1ddd0*/  @P1 IMAD.MOV.U32 R4, RZ, RZ, R18 ;  /* 0x000000ffff041224 */ /* 0x008fca00078e0012 */
[----:B------:R2:W3:Y:S01]  /*1dde0*/  @P1 LDG.E.U16 R17, desc[UR8][R4.64] ;  /* 0x0000000804111981 */ /* 0x0004e2000c1e1500 */
[----:B------:R-:W-:Y:S02]  /*1ddf0*/  PRMT R0, RZ, 0x7610, R0 ;  /* 0x00007610ff007816 */ /* 0x000fe40000000000 */
[----:B------:R-:W-:Y:S01]  /*1de00*/  PRMT R6, RZ, 0x7610, R6 ;  /* 0x00007610ff067816 */ /* 0x000fe20000000006 */
[----:B--2---:R-:W-:Y:S02]  /*1de10*/  @P0 IMAD.MOV.U32 R4, RZ, RZ, R15 ;  /* 0x000000ffff040224 */ /* 0x004fe400078e000f */
[----:B------:R-:W-:-:S05]  /*1de20*/  @P0 IMAD.MOV.U32 R5, RZ, RZ, R16 ;  /* 0x000000ffff050224 */ /* 0x000fca00078e0010 */
[----:B------:R0:W2:Y:S02]  /*1de30*/  @P0 LDG.E.U16 R14, desc[UR8][R4.64] ;  /* 0x00000008040e0981 */ /* 0x0000a4000c1e1500 */
[----:B0-----:R-:W-:Y:S02]  /*1de40*/  @P0 IMAD.MOV.U32 R5, RZ, RZ, R13 ;  /* 0x000000ffff050224 */ /* 0x001fe400078e000d */
[----:B----4-:R-:W-:-:S05]  /*1de50*/  @P0 IMAD.MOV.U32 R4, RZ, RZ, R12 ;  /* 0x000000ffff040224 */ /* 0x010fca00078e000c */
[----:B------:R0:W4:Y:S02]  /*1de60*/  @P0 LDG.E.U16 R11, desc[UR8][R4.64] ;  /* 0x00000008040b0981 */ /* 0x000124000c1e1500 */
[----:B0-----:R-:W-:Y:S02]  /*1de70*/  @P0 IMAD.MOV.U32 R4, RZ, RZ, R9 ;  /* 0x000000ffff040224 */ /* 0x001fe400078e0009 */
[----:B------:R-:W-:-:S05]  /*1de80*/  @P0 IMAD.MOV.U32 R5, RZ, RZ, R10 ;  /* 0x000000ffff050224 */ /* 0x000fca00078e000a */
[----:B------:R0:W2:Y:S02]  /*1de90*/  @P0 LDG.E.U16 R0, desc[UR8][R4.64] ;  /* 0x0000000804000981 */ /* 0x0000a4000c1e1500 */
[----:B0-----:R-:W-:Y:S02]  /*1dea0*/  @P0 IMAD.MOV.U32 R4, RZ, RZ, R7 ;  /* 0x000000ffff040224 */ /* 0x001fe400078e0007 */
[----:B------:R-:W-:-:S05]  /*1deb0*/  @P0 IMAD.MOV.U32 R5, RZ, RZ, R8 ;  /* 0x000000ffff050224 */ /* 0x000fca00078e0008 */
[----:B------:R-:W3:Y:S01]  /*1dec0*/  @P0 LDG.E.U16 R6, desc[UR8][R4.64] ;  /* 0x0000000804060981 */ /* 0x000ee2000c1e1500 */
[----:B------:R-:W0:Y:S03]  /*1ded0*/  S2R R29, SR_TID.X ;  /* 0x00000000001d7919 */ /* 0x000e260000002100 */
[----:B------:R-:W-:Y:S01]  /*1dee0*/  STL [R1+0x394], R23 ;  /* 0x0003941701007387 */ /* 0x000fe20000100800 */
[----:B------:R-:W-:Y:S06]  /*1def0*/  BAR.SYNC.DEFER_BLOCKING 0x0 ;  /* 0x0000000000007b1d */ /* 0x000fec0000010000 */
[----:B--2---:R0:W-:Y:S02]  /*1df00*/  STL [R1+0x35c], R0 ;  /* 0x00035c0001007387 */ /* 0x0041e40000100800 */
[----:B0-----:R-:W-:-:S02]  /*1df10*/  LOP3.LUT R0, R29, 0x3f, RZ, 0xc0, !PT ;  /* 0x0000003f1d007812 */ /* 0x001fc400078ec0ff */
[----:B------:R-:W2:Y:S04]  /*1df20*/  LDL.LU R29, [R1+0x478] ;  /* 0x00047800011d7983 */ /* 0x000ea80000300800 */
[----:B------:R-:W2:Y:S04]  /*1df30*/  LDL.LU R4, [R1+0x470] ;  /* 0x0004700001047983 */ /* 0x000ea80000300800 */
[----:B------:R-:W2:Y:S04]  /*1df40*/  LDL.LU R5, [R1+0x46c] ;  /* 0x00046c0001057983 */ /* 0x000ea80000300800 */
[----:B---3--:R0:W-:Y:S04]  /*1df50*/  STL [R1+0x354], R6 ;  /* 0x0003540601007387 */ /* 0x0081e80000100800 */
[----:B0-----:R-:W3:Y:S04]  /*1df60*/  LDL.LU R6, [R1+0x408] ;  /* 0x0004080001067983 */ /* 0x001ee80000300800 */
[----:B------:R-:W2:Y:S04]  /*1df70*/  LDL.LU R7, [R1+0x404] ;  /* 0x0004040001077983 */ /* 0x000ea80000300800 */
[----:B------:R-:W-:Y:S04]  /*1df80*/  STL [R1+0x374], R21 ;  /* 0x0003741501007387 */ /* 0x000fe80000100800 */
[----:B------:R-:W2:Y:S04]  /*1df90*/  LDL.LU R8, [R1+0x400] ;  /* 0x0004000001087983 */ /* 0x000ea80000300800 */
[----:B------:R-:W2:Y:S04]  /*1dfa0*/  LDL.LU R9, [R1+0x3fc] ;  /* 0x0003fc0001097983 */ /* 0x000ea80000300800 */
[----:B------:R-:W2:Y:S04]  /*1dfb0*/  LDL.LU R10, [R1+0x358] ;  /* 0x00035800010a7983 */ /* 0x000ea80000300800 */
[----:B----4-:R0:W-:Y:S04]  /*1dfc0*/  STL [R1+0x360], R11 ;  /* 0x0003600b01007387 */ /* 0x0101e80000100800 */
[----:B0-----:R-:W4:Y:S04]  /*1dfd0*/  LDL.LU R11, [R1+0x350] ;  /* 0x00035000010b7983 */ /* 0x001f280000300800 */
[----:B------:R-:W-:Y:S04]  /*1dfe0*/  STL [R1+0x36c], R20 ;  /* 0x00036c1401007387 */ /* 0x000fe80000100800 */
[----:B------:R-:W3:Y:S04]  /*1dff0*/  LDL.LU R12, [R1+0x34c] ;  /* 0x00034c00010c7983 */ /* 0x000ee80000300800 */
[----:B------:R-:W3:Y:S04]  /*1e000*/  LDL.LU R13, [R1+0x348] ;  /* 0x00034800010d7983 */ /* 0x000ee80000300800 */
[----:B------:R0:W-:Y:S04]  /*1e010*/  STL [R1+0x364], R14 ;  /* 0x0003640e01007387 */ /* 0x0001e80000100800 */
[----:B0-----:R-:W3:Y:S04]  /*1e020*/  LDL.LU R14, [R1+0x2f4] ;  /* 0x0002f400010e7983 */ /* 0x001ee80000300800 */
[----:B------:R0:W-:Y:S04]  /*1e030*/  STL [R1+0x368], R17 ;  /* 0x0003681101007387 */ /* 0x0001e80000100800 */
[----:B------:R-:W3:Y:S04]  /*1e040*/  LDL.LU R15, [R1+0x2f0] ;  /* 0x0002f000010f7983 */ /* 0x000ee80000300800 */
        /* <DEDUP_REMOVED lines=10> */
[----:B------:R-:W4:Y:S01]  /*1e0f0*/  LDL.LU R26, [R1+0x64] ;  /* 0x00006400011a7983 */ /* 0x000f220000300800 */
[----:B------:R-:W-:-:S03]  /*1e100*/  ISETP.GE.AND P0, PT, R0, R3, PT ;  /* 0x000000030000720c */ /* 0x000fc60003f06270 */
[----:B------:R-:W4:Y:S04]  /*1e110*/  LDL.LU R27, [R1+0x60] ;  /* 0x00006000011b7983 */ /* 0x000f280000300800 */
[----:B------:R-:W4:Y:S04]  /*1e120*/  LDL.LU R0, [R1+0x5c] ;  /* 0x00005c0001007983 */ /* 0x000f280000300800 */
[----:B------:R-:W4:Y:S04]  /*1e130*/  LDL.LU R28, [R1+0x58] ;  /* 0x00005800011c7983 */ /* 0x000f280000300800 */
        /* <DEDUP_REMOVED lines=50> */
[----:B0-----:R-:W4:Y:S04]  /*1e460*/  LDL.LU R3, [R1+0x474] ;  /* 0x0004740001037983 */ /* 0x001f280000300800 */
[----:B--2---:R0:W-:Y:S04]  /*1e470*/  STS.U16 [R2+UR5], R29 ;  /* 0x0000001d02007988 */ /* 0x0041e80008000405 */
[----:B0-----:R-:W2:Y:S04]  /*1e480*/  LDL.LU R29, [R1+0x40e8] ;  /* 0x0040e800011d7983 */ /* 0x001ea80000300800 */
[----:B---3--:R0:W-:Y:S04]  /*1e490*/  STS.U16 [R2+UR5+0x5180], R25 ;  /* 0x0051801902007988 */ /* 0x0081e80008000405 */
[----:B0-----:R-:W3:Y:S04]  /*1e4a0*/  LDL.LU R25, [R1+0x468] ;  /* 0x0004680001197983 */ /* 0x001ee80000300800 */
[----:B---3--:R0:W-:Y:S04]  /*1e4b0*/  STL [R1+0x40dc], R25 ;  /* 0x0040dc1901007387 */ /* 0x0081e80000100800 */
[----:B0-----:R-:W3:Y:S04]  /*1e4c0*/  LDL.LU R25, [R1+0x8] ;  /* 0x0000080001197983 */ /* 0x001ee80000300800 */
[----:B---3--:R0:W-:Y:S04]  /*1e4d0*/  STL [R1+0x40e0], R25 ;  /* 0x0040e01901007387 */ /* 0x0081e80000100800 */
[----:B0-----:R-:W3:Y:S04]  /*1e4e0*/  LDL.LU R25, [R1+0xc] ;  /* 0x00000c0001197983 */ /* 0x001ee80000300800 */
[----:B----4-:R-:W-:Y:S04]  /*1e4f0*/  STS.U16 [R2+UR5+0x6000], R26 ;  /* 0x0060001a02007988 */ /* 0x010fe80008000405 */
[----:B------:R-:W-:Y:S04]  /*1e500*/  STS.U16 [R2+UR5+0x6080], R27 ;  /* 0x0060801b02007988 */ /* 0x000fe80008000405 */
        /* <DEDUP_REMOVED lines=11> */
[----:B---3--:R0:W-:Y:S04]  /*1e5c0*/  STL [R1+0x40e4], R25 ;  /* 0x0040e41901007387 */ /* 0x0081e80000100800 */
[----:B0-----:R-:W3:Y:S04]  /*1e5d0*/  LDL.LU R25, [R1+0x10] ;  /* 0x0000100001197983 */ /* 0x001ee80000300800 */
[----:B------:R-:W4:Y:S04]  /*1e5e0*/  LDL.LU R26, [R1+0x464] ;  /* 0x00046400011a7983 */ /* 0x000f280000300800 */
        /* <DEDUP_REMOVED lines=11> */
[----:B------:R0:W-:Y:S04]  /*1e6a0*/  STS.U16 [R2+UR5+0x3000], R14 ;  /* 0x0030000e02007988 */ /* 0x0001e80008000405 */
[----:B------:R-:W4:Y:S04]  /*1e6b0*/  LDL.LU R13, [R1+0x2dc] ;  /* 0x0002dc00010d7983 */ /* 0x000f280000300800 */
[----:B------:R1:W-:Y:S04]  /*1e6c0*/  STS.U16 [R2+UR5+0x3080], R15 ;  /* 0x0030800f02007988 */ /* 0x0003e80008000405 */
[----:B------:R0:W-:Y:S04]  /*1e6d0*/  STS.U16 [R2+UR5+0x3100], R16 ;  /* 0x0031001002007988 */ /* 0x0001e80008000405 */
[----:B------:R0:W-:Y:S04]  /*1e6e0*/  STS.U16 [R2+UR5+0x3180], R17 ;  /* 0x0031801102007988 */ /* 0x0001e80008000405 */
[----:B------:R1:W-:Y:S04]  /*1e6f0*/  STS.U16 [R2+UR5+0x4000], R18 ;  /* 0x0040001202007988 */ /* 0x0003e80008000405 */
[----:B------:R2:W-:Y:S04]  /*1e700*/  STS.U16 [R2+UR5+0x4080], R19 ;  /* 0x0040801302007988 */ /* 0x0005e80008000405 */
[----:B0-----:R-:W4:Y:S04]  /*1e710*/  LDL.LU R14, [R1+0x2d8] ;  /* 0x0002d800010e7983 */ /* 0x001f280000300800 */
[----:B-1----:R-:W4:Y:S04]  /*1e720*/  LDL.LU R15, [R1+0x114] ;  /* 0x00011400010f7983 */ /* 0x002f280000300800 */
[----:B------:R-:W4:Y:S04]  /*1e730*/  LDL.LU R16, [R1+0x110] ;  /* 0x0001100001107983 */ /* 0x000f280000300800 */
[----:B------:R-:W4:Y:S04]  /*1e740*/  LDL.LU R17, [R1+0x10c] ;  /* 0x00010c0001117983 */ /* 0x000f280000300800 */
[----:B------:R-:W4:Y:S04]  /*1e750*/  LDL.LU R18, [R1+0x108] ;  /* 0x0001080001127983 */ /* 0x000f280000300800 */
[----:B------:R0:W-:Y:S04]  /*1e760*/  STS.U16 [R2+UR5+0x4100], R20 ;  /* 0x0041001402007988 */ /* 0x0001e80008000405 */
[----:B--2---:R-:W2:Y:S04]  /*1e770*/  LDL.LU R19, [R1+0xb4] ;  /* 0x0000b40001137983 */ /* 0x004ea80000300800 */
[----:B------:R1:W-:Y:S04]  /*1e780*/  STS.U16 [R2+UR5+0x4180], R21 ;  /* 0x0041801502007988 */ /* 0x0003e80008000405 */
[----:B------:R0:W-:Y:S04]  /*1e790*/  STS.U16 [R2+UR5+0x5000], R22 ;  /* 0x0050001602007988 */ /* 0x0001e80008000405 */
[----:B------:R0:W-:Y:S04]  /*1e7a0*/  STS.U16 [R2+UR5+0x5080], R23 ;  /* 0x0050801702007988 */ /* 0x0001e80008000405 */
[----:B------:R1:W-:Y:S04]  /*1e7b0*/  STS.U16 [R2+UR5+0x5100], R24 ;  /* 0x0051001802007988 */ /* 0x0003e80008000405 */
[----:B------:R1:W-:Y:S04]  /*1e7c0*/  STS.U16 [R2+UR5+0x6180], R28 ;  /* 0x0061801c02007988 */ /* 0x0003e80008000405 */
[----:B0-----:R-:W2:Y:S04]  /*1e7d0*/  LDL.LU R20, [R1+0xb0] ;  /* 0x0000b00001147983 */ /* 0x001ea80000300800 */
[----:B-1----:R-:W2:Y:S04]  /*1e7e0*/  LDL.LU R21, [R1+0xac] ;  /* 0x0000ac0001157983 */ /* 0x002ea80000300800 */
[----:B------:R-:W2:Y:S04]  /*1e7f0*/  LDL.LU R22, [R1+0xa8] ;  /* 0x0000a80001167983 */ /* 0x000ea80000300800 */
[----:B------:R-:W2:Y:S04]  /*1e800*/  LDL.LU R23, [R1+0x54] ;  /* 0x0000540001177983 */ /* 0x000ea80000300800 */
[----:B------:R-:W2:Y:S04]  /*1e810*/  LDL.LU R24, [R1+0x50] ;  /* 0x0000500001187983 */ /* 0x000ea80000300800 */
[----:B------:R0:W-:Y:S04]  /*1e820*/  STS.U16 [R2+UR5+0x7000], R29 ;  /* 0x0070001d02007988 */ /* 0x0001e80008000405 */
[----:B------:R-:W2:Y:S04]  /*1e830*/  LDL.LU R28, [R1+0x4c] ;  /* 0x00004c00011c7983 */ /* 0x000ea80000300800 */
[----:B0-----:R-:W2:Y:S04]  /*1e840*/  LDL.LU R29, [R1+0x48] ;  /* 0x00004800011d7983 */ /* 0x001ea80000300800 */
[----:B---3--:R0:W-:Y:S04]  /*1e850*/  STS.U16 [R2+UR5+0x7080], R25 ;  /* 0x0070801902007988 */ /* 0x0081e80008000405 */
[----:B0-----:R-:W3:Y:S04]  /*1e860*/  LDL.LU R25, [R1+0x40e4] ;  /* 0x0040e40001197983 */ /* 0x001ee80000300800 */
[----:B---3--:R0:W-:Y:S04]  /*1e870*/  STS.U16 [R2+UR5+0x7100], R25 ;  /* 0x0071001902007988 */ /* 0x0081e80008000405 */
[----:B0-----:R-:W3:Y:S04]  /*1e880*/  LDL.LU R25, [R1+0x40e0] ;  /* 0x0040e00001197983 */ /* 0x001ee80000300800 */
[----:B------:R0:W-:Y:S02]  /*1e890*/  STS.U16 [R2+UR5+0x2000], R10 ;  /* 0x0020000a02007988 */ /* 0x0001e40008000405 */
[----:B0-----:R-:W-:-:S02]  /*1e8a0*/  LOP3.LUT R10, R2, 0x10, RZ, 0x3c, !PT ;  /* 0x00000010020a7812 */ /* 0x001fc400078e3cff */
[----:B---3--:R0:W-:Y:S04]  /*1e8b0*/  STS.U16 [R2+UR5+0x7180], R25 ;  /* 0x0071801902007988 */ /* 0x0081e80008000405 */
[----:B0-----:R-:W3:Y:S04]  /*1e8c0*/  LDL.LU R25, [R1+0x40dc] ;  /* 0x0040dc0001197983 */ /* 0x001ee80000300800 */
[----:B------:R-:W2:Y:S04]  /*1e8d0*/  LDL.LU R2, [R1+0x3f8] ;  /* 0x0003f80001027983 */ /* 0x000ea80000300800 */
[----:B---3--:R0:W-:Y:S04]  /*1e8e0*/  STS.U16 [R10+UR5+0x200], R25 ;  /* 0x000200190a007988 */ /* 0x0081e80008000405 */
[----:B----4-:R1:W-:Y:S04]  /*1e8f0*/  STS.U16 [R10+UR5+0x280], R26 ;  /* 0x0002801a0a007988 */ /* 0x0103e80008000405 */
[----:B------:R3:W-:Y:S04]  /*1e900*/  STS.U16 [R10+UR5+0x300], R27 ;  /* 0x0003001b0a007988 */ /* 0x0007e80008000405 */
[----:B------:R4:W-:Y:S04]  /*1e910*/  STS.U16 [R10+UR5+0x380], R0 ;  /* 0x000380000a007988 */ /* 0x0009e80008000405 */
[----:B0-----:R-:W2:Y:S04]  /*1e920*/  LDL.LU R25, [R1+0x40d8] ;  /* 0x0040d80001197983 */ /* 0x001ea80000300800 */
[----:B-1----:R-:W2:Y:S04]  /*1e930*/  LDL.LU R26, [R1+0x40d4] ;  /* 0x0040d400011a7983 */ /* 0x002ea80000300800 */
[----:B---3--:R-:W3:Y:S04]  /*1e940*/  LDL.LU R27, [R1+0x40d0] ;  /* 0x0040d000011b7983 */ /* 0x008ee80000300800 */
[----:B----4-:R-:W4:Y:S04]  /*1e950*/  LDL.LU R0, [R1+0x40cc] ;  /* 0x0040cc0001007983 */ /* 0x010f280000300800 */
[----:B--2---:R0:W-:Y:S04]  /*1e960*/  STS.U16 [R10+UR5+0x1200], R2 ;  /* 0x001200020a007988 */ /* 0x0041e80008000405 */
[----:B------:R-:W-:Y:S04]  /*1e970*/  STS.U16 [R10+UR5+0x1280], R3 ;  /* 0x001280030a007988 */ /* 0x000fe80008000405 */
[----:B------:R-:W-:Y:S04]  /*1e980*/  STS.U16 [R10+UR5+0x1300], R4 ;  /* 0x001300040a007988 */ /* 0x000fe80008000405 */
[----:B------:R-:W-:Y:S04]  /*1e990*/  STS.U16 [R10+UR5+0x1380], R5 ;  /* 0x001380050a007988 */ /* 0x000fe80008000405 */
[----:B------:R-:W-:Y:S04]  /*1e9a0*/  STS.U16 [R10+UR5+0x2200], R6 ;  /* 0x002200060a007988 */ /* 0x000fe80008000405 */
[----:B------:R-:W-:Y:S04]  /*1e9b0*/  STS.U16 [R10+UR5+0x2280], R7 ;  /* 0x002280070a007988 */ /* 0x000fe80008000405 */
[----:B------:R-:W-:Y:S01]  /*1e9c0*/  STS.U16 [R10+UR5+0x2300], R8 ;  /* 0x002300080a007988 */ /* 0x000fe20008000405 */
[----:B0-----:R-:W0:Y:S03]  /*1e9d0*/  S2R R2, SR_TID.X ;  /* 0x0000000000027919 */ /* 0x001e260000002100 */
        /* <DEDUP_REMOVED lines=10> */
[----:B------:R1:W-:Y:S04]  /*1ea80*/  STS.U16 [R10+UR5+0x5280], R20 ;  /* 0x005280140a007988 */ /* 0x0003e80008000405 */
[----:B------:R2:W-:Y:S04]  /*1ea90*/  STS.U16 [R10+UR5+0x5300], R21 ;  /* 0x005300150a007988 */ /* 0x0005e80008000405 */
[----:B------:R0:W-:Y:S04]  /*1eaa0*/  STS.U16 [R10+UR5+0x5380], R22 ;  /* 0x005380160a007988 */ /* 0x0001e80008000405 */
[----:B------:R0:W-:Y:S04]  /*1eab0*/  STS.U16 [R10+UR5+0x6200], R23 ;  /* 0x006200170a007988 */ /* 0x0001e80008000405 */
[----:B------:R-:W-:Y:S04]  /*1eac0*/  STS.U16 [R10+UR5+0x6280], R24 ;  /* 0x006280180a007988 */ /* 0x000fe80008000405 */
[----:B------:R-:W-:Y:S04]  /*1ead0*/  STS.U16 [R10+UR5+0x6300], R28 ;  /* 0x0063001c0a007988 */ /* 0x000fe80008000405 */
[----:B------:R-:W-:Y:S04]  /*1eae0*/  STS.U16 [R10+UR5+0x6380], R29 ;  /* 0x0063801d0a007988 */ /* 0x000fe80008000405 */
[----:B-1----:R-:W3:Y:S04]  /*1eaf0*/  LDL.LU R20, [R1+0x458] ;  /* 0x0004580001147983 */ /* 0x002ee80000300800 */
[----:B--2---:R-:W2:Y:S04]  /*1eb00*/  LDL.LU R21, [R1+0x454] ;  /* 0x0004540001157983 */ /* 0x004ea80000300800 */
[----:B0-----:R-:W2:Y:S04]  /*1eb10*/  LDL.LU R22, [R1+0x450] ;  /* 0x0004500001167983 */ /* 0x001ea80000300800 */
[----:B------:R-:W2:Y:S01]  /*1eb20*/  LDL.LU R23, [R1+0x44c] ;  /* 0x00044c0001177983 */ /* 0x000ea20000300800 */
[----:B------:R-:W-:-:S05]  /*1eb30*/  LOP3.LUT R2, R2, 0x3f, RZ, 0xc0, !PT ;  /* 0x0000003f02027812 */ /* 0x000fca00078ec0ff */
[----:B------:R-:W-:-:S05]  /*1eb40*/  IMAD.SHL.U32 R2, R2, 0x2, RZ ;  /* 0x0000000202027824 */ /* 0x000fca00078e00ff */
[----:B------:R-:W-:Y:S01]  /*1eb50*/  LOP3.LUT R11, R2, 0x20, RZ, 0x3c, !PT ;  /* 0x00000020020b7812 */ /* 0x000fe200078e3cff */
[----:B----4-:R0:W-:Y:S04]  /*1eb60*/  STS.U16 [R10+UR5+0x7200], R0 ;  /* 0x007200000a007988 */ /* 0x0101e80008000405 */
[----:B0-----:R-:W4:Y:S04]  /*1eb70*/  LDL.LU R0, [R1+0x3e8] ;  /* 0x0003e80001007983 */ /* 0x001f280000300800 */
        /* <DEDUP_REMOVED lines=18> */
[----:B---3--:R-:W-:Y:S04]  /*1eca0*/  STS.U16 [R10+UR5+0x7280], R27 ;  /* 0x0072801b0a007988 */ /* 0x008fe80008000405 */
[----:B------:R0:W-:Y:S04]  /*1ecb0*/  STL [R1+0x403c], R27 ;  /* 0x00403c1b01007387 */ /* 0x0001e80000100800 */
[----:B------:R-:W-:Y:S04]  /*1ecc0*/  STS.U16 [R10+UR5+0x7300], R26 ;  /* 0x0073001a0a007988 */ /* 0x000fe80008000405 */
[----:B------:R-:W-:Y:S04]  /*1ecd0*/  STS.U16 [R10+UR5+0x7380], R25 ;  /* 0x007380190a007988 */ /* 0x000fe80008000405 */
[----:B0-----:R-:W3:Y:S04]  /*1ece0*/  LDL.LU R27, [R1+0x334] ;  /* 0x00033400011b7983 */ /* 0x001ee80000300800 */
[----:B------:R-:W3:Y:S04]  /*1ecf0*/  LDL.LU R2, [R1+0x3e4] ;  /* 0x0003e40001027983 */ /* 0x000ee80000300800 */
[----:B------:R0:W-:Y:S04]  /*1ed00*/  STL [R1+0x4040], R26 ;  /* 0x0040401a01007387 */ /* 0x0001e80000100800 */
[----:B0-----:R-:W3:Y:S04]  /*1ed10*/  LDL.LU R26, [R1+0x3dc] ;  /* 0x0003dc00011a7983 */ /* 0x001ee80000300800 */
[----:B------:R-:W3:Y:S04]  /*1ed20*/  LDL.LU R10, [R1+0x40c8] ;  /* 0x0040c800010a7983 */ /* 0x000ee80000300800 */
[----:B------:R0:W-:Y:S04]  /*1ed30*/  STL [R1+0x4044], R25 ;  /* 0x0040441901007387 */ /* 0x0001e80000100800 */
[----:B0-----:R-:W3:Y:S04]  /*1ed40*/  LDL.LU R25, [R1+0x3e0] ;  /* 0x0003e00001197983 */ /* 0x001ee80000300800 */
[----:B------:R0:W-:Y:S04]  /*1ed50*/  STS.U16 [R11+UR5+0x400], R20 ;  /* 0x000400140b007988 */ /* 0x0001e80008000405 */
[----:B--2---:R1:W-:Y:S04]  /*1ed60*/  STS.U16 [R11+UR5+0x480], R21 ;  /* 0x000480150b007988 */ /* 0x0043e80008000405 */
[----:B------:R2:W-:Y:S04]  /*1ed70*/  STS.U16 [R11+UR5+0x500], R22 ;  /* 0x000500160b007988 */ /* 0x0005e80008000405 */
[----:B------:R2:W-:Y:S04]  /*1ed80*/  STS.U16 [R11+UR5+0x580], R23 ;  /* 0x000580170b007988 */ /* 0x0005e80008000405 */
[----:B0-----:R-:W3:Y:S04]  /*1ed90*/  LDL.LU R20, [R1+0x40c4] ;  /* 0x0040c40001147983 */ /* 0x001ee80000300800 */
[----:B-1----:R-:W3:Y:S04]  /*1eda0*/  LDL.LU R21, [R1+0x40c0] ;  /* 0x0040c00001157983 */ /* 0x002ee80000300800 */
[----:B--2---:R-:W2:Y:S04]  /*1edb0*/  LDL.LU R22, [R1+0x40bc] ;  /* 0x0040bc0001167983 */ /* 0x004ea80000300800 */
[----:B------:R-:W2:Y:S04]  /*1edc0*/  LDL.LU R23, [R1+0x40b8] ;  /* 0x0040b80001177983 */ /* 0x000ea80000300800 */
[----:B----4-:R0:W-:Y:S04]  /*1edd0*/  STS.U16 [R11+UR5+0x1400], R0 ;  /* 0x001400000b007988 */ /* 0x0101e80008000405 */
[----:B0-----:R-:W4:Y:S04]  /*1ede0*/  LDL.LU R0, [R1+0x40b4] ;  /* 0x0040b40001007983 */ /* 0x001f280000300800 */
[----:B---3--:R-:W-:Y:S04]  /*1edf0*/  STS.U16 [R11+UR5+0x1480], R2 ;  /* 0x001480020b007988 */ /* 0x008fe80008000405 */
        /* <DEDUP_REMOVED lines=12> */
[----:B------:R-:W-:Y:S04]  /*1eec0*/  STS.U16 [R11+UR5+0x4500], R14 ;  /* 0x0045000e0b007988 */ /* 0x000fe80008000405 */
[----:B------:R3:W-:Y:S04]  /*1eed0*/  STS.U16 [R11+UR5+0x4580], R15 ;  /* 0x0045800f0b007988 */ /* 0x0007e80008000405 */
[----:B------:R0:W-:Y:S04]  /*1eee0*/  STS.U16 [R11+UR5+0x5400], R16 ;  /* 0x005400100b007988 */ /* 0x0001e80008000405 */
[----:B------:R0:W-:Y:S04]  /*1eef0*/  STS.U16 [R11+UR5+0x5480], R17 ;  /* 0x005480110b007988 */ /* 0x0001e80008000405 */
[----:B------:R1:W-:Y:S04]  /*1ef00*/  STS.U16 [R11+UR5+0x5500], R18 ;  /* 0x005500120b007988 */ /* 0x0003e80008000405 */
[----:B------:R-:W-:Y:S04]  /*1ef10*/  STS.U16 [R11+UR5+0x5580], R19 ;  /* 0x005580130b007988 */ /* 0x000fe80008000405 */
[----:B0-----:R-:W4:Y:S04]  /*1ef20*/  LDL.LU R12, [R1+0x448] ;  /* 0x00044800010c7983 */ /* 0x001f280000300800 */
[----:B------:R-:W4:Y:S04]  /*1ef30*/  LDL.LU R9, [R1+0x444] ;  /* 0x0004440001097983 */ /* 0x000f280000300800 */
[----:B-1----:R-:W4:Y:S04]  /*1ef40*/  LDL.LU R13, [R1+0x440] ;  /* 0x00044000010d7983 */ /* 0x002f280000300800 */
[----:B---3--:R-:W3:Y:S04]  /*1ef50*/  LDL.LU R15, [R1+0x43c] ;  /* 0x00043c00010f7983 */ /* 0x008ee80000300800 */
[----:B------:R-:W-:Y:S04]  /*1ef60*/  STS.U16 [R11+UR5+0x6400], R24 ;  /* 0x006400180b007988 */ /* 0x000fe80008000405 */
[----:B------:R-:W3:Y:S04]  /*1ef70*/  LDL.LU R16, [R1+0x3d8] ;  /* 0x0003d80001107983 */ /* 0x000ee80000300800 */
[----:B------:R-:W-:Y:S04]  /*1ef80*/  STS.U16 [R11+UR5+0x6480], R28 ;  /* 0x0064801c0b007988 */ /* 0x000fe80008000405 */
[----:B------:R-:W3:Y:S04]  /*1ef90*/  LDL.LU R17, [R1+0x3d4] ;  /* 0x0003d40001117983 */ /* 0x000ee80000300800 */
[----:B------:R0:W-:Y:S04]  /*1efa0*/  STS.U16 [R11+UR5+0x6500], R29 ;  /* 0x0065001d0b007988 */ /* 0x0001e80008000405 */
[----:B------:R-:W3:Y:S04]  /*1efb0*/  LDL.LU R18, [R1+0x3d0] ;  /* 0x0003d00001127983 */ /* 0x000ee80000300800 */
[----:B0-----:R-:W3:Y:S01]  /*1efc0*/  LDL.LU R29, [R1+0x3cc] ;  /* 0x0003cc00011d7983 */ /* 0x001ee20000300800 */
[----:B------:R-:W0:Y:S03]  /*1efd0*/  S2R R2, SR_TID.X ;  /* 0x0000000000027919 */ /* 0x000e260000002100 */
        /* <DEDUP_REMOVED lines=13> */
[----:B--2---:R-:W-:Y:S01]  /*1f0b0*/  STL [R1+0x4048], R23 ;  /* 0x0040481701007387 */ /* 0x004fe20000100800 */
[----:B0-----:R-:W-:-:S05]  /*1f0c0*/  LOP3.LUT R2, R2, 0x3f, RZ, 0xc0, !PT ;  /* 0x0000003f02027812 */ /* 0x001fca00078ec0ff */
[----:B------:R-:W-:Y:S01]  /*1f0d0*/  IMAD.SHL.U32 R2, R2, 0x2, RZ ;  /* 0x0000000202027824 */ /* 0x000fe200078e00ff */
[----:B----4-:R-:W-:Y:S04]  /*1f0e0*/  STS.U16 [R11+UR5+0x6580], R0 ;  /* 0x006580000b007988 */ /* 0x010fe80008000405 */
[----:B------:R0:W-:Y:S04]  /*1f0f0*/  STS.U16 [R11+UR5+0x7400], R23 ;  /* 0x007400170b007988 */ /* 0x0001e80008000405 */
[----:B------:R-:W-:Y:S04]  /*1f100*/  STS.U16 [R11+UR5+0x7480], R22 ;  /* 0x007480160b007988 */ /* 0x000fe80008000405 */
[----:B------:R-:W-:Y:S04]  /*1f110*/  STS.U16 [R11+UR5+0x7500], R21 ;  /* 0x007500150b007988 */ /* 0x000fe80008000405 */
[----:B------:R-:W-:Y:S04]  /*1f120*/  STS.U16 [R11+UR5+0x7580], R20 ;  /* 0x007580140b007988 */ /* 0x000fe80008000405 */
[----:B0-----:R-:W2:Y:S04]  /*1f130*/  LDL.LU R23, [R1+0x154] ;  /* 0x0001540001177983 */ /* 0x001ea80000300800 */
[----:B------:R0:W-:Y:S01]  /*1f140*/  STL [R1+0x406c], R22 ;  /* 0x00406c1601007387 */ /* 0x0001e20000100800 */
[----:B------:R-:W-:-:S03]  /*1f150*/  LOP3.LUT R0, R2, 0x30, RZ, 0x3c, !PT ;  /* 0x0000003002007812 */ /* 0x000fc600078e3cff */
[----:B0-----:R-:W4:Y:S04]  /*1f160*/  LDL.LU R22, [R1+0x318] ;  /* 0x0003180001167983 */ /* 0x001f280000300800 */
[----:B------:R-:W2:Y:S04]  /*1f170*/  LDL.LU R2, [R1+0x324] ;  /* 0x0003240001027983 */ /* 0x000ea80000300800 */
[----:B------:R0:W-:Y:S04]  /*1f180*/  STL [R1+0x4070], R21 ;  /* 0x0040701501007387 */ /* 0x0001e80000100800 */
[----:B0-----:R-:W4:Y:S04]  /*1f190*/  LDL.LU R21, [R1+0x31c] ;  /* 0x00031c0001157983 */ /* 0x001f280000300800 */
[----:B------:R-:W4:Y:S04]  /*1f1a0*/  LDL.LU R11, [R1+0x40b0] ;  /* 0x0040b000010b7983 */ /* 0x000f280000300800 */
[----:B------:R0:W-:Y:S04]  /*1f1b0*/  STL [R1+0x4074], R20 ;  /* 0x0040741401007387 */ /* 0x0001e80000100800 */
[----:B0-----:R-:W4:Y:S04]  /*1f1c0*/  LDL.LU R20, [R1+0x320] ;  /* 0x0003200001147983 */ /* 0x001f280000300800 */
[----:B------:R0:W-:Y:S04]  /*1f1d0*/  STS.U16 [R0+UR5+0x600], R12 ;  /* 0x0006000c00007988 */ /* 0x0001e80008000405 */
[----:B------:R1:W-:Y:S04]  /*1f1e0*/  STS.U16 [R0+UR5+0x680], R9 ;  /* 0x0006800900007988 */ /* 0x0003e80008000405 */
[----:B------:R0:W-:Y:S04]  /*1f1f0*/  STS.U16 [R0+UR5+0x700], R13 ;  /* 0x0007000d00007988 */ /* 0x0001e80008000405 */
[----:B---3--:R3:W-:Y:S04]  /*1f200*/  STS.U16 [R0+UR5+0x780], R15 ;  /* 0x0007800f00007988 */ /* 0x0087e80008000405 */
[----:B------:R0:W-:Y:S04]  /*1f210*/  STS.U16 [R0+UR5+0x1600], R16 ;  /* 0x0016001000007988 */ /* 0x0001e80008000405 */
[----:B------:R3:W-:Y:S04]  /*1f220*/  STS.U16 [R0+UR5+0x1680], R17 ;  /* 0x0016801100007988 */ /* 0x0007e80008000405 */
[----:B0-----:R-:W4:Y:S04]  /*1f230*/  LDL.LU R12, [R1+0x40ac] ;  /* 0x0040ac00010c7983 */ /* 0x001f280000300800 */
[----:B-1----:R-:W4:Y:S04]  /*1f240*/  LDL.LU R9, [R1+0x28] ;  /* 0x0000280001097983 */ /* 0x002f280000300800 */
[----:B------:R-:W4:Y:S04]  /*1f250*/  LDL.LU R13, [R1+0x40a8] ;  /* 0x0040a800010d7983 */ /* 0x000f280000300800 */
[----:B---3--:R-:W3:Y:S04]  /*1f260*/  LDL.LU R15, [R1+0x40a4] ;  /* 0x0040a400010f7983 */ /* 0x008ee80000300800 */
[----:B------:R0:W-:Y:S04]  /*1f270*/  STS.U16 [R0+UR5+0x1700], R18 ;  /* 0x0017001200007988 */ /* 0x0001e80008000405 */
[----:B------:R-:W3:Y:S04]  /*1f280*/  LDL.LU R16, [R1+0x40a0] ;  /* 0x0040a00001107983 */ /* 0x000ee80000300800 */
[----:B------:R-:W3:Y:S04]  /*1f290*/  LDL.LU R17, [R1+0x409c] ;  /* 0x00409c0001117983 */ /* 0x000ee80000300800 */
[----:B------:R1:W-:Y:S04]  /*1f2a0*/  STS.U16 [R0+UR5+0x1780], R29 ;  /* 0x0017801d00007988 */ /* 0x0003e80008000405 */
[----:B0-----:R-:W3:Y:S04]  /*1f2b0*/  LDL.LU R18, [R1+0x4098] ;  /* 0x0040980001127983 */ /* 0x001ee80000300800 */
[----:B-1----:R-:W3:Y:S04]  /*1f2c0*/  LDL.LU R29, [R1+0x4094] ;  /* 0x00409400011d7983 */ /* 0x002ee80000300800 */
[----:B--2---:R-:W-:Y:S04]  /*1f2d0*/  STS.U16 [R0+UR5+0x2600], R2 ;  /* 0x0026000200007988 */ /* 0x004fe80008000405 */
        /* <DEDUP_REMOVED lines=17> */
[----:B---3--:R0:W-:Y:S04]  /*1f3f0*/  STS.U16 [R0+UR5+0x6700], R29 ;  /* 0x0067001d00007988 */ /* 0x0081e80008000405 */
[----:B0-----:R-:W2:Y:S01]  /*1f400*/  LDL.LU R29, [R1+0x438] ;  /* 0x00043800011d7983 */ /* 0x001ea20000300800 */
[----:B------:R-:W0:Y:S03]  /*1f410*/  S2R R2, SR_TID.X ;  /* 0x0000000000027919 */ /* 0x000e260000002100 */
[----:B------:R-:W3:Y:S04]  /*1f420*/  LDL.LU R14, [R1+0x434] ;  /* 0x00043400010e7983 */ /* 0x000ee80000300800 */
[----:B------:R-:W4:Y:S04]  /*1f430*/  LDL.LU R19, [R1+0x430] ;  /* 0x0004300001137983 */ /* 0x000f280000300800 */
[----:B------:R-:W3:Y:S04]  /*1f440*/  LDL.LU R24, [R1+0x42c] ;  /* 0x00042c0001187983 */ /* 0x000ee80000300800 */
        /* <DEDUP_REMOVED lines=15> */
[----:B------:R-:W-:Y:S04]  /*1f540*/  STS.U16 [R0+UR5+0x7600], R18 ;  /* 0x0076001200007988 */ /* 0x000fe80008000405 */
[----:B------:R-:W-:Y:S04]  /*1f550*/  STS.U16 [R0+UR5+0x7680], R17 ;  /* 0x0076801100007988 */ /* 0x000fe80008000405 */
[----:B------:R-:W-:Y:S04]  /*1f560*/  STS.U16 [R0+UR5+0x7700], R16 ;  /* 0x0077001000007988 */ /* 0x000fe80008000405 */
[----:B-1----:R-:W4:Y:S01]  /*1f570*/  LDL.LU R9, [R1+0x80] ;  /* 0x0000800001097983 */ /* 0x002f220000300800 */
[----:B0-----:R-:W-:-:S03]  /*1f580*/  LOP3.LUT R2, R2, 0x3f, RZ, 0xc0, !PT ;  /* 0x0000003f02027812 */ /* 0x001fc600078ec0ff */
[----:B------:R0:W-:Y:S02]  /*1f590*/  STL [R1+0x4080], R18 ;  /* 0x0040801201007387 */ /* 0x0001e40000100800 */
[----:B------:R-:W-:Y:S02]  /*1f5a0*/  IMAD.SHL.U32 R2, R2, 0x2, RZ ;  /* 0x0000000202027824 */ /* 0x000fe400078e00ff */
[----:B0-----:R-:W4:Y:S04]  /*1f5b0*/  LDL.LU R18, [R1+0x3b0] ;  /* 0x0003b00001127983 */ /* 0x001f280000300800 */
[----:B------:R0:W-:Y:S04]  /*1f5c0*/  STL [R1+0x4084], R17 ;  /* 0x0040841101007387 */ /* 0x0001e80000100800 */
[----:B0-----:R-:W4:Y:S04]  /*1f5d0*/  LDL.LU R17, [R1+0x3b8] ;  /* 0x0003b80001117983 */ /* 0x001f280000300800 */
[----:B------:R0:W-:Y:S02]  /*1f5e0*/  STL [R1+0x4088], R16 ;  /* 0x0040881001007387 */ /* 0x0001e40000100800 */
[----:B0-----:R-:W-:-:S02]  /*1f5f0*/  LOP3.LUT R16, R2, 0x40, RZ, 0x3c, !PT ;  /* 0x0000004002107812 */ /* 0x001fc400078e3cff */
[----:B------:R-:W4:Y:S04]  /*1f600*/  LDL.LU R2, [R1+0x3c0] ;  /* 0x0003c00001027983 */ /* 0x000f280000300800 */
[----:B------:R0:W-:Y:S04]  /*1f610*/  STS.U16 [R0+UR5+0x7780], R15 ;  /* 0x0077800f00007988 */ /* 0x0001e80008000405 */
[----:B0-----:R-:W4:Y:S04]  /*1f620*/  LDL.LU R0, [R1+0x4090] ;  /* 0x0040900001007983 */ /* 0x001f280000300800 */
[----:B--2---:R0:W-:Y:S04]  /*1f630*/  STS.U16 [R16+UR5+0x800], R29 ;  /* 0x0008001d10007988 */ /* 0x0041e80008000405 */
[----:B0-----:R-:W2:Y:S04]  /*1f640*/  LDL.LU R29, [R1+0x408c] ;  /* 0x00408c00011d7983 */ /* 0x001ea80000300800 */
        /* <DEDUP_REMOVED lines=8> */
[----:B------:R-:W-:Y:S04]  /*1f6d0*/  STS.U16 [R16+UR5+0x1880], R2 ;  /* 0x0018800210007988 */ /* 0x000fe80008000405 */
[----:B------:R0:W-:Y:S04]  /*1f6e0*/  STS.U16 [R16+UR5+0x1900], R17 ;  /* 0x0019001110007988 */ /* 0x0001e80008000405 */
[----:B------:R1:W-:Y:S04]  /*1f6f0*/  STS.U16 [R16+UR5+0x1980], R18 ;  /* 0x0019801210007988 */ /* 0x0003e80008000405 */
        /* <DEDUP_REMOVED lines=14> */
[----:B0-----:R-:W4:Y:S04]  /*1f7e0*/  LDL.LU R17, [R1+0x428] ;  /* 0x0004280001117983 */ /* 0x001f280000300800 */
[----:B-1----:R-:W4:Y:S04]  /*1f7f0*/  LDL.LU R18, [R1+0x424] ;  /* 0x0004240001127983 */ /* 0x002f280000300800 */
[----:B--2---:R-:W-:Y:S04]  /*1f800*/  STS.U16 [R16+UR5+0x5900], R29 ;  /* 0x0059001d10007988 */ /* 0x004fe80008000405 */
[----:B------:R0:W-:Y:S04]  /*1f810*/  STS.U16 [R16+UR5+0x5980], R0 ;  /* 0x0059800010007988 */ /* 0x0001e80008000405 */
[----:B0-----:R-:W2:Y:S04]  /*1f820*/  LDL.LU R0, [R1+0x420] ;  /* 0x0004200001007983 */ /* 0x001ea80000300800 */
[----:B------:R-:W2:Y:S01]  /*1f830*/  LDL.LU R29, [R1+0x41c] ;  /* 0x00041c00011d7983 */ /* 0x000ea20000300800 */
[----:B------:R-:W0:Y:S03]  /*1f840*/  S2R R2, SR_TID.X ;  /* 0x0000000000027919 */ /* 0x000e260000002100 */
        /* <DEDUP_REMOVED lines=10> */
[----:B------:R1:W-:Y:S04]  /*1f8f0*/  STS.U16 [R16+UR5+0x6800], R14 ;  /* 0x0068000e10007988 */ /* 0x0003e80008000405 */
[----:B------:R-:W2:Y:S04]  /*1f900*/  LDL.LU R9, [R1+0xd4] ;  /* 0x0000d40001097983 */ /* 0x000ea80000300800 */
[----:B------:R0:W-:Y:S04]  /*1f910*/  STS.U16 [R16+UR5+0x6880], R19 ;  /* 0x0068801310007988 */ /* 0x0001e80008000405 */
[----:B---3--:R3:W-:Y:S04]  /*1f920*/  STS.U16 [R16+UR5+0x6900], R24 ;  /* 0x0069001810007988 */ /* 0x0087e80008000405 */
[----:B----4-:R4:W-:Y:S04]  /*1f930*/  STS.U16 [R16+UR5+0x6980], R28 ;  /* 0x0069801c10007988 */ /* 0x0109e80008000405 */
[----:B------:R-:W-:Y:S04]  /*1f940*/  STS.U16 [R16+UR5+0x7800], R13 ;  /* 0x0078000d10007988 */ /* 0x000fe80008000405 */
[----:B------:R-:W-:Y:S04]  /*1f950*/  STS.U16 [R16+UR5+0x7880], R12 ;  /* 0x0078800c10007988 */ /* 0x000fe80008000405 */
[----:B-1----:R-:W2:Y:S04]  /*1f960*/  LDL.LU R14, [R1+0xd0] ;  /* 0x0000d000010e7983 */ /* 0x002ea80000300800 */
[----:B0-----:R-:W2:Y:S04]  /*1f970*/  LDL.LU R19, [R1+0xcc] ;  /* 0x0000cc0001137983 */ /* 0x001ea80000300800 */
[----:B---3--:R-:W3:Y:S04]  /*1f980*/  LDL.LU R24, [R1+0xc8] ;  /* 0x0000c80001187983 */ /* 0x008ee80000300800 */
[----:B----4-:R-:W4:Y:S04]  /*1f990*/  LDL.LU R28, [R1+0x74] ;  /* 0x00007400011c7983 */ /* 0x010f280000300800 */
[----:B------:R-:W3:Y:S04]  /*1f9a0*/  LDL.LU R4, [R1+0x6c] ;  /* 0x00006c0001047983 */ /* 0x000ee80000300800 */
[----:B------:R-:W3:Y:S01]  /*1f9b0*/  LDL.LU R5, [R1+0x68] ;  /* 0x0000680001057983 */ /* 0x000ee20000300800 */
[----:B------:R-:W-:-:S05]  /*1f9c0*/  LOP3.LUT R2, R2, 0x3f, RZ, 0xc0, !PT ;  /* 0x0000003f02027812 */ /* 0x000fca00078ec0ff */
[----:B------:R-:W-:Y:S01]  /*1f9d0*/  IMAD.SHL.U32 R2, R2, 0x2, RZ ;  /* 0x0000000202027824 */ /* 0x000fe200078e00ff */
[----:B------:R-:W-:Y:S04]  /*1f9e0*/  STS.U16 [R16+UR5+0x7900], R11 ;  /* 0x0079000b10007988 */ /* 0x000fe80008000405 */
[----:B------:R-:W-:Y:S01]  /*1f9f0*/  LOP3.LUT R23, R2, 0x50, RZ, 0x3c, !PT ;  /* 0x0000005002177812 */ /* 0x000fe200078e3cff */
[----:B------:R0:W-:Y:S04]  /*1fa00*/  STS.U16 [R16+UR5+0x7980], R10 ;  /* 0x0079800a10007988 */ /* 0x0001e80008000405 */
[----:B------:R-:W3:Y:S04]  /*1fa10*/  LDL.LU R2, [R1+0x70] ;  /* 0x0000700001027983 */ /* 0x000ee80000300800 */
[----:B0-----:R-:W3:Y:S04]  /*1fa20*/  LDL.LU R16, [R1+0x4088] ;  /* 0x0040880001107983 */ /* 0x001ee80000300800 */
[----:B------:R0:W-:Y:S04]  /*1fa30*/  STS.U16 [R23+UR5+0xa00], R17 ;  /* 0x000a001117007988 */ /* 0x0001e80008000405 */
[----:B------:R1:W-:Y:S04]  /*1fa40*/  STS.U16 [R23+UR5+0xa80], R18 ;  /* 0x000a801217007988 */ /* 0x0003e80008000405 */
[----:B0-----:R-:W3:Y:S04]  /*1fa50*/  LDL.LU R17, [R1+0x4084] ;  /* 0x0040840001117983 */ /* 0x001ee80000300800 */
[----:B-1----:R-:W3:Y:S04]  /*1fa60*/  LDL.LU R18, [R1+0x4080] ;  /* 0x0040800001127983 */ /* 0x002ee80000300800 */
[----:B--2---:R0:W-:Y:S04]  /*1fa70*/  STS.U16 [R23+UR5+0xb00], R0 ;  /* 0x000b000017007988 */ /* 0x0041e80008000405 */
[----:B------:R1:W-:Y:S04]  /*1fa80*/  STS.U16 [R23+UR5+0xb80], R29 ;  /* 0x000b801d17007988 */ /* 0x0003e80008000405 */
[----:B0-----:R-:W2:Y:S04]  /*1fa90*/  LDL.LU R0, [R1+0x407c] ;  /* 0x00407c0001007983 */ /* 0x001ea80000300800 */
[----:B-1----:R-:W2:Y:S04]  /*1faa0*/  LDL.LU R29, [R1+0x4078] ;  /* 0x00407800011d7983 */ /* 0x002ea80000300800 */
[----:B------:R0:W-:Y:S04]  /*1fab0*/  STS.U16 [R23+UR5+0x1a00], R25 ;  /* 0x001a001917007988 */ /* 0x0001e80008000405 */
[----:B------:R1:W-:Y:S04]  /*1fac0*/  STS.U16 [R23+UR5+0x1a80], R26 ;  /* 0x001a801a17007988 */ /* 0x0003e80008000405 */
[----:B------:R1:W-:Y:S04]  /*1fad0*/  STS.U16 [R23+UR5+0x1b00], R27 ;  /* 0x001b001b17007988 */ /* 0x0003e80008000405 */
[----:B------:R1:W-:Y:S04]  /*1fae0*/  STS.U16 [R23+UR5+0x1b80], R3 ;  /* 0x001b800317007988 */ /* 0x0003e80008000405 */
[----:B0-----:R-:W3:Y:S04]  /*1faf0*/  LDL.LU R25, [R1+0x418] ;  /* 0x0004180001197983 */ /* 0x001ee80000300800 */
[----:B-1----:R-:W3:Y:S04]  /*1fb00*/  LDL.LU R26, [R1+0x414] ;  /* 0x00041400011a7983 */ /* 0x002ee80000300800 */
[----:B------:R-:W3:Y:S04]  /*1fb10*/  LDL.LU R27, [R1+0x410] ;  /* 0x00041000011b7983 */ /* 0x000ee80000300800 */
[----:B------:R-:W3:Y:S04]  /*1fb20*/  LDL.LU R3, [R1+0x40c] ;  /* 0x00040c0001037983 */ /* 0x000ee80000300800 */
[----:B--2---:R0:W-:Y:S04]  /*1fb30*/  STS.U16 [R23+UR5+0x2a00], R29 ;  /* 0x002a001d17007988 */ /* 0x0041e80008000405 */
[----:B------:R1:W-:Y:S04]  /*1fb40*/  STS.U16 [R23+UR5+0x2a80], R0 ;  /* 0x002a800017007988 */ /* 0x0003e80008000405 */
[----:B------:R2:W-:Y:S04]  /*1fb50*/  STS.U16 [R23+UR5+0x2b00], R20 ;  /* 0x002b001417007988 */ /* 0x0005e80008000405 */
[----:B------:R0:W-:Y:S04]  /*1fb60*/  STS.U16 [R23+UR5+0x2b80], R21 ;  /* 0x002b801517007988 */ /* 0x0001e80008000405 */
[----:B------:R1:W-:Y:S04]  /*1fb70*/  STS.U16 [R23+UR5+0x3a00], R22 ;  /* 0x003a001617007988 */ /* 0x0003e80008000405 */
[----:B------:R2:W-:Y:S04]  /*1fb80*/  STS.U16 [R23+UR5+0x3a80], R6 ;  /* 0x003a800617007988 */ /* 0x0005e80008000405 */
[----:B0-----:R-:W4:Y:S04]  /*1fb90*/  LDL.LU R29, [R1+0x388] ;  /* 0x00038800011d7983 */ /* 0x001f280000300800 */
[----:B-1----:R-:W4:Y:S04]  /*1fba0*/  LDL.LU R0, [R1+0x380] ;  /* 0x0003800001007983 */ /* 0x002f280000300800 */
[----:B--2---:R-:W2:Y:S04]  /*1fbb0*/  LDL.LU R20, [R1+0x4074] ;  /* 0x0040740001147983 */ /* 0x004ea80000300800 */
[----:B------:R-:W2:Y:S04]  /*1fbc0*/  LDL.LU R21, [R1+0x4070] ;  /* 0x0040700001157983 */ /* 0x000ea80000300800 */
[----:B------:R-:W2:Y:S04]  /*1fbd0*/  LDL.LU R22, [R1+0x406c] ;  /* 0x00406c0001167983 */ /* 0x000ea80000300800 */
[----:B------:R-:W2:Y:S04]  /*1fbe0*/  LDL.LU R6, [R1+0x4068] ;  /* 0x0040680001067983 */ /* 0x000ea80000300800 */
[----:B------:R0:W-:Y:S04]  /*1fbf0*/  STS.U16 [R23+UR5+0x3b00], R7 ;  /* 0x003b000717007988 */ /* 0x0001e80008000405 */
[----:B------:R1:W-:Y:S04]  /*1fc00*/  STS.U16 [R23+UR5+0x3b80], R8 ;  /* 0x003b800817007988 */ /* 0x0003e80008000405 */
[----:B------:R0:W-:Y:S04]  /*1fc10*/  STS.U16 [R23+UR5+0x4a00], R9 ;  /* 0x004a000917007988 */ /* 0x0001e80008000405 */
[----:B------:R0:W-:Y:S04]  /*1fc20*/  STS.U16 [R23+UR5+0x4a80], R14 ;  /* 0x004a800e17007988 */ /* 0x0001e80008000405 */
[----:B------:R1:W-:Y:S04]  /*1fc30*/  STS.U16 [R23+UR5+0x4b00], R19 ;  /* 0x004b001317007988 */ /* 0x0003e80008000405 */
[----:B---3--:R3:W-:Y:S04]  /*1fc40*/  STS.U16 [R23+UR5+0x4b80], R24 ;  /* 0x004b801817007988 */ /* 0x0087e80008000405 */
[----:B0-----:R-:W2:Y:S04]  /*1fc50*/  LDL.LU R7, [R1+0x4064] ;  /* 0x0040640001077983 */ /* 0x001ea80000300800 */
[----:B-1----:R-:W2:Y:S04]  /*1fc60*/  LDL.LU R8, [R1+0x4060] ;  /* 0x0040600001087983 */ /* 0x002ea80000300800 */
[----:B------:R-:W2:Y:S04]  /*1fc70*/  LDL.LU R9, [R1+0x405c] ;  /* 0x00405c0001097983 */ /* 0x000ea80000300800 */
[----:B------:R-:W2:Y:S04]  /*1fc80*/  LDL.LU R14, [R1+0x4058] ;  /* 0x00405800010e7983 */ /* 0x000ea80000300800 */
[----:B------:R-:W2:Y:S04]  /*1fc90*/  LDL.LU R19, [R1+0x4054] ;  /* 0x0040540001137983 */ /* 0x000ea80000300800 */
[----:B---3--:R-:W3:Y:S04]  /*1fca0*/  LDL.LU R24, [R1+0x4050] ;  /* 0x0040500001187983 */ /* 0x008ee80000300800 */
[----:B----4-:R0:W-:Y:S04]  /*1fcb0*/  STS.U16 [R23+UR5+0x5a00], R28 ;  /* 0x005a001c17007988 */ /* 0x0101e80008000405 */
[----:B0-----:R-:W4:Y:S04]  /*1fcc0*/  LDL.LU R28, [R1+0x404c] ;  /* 0x00404c00011c7983 */ /* 0x001f280000300800 */
[----:B------:R0:W-:Y:S02]  /*1fcd0*/  STS.U16 [R23+UR5+0x5a80], R2 ;  /* 0x005a800217007988 */ /* 0x0001e40008000405 */
[----:B0-----:R-:W0:Y:S02]  /*1fce0*/  S2R R2, SR_TID.X ;  /* 0x0000000000027919 */ /* 0x001e240000002100 */
[----:B------:R1:W-:Y:S04]  /*1fcf0*/  STS.U16 [R23+UR5+0x5b00], R4 ;  /* 0x005b000417007988 */ /* 0x0003e80008000405 */
[----:B------:R1:W-:Y:S04]  /*1fd00*/  STS.U16 [R23+UR5+0x5b80], R5 ;  /* 0x005b800517007988 */ /* 0x0003e80008000405 */
[----:B-1----:R-:W2:Y:S04]  /*1fd10*/  LDL R4, [R1+0x1920] ;  /* 0x0019200001047983 */ /* 0x002ea80000100800 */
[----:B------:R-:W2:Y:S01]  /*1fd20*/  LDL R5, [R1+0x190c] ;  /* 0x00190c0001057983 */ /* 0x000ea20000100800 */
[----:B0-----:R-:W-:-:S05]  /*1fd30*/  LOP3.LUT R2, R2, 0x3f, RZ, 0xc0, !PT ;  /* 0x0000003f02027812 */ /* 0x001fca00078ec0ff */
[----:B------:R-:W-:Y:S01]  /*1fd40*/  IMAD.SHL.U32 R2, R2, 0x2, RZ ;  /* 0x0000000202027824 */ /* 0x000fe200078e00ff */
[----:B----4-:R0:W-:Y:S04]  /*1fd50*/  STS.U16 [R23+UR5+0x6a00], R28 ;  /* 0x006a001c17007988 */ /* 0x0101e80008000405 */
[----:B---3--:R-:W-:Y:S04]  /*1fd60*/  STS.U16 [R23+UR5+0x6a80], R24 ;  /* 0x006a801817007988 */ /* 0x008fe80008000405 */
[----:B--2---:R-:W-:Y:S04]  /*1fd70*/  STS.U16 [R23+UR5+0x6b00], R19 ;  /* 0x006b001317007988 */ /* 0x004fe80008000405 */
[----:B------:R-:W-:Y:S04]  /*1fd80*/  STS.U16 [R23+UR5+0x6b80], R14 ;  /* 0x006b800e17007988 */ /* 0x000fe80008000405 */
[----:B------:R-:W-:Y:S04]  /*1fd90*/  STS.U16 [R23+UR5+0x7a00], R9 ;  /* 0x007a000917007988 */ /* 0x000fe80008000405 */
[----:B------:R-:W-:Y:S04]  /*1fda0*/  STS.U16 [R23+UR5+0x7a80], R8 ;  /* 0x007a800817007988 */ /* 0x000fe80008000405 */
[----:B------:R-:W-:Y:S01]  /*1fdb0*/  STS.U16 [R23+UR5+0x7b00], R7 ;  /* 0x007b000717007988 */ /* 0x000fe20008000405 */
[----:B0-----:R-:W-:-:S03]  /*1fdc0*/  LOP3.LUT R28, R2, 0x60, RZ, 0x3c, !PT ;  /* 0x00000060021c7812 */ /* 0x001fc600078e3cff */
[----:B------:R0:W-:Y:S04]  /*1fdd0*/  STS.U16 [R23+UR5+0x7b80], R6 ;  /* 0x007b800617007988 */ /* 0x0001e80008000405 */
[----:B------:R1:W-:Y:S04]  /*1fde0*/  STS.U16 [R28+UR5+0xc00], R25 ;  /* 0x000c00191c007988 */ /* 0x0003e80008000405 */
[----:B------:R2:W-:Y:S04]  /*1fdf0*/  STS.U16 [R28+UR5+0xc80], R26 ;  /* 0x000c801a1c007988 */ /* 0x0005e80008000405 */
[----:B------:R3:W-:Y:S04]  /*1fe00*/  STS.U16 [R28+UR5+0xd00], R27 ;  /* 0x000d001b1c007988 */ /* 0x0007e80008000405 */
[----:B------:R4:W-:Y:S04]  /*1fe10*/  STS.U16 [R28+UR5+0xd80], R3 ;  /* 0x000d80031c007988 */ /* 0x0009e80008000405 */
[----:B0-----:R-:W4:Y:S04]  /*1fe20*/  LDL.LU R23, [R1+0x4048] ;  /* 0x0040480001177983 */ /* 0x001f280000300800 */
[----:B------:R0:W-:Y:S04]  /*1fe30*/  STS.U16 [R28+UR5+0x1c00], R29 ;  /* 0x001c001d1c007988 */ /* 0x0001e80008000405 */
[----:B-1----:R-:W4:Y:S04]  /*1fe40*/  LDL.LU R25, [R1+0x4044] ;  /* 0x0040440001197983 */ /* 0x002f280000300800 */
[----:B--2---:R-:W2:Y:S04]  /*1fe50*/  LDL.LU R26, [R1+0x4040] ;  /* 0x00404000011a7983 */ /* 0x004ea80000300800 */
[----:B------:R1:W-:Y:S04]  /*1fe60*/  STS.U16 [R28+UR5+0x1c80], R0 ;  /* 0x001c80001c007988 */ /* 0x0003e80008000405 */
[----:B---3--:R-:W3:Y:S04]  /*1fe70*/  LDL.LU R27, [R1+0x403c] ;  /* 0x00403c00011b7983 */ /* 0x008ee80000300800 */
[----:B----4-:R-:W4:Y:S04]  /*1fe80*/  LDL.LU R3, [R1+0x4038] ;  /* 0x0040380001037983 */ /* 0x010f280000300800 */
[----:B0-----:R-:W2:Y:S04]  /*1fe90*/  LDL.LU R29, [R1+0x4034] ;  /* 0x00403400011d7983 */ /* 0x001ea80000300800 */
[----:B-1----:R-:W2:Y:S04]  /*1fea0*/  LDL.LU R0, [R1+0x4030] ;  /* 0x0040300001007983 */ /* 0x002ea80000300800 */
[----:B--2---:R0:W-:Y:S04]  /*1feb0*/  STS.U16 [R28+UR5+0x1d00], R0 ;  /* 0x001d00001c007988 */ /* 0x0041e80008000405 */
[----:B0-----:R-:W2:Y:S04]  /*1fec0*/  LDL.LU R0, [R1+0x402c] ;  /* 0x00402c0001007983 */ /* 0x001ea80000300800 */
[----:B------:R0:W-:Y:S04]  /*1fed0*/  STS.U16 [R28+UR5+0x1d80], R29 ;  /* 0x001d801d1c007988 */ /* 0x0001e80008000405 */
[----:B0-----:R-:W3:Y:S01]  /*1fee0*/  LDL.LU R29, [R1+0x4028] ;  /* 0x00402800011d7983 */ /* 0x001ee20000300800 */
[----:B--2---:R-:W-:-:S06]  /*1fef0*/  PRMT R0, RZ, 0x7610, R0 ;  /* 0x00007610ff007816 */ /* 0x004fcc0000000000 */
[----:B------:R0:W2:Y:S04]  /*1ff00*/  @!P0 LDG.E.U16 R0, desc[UR8][R4.64] ;  /* 0x0000000804008981 */ /* 0x0000a8000c1e1500 */
[----:B------:R-:W0:Y:S04]  /*1ff10*/  LDL R4, [R1+0x191c] ;  /* 0x00191c0001047983 */ /* 0x000e280000100800 */
[----:B------:R-:W0:Y:S01]  /*1ff20*/  LDL R5, [R1+0x1928] ;  /* 0x0019280001057983 */ /* 0x000e220000100800 */
[----:B----4-:R-:W-:Y:S02]  /*1ff30*/  PRMT R3, RZ, 0x7610, R3 ;  /* 0x00007610ff037816 */ /* 0x010fe40000000003 */
[----:B0-----:R-:W-:-:S04]  /*1ff40*/  @!P0 LOP3.LUT R5, R5, R4, RZ, 0x3c, !PT ;  /* 0x0000000405058212 */ /* 0x001fc800078e3cff */
[----:B------:R-:W-:-:S04]  /*1ff50*/  @!P0 LOP3.LUT R4, R5, R4, RZ, 0x3c, !PT ;  /* 0x0000000405048212 */ /* 0x000fc800078e3cff */
[----:B------:R-:W-:-:S05]  /*1ff60*/  @!P0 LOP3.LUT R5, R5, R4, RZ, 0x3c, !PT ;  /* 0x0000000405058212 */ /* 0x000fca00078e3cff */
[----:B------:R-:W4:Y:S04]  /*1ff70*/  @!P0 LDG.E.U16 R3, desc[UR8][R4.64] ;  /* 0x0000000804038981 */ /* 0x000f28000c1e1500 */
[----:B--2---:R-:W-:Y:S04]  /*1ff80*/  STL [R1+0x3e1c], R0 ;  /* 0x003e1c0001007387 */ /* 0x004fe80000100800 */
[----:B----4-:R0:W-:Y:S04]  /*1ff90*/  STL [R1+0x310], R3 ;  /* 0x0003100301007387 */ /* 0x0101e80000100800 */
[----:B0-----:R-:W2:Y:S04]  /*1ffa0*/  LDL.LU R3, [R1+0x4024] ;  /* 0x0040240001037983 */ /* 0x001ea80000300800 */
[----:B------:R-:W4:Y:S04]  /*1ffb0*/  LDL R4, [R1+0x1808] ;  /* 0x0018080001047983 */ /* 0x000f280000100800 */
[----:B------:R-:W4:Y:S01]  /*1ffc0*/  LDL R5, [R1+0x180c] ;  /* 0x00180c0001057983 */ /* 0x000f220000100800 */
[----:B---3--:R-:W-:-:S02]  /*1ffd0*/  PRMT R29, RZ, 0x7610, R29 ;  /* 0x00007610ff1d7816 */ /* 0x008fc4000000001d */
[----:B----4-:R-:W-:-:S04]  /*1ffe0*/  @!P0 LOP3.LUT R5, R5, R4, RZ, 0x3c, !PT ;  /* 0x0000000405058212 */ /* 0x010fc800078e3cff */
[----:B------:R-:W-:-:S04]  /*1fff0*/  @!P0 LOP3.LUT R4, R5, R4, RZ, 0x3c, !PT ;  /* 0x0000000405048212 */ /* 0x000fc800078e3cff */
[----:B------:R-:W-:-:S05]  /*20000*/  @!P0 LOP3.LUT R5, R5, R4, RZ, 0x3c, !PT ;  /* 0x0000000405058212 */ /* 0x000fca00078e3cff */
[----:B------:R-:W3:Y:S04]  /*20010*/  @!P0 LDG.E.U16 R29, desc[UR8][R4.64] ;  /* 0x00000008041d8981 */ /* 0x000ee8000c1e1500 */
[----:B---3--:R0:W-:Y:S04]  /*20020*/  STL [R1+0x30c], R29 ;  /* 0x00030c1d01007387 */ /* 0x0081e80000100800 */
[----:B0-----:R-:W3:Y:S04]  /*20030*/  LDL.LU R29, [R1+0x4020] ;  /* 0x00402000011d7983 */ /* 0x001ee80000300800 */
[----:B------:R-:W4:Y:S04]  /*20040*/  LDL R4, [R1+0x17c8] ;  /* 0x0017c80001047983 */ /* 0x000f280000100800 */
[----:B------:R-:W4:Y:S01]  /*20050*/  LDL R5, [R1+0x17cc] ;  /* 0x0017cc0001057983 */ /* 0x000f220000100800 */
[----:B--2---:R-:W-:-:S02]  /*20060*/  PRMT R3, RZ, 0x7610, R3 ;  /* 0x00007610ff037816 */ /* 0x004fc40000000003 */
[----:B----4-:R-:W-:-:S04]  /*20070*/  @!P0 LOP3.LUT R5, R5, R4, RZ, 0x3c, !PT ;  /* 0x0000000405058212 */ /* 0x010fc800078e3cff */
[----:B------:R-:W-:-:S04]  /*20080*/  @!P0 LOP3.LUT R4, R5, R4, RZ, 0x3c, !PT ;  /* 0x0000000405048212 */ /* 0x000fc800078e3cff */
[----:B------:R-:W-:-:S05]  /*20090*/  @!P0 LOP3.LUT R5, R5, R4, RZ, 0x3c, !PT ;  /* 0x0000000405058212 */ /* 0x000fca00078e3cff */
[----:B------:R-:W2:Y:S04]  /*200a0*/  @!P0 LDG.E.U16 R3, desc[UR8][R4.64] ;  /* 0x0000000804038981 */ /* 0x000ea8000c1e1500 */
[----:B--2---:R0:W-:Y:S04]  /*200b0*/  STL [R1+0x304], R3 ;  /* 0x0003040301007387 */ /* 0x0041e80000100800 */
        /* <DEDUP_REMOVED lines=840> */
[----:B------:R-:W-:-:S02]  /*23540*/  PRMT R8, RZ, 0x7610, R8 ;  /* 0x00007610ff087816 */ /* 0x000fc40000000008 */
[----:B----4-:R-:W-:-:S04]  /*23550*/  @!P0 LOP3.LUT R5, R5, R4, RZ, 0x3c, !PT ;  /* 0x0000000405058212 */ /* 0x010fc800078e3cff */
[----:B------:R-:W-:-:S04]  /*23560*/  @!P0 LOP3.LUT R4, R5, R4, RZ, 0x3c, !PT ;  /* 0x0000000405048212 */ /* 0x000fc800078e3cff */
[----:B------:R-:W-:-:S05]  /*23570*/  @!P0 LOP3.LUT R5, R5, R4, RZ, 0x3c, !PT ;  /* 0x0000000405058212 */ /* 0x000fca00078e3cff */
[----:B------:R0:W4:Y:S04]  /*23580*/  @!P0 LDG.E.U16 R8, desc[UR8][R4.64] ;  /* 0x0000000804088981 */ /* 0x000128000c1e1500 */
[----:B------:R-:W0:Y:S04]  /*23590*/  LDL R4, [R1+0x17d8] ;  /* 0x0017d80001047983 */ /* 0x000e280000100800 */
[----:B------:R-:W0:Y:S01]  /*235a0*/  LDL R5, [R1+0x17dc] ;  /* 0x0017dc0001057983 */ /* 0x000e220000100800 */
[----:B---3--:R-:W-:Y:S02]  /*235b0*/  PRMT R29, RZ, 0x7610, R29 ;  /* 0x00007610ff1d7816 */ /* 0x008fe4000000001d */
[----:B0-----:R-:W-:-:S04]  /*235c0*/  @!P0 LOP3.LUT R5, R5, R4, RZ, 0x3c, !PT ;  /* 0x0000000405058212 */ /* 0x001fc800078e3cff */
[----:B------:R-:W-:-:S04]  /*235d0*/  @!P0 LOP3.LUT R4, R5, R4, RZ, 0x3c, !PT ;  /* 0x0000000405048212 */ /* 0x000fc800078e3cff */
[----:B------:R-:W-:-:S05]  /*235e0*/  @!P0 LOP3.LUT R5, R5, R4, RZ, 0x3c, !PT ;  /* 0x0000000405058212 */ /* 0x000fca00078e3cff */
[----:B------:R-:W3:Y:S04]  /*235f0*/  @!P0 LDG.E.U16 R29, desc[UR8][R4.64] ;  /* 0x00000008041d8981 */ /* 0x000ee8000c1e1500 */
[----:B----4-:R0:W-:Y:S04]  /*23600*/  STL [R1+0x1c], R8 ;  /* 0x00001c0801007387 */ /* 0x0101e80000100800 */
[----:B0-----:R-:W4:Y:S04]  /*23610*/  LDL R8, [R1+0x169c] ;  /* 0x00169c0001087983 */ /* 0x001f280000100800 */
[----:B---3--:R0:W-:Y:S04]  /*23620*/  STL [R1+0x18], R29 ;  /* 0x0000181d01007387 */ /* 0x0081e80000100800 */
[----:B0-----:R-:W3:Y:S04]  /*23630*/  LDL.LU R29, [R1+0x3ea4] ;  /* 0x003ea400011d7983 */ /* 0x001ee80000300800 */
[----:B------:R-:W3:Y:S04]  /*23640*/  LDL R4, [R1+0x1798] ;  /* 0x0017980001047983 */ /* 0x000ee80000100800 */
[----:B------:R-:W3:Y:S01]  /*23650*/  LDL R5, [R1+0x179c] ;  /* 0x00179c0001057983 */ /* 0x000ee20000100800 */
[----:B--2---:R-:W-:-:S02]  /*23660*/  PRMT R3, RZ, 0x7610, R3 ;  /* 0x00007610ff037816 */ /* 0x004fc40000000003 */
[----:B---3--:R-:W-:-:S04]  /*23670*/  @!P0 LOP3.LUT R5, R5, R4, RZ, 0x3c, !PT ;  /* 0x0000000405058212 */ /* 0x008fc800078e3cff */
[----:B------:R-:W-:-:S04]  /*23680*/  @!P0 LOP3.LUT R4, R5, R4, RZ, 0x3c, !PT ;  /* 0x0000000405048212 */ /* 0x000fc800078e3cff */
[----:B------:R-:W-:-:S05]  /*23690*/  @!P0 LOP3.LUT R5, R5, R4, RZ, 0x3c, !PT ;  /* 0x0000000405058212 */ /* 0x000fca00078e3cff */
[----:B------:R-:W2:Y:S04]  /*236a0*/  @!P0 LDG.E.U16 R3, desc[UR8][R4.64] ;  /* 0x0000000804038981 */ /* 0x000ea8000c1e1500 */
[----:B--2---:R0:W-:Y:S04]  /*236b0*/  STL [R1+0x14], R3 ;  /* 0x0000140301007387 */ /* 0x0041e80000100800 */
[----:B0-----:R-:W2:Y:S04]  /*236c0*/  LDL.LU R3, [R1+0x3ea0] ;  /* 0x003ea00001037983 */ /* 0x001ea80000300800 */
[----:B------:R-:W3:Y:S04]  /*236d0*/  LDL R4, [R1+0x1758] ;  /* 0x0017580001047983 */ /* 0x000ee80000100800 */
[----:B------:R-:W3:Y:S01]  /*236e0*/  LDL R5, [R1+0x175c] ;  /* 0x00175c0001057983 */ /* 0x000ee20000100800 */
[----:B------:R-:W-:-:S02]  /*236f0*/  PRMT R29, RZ, 0x7610, R29 ;  /* 0x00007610ff1d7816 */ /* 0x000fc4000000001d */
[----:B---3--:R-:W-:-:S04]  /*23700*/  @!P0 LOP3.LUT R5, R5, R4, RZ, 0x3c, !PT ;  /* 0x0000000405058212 */ /* 0x008fc800078e3cff */
[----:B------:R-:W-:-:S04]  /*23710*/  @!P0 LOP3.LUT R4, R5, R4, RZ, 0x3c, !PT ;  /* 0x0000000405048212 */ /* 0x000fc800078e3cff */
[----:B------:R-:W-:-:S05]  /*23720*/  @!P0 LOP3.LUT R5, R5, R4, RZ, 0x3c, !PT ;  /* 0x0000000405058212 */ /* 0x000fca00078e3cff */
[----:B------:R-:W3:Y:S04]  /*23730*/  @!P0 LDG.E.U16 R29, desc[UR8][R4.64] ;  /* 0x00000008041d8981 */ /* 0x000ee8000c1e1500 */
[----:B---3--:R0:W-:Y:S04]  /*23740*/  STL [R1+0x10], R29 ;  /* 0x0000101d01007387 */ /* 0x0081e80000100800 */
[----:B0-----:R-:W3:Y:S04]  /*23750*/  LDL.LU R29, [R1+0x3e9c] ;  /* 0x003e9c00011d7983 */ /* 0x001ee80000300800 */
[----:B------:R-:W2:Y:S04]  /*23760*/  LDL R4, [R1+0x1718] ;  /* 0x0017180001047983 */ /* 0x000ea80000100800 */
[----:B------:R-:W2:Y:S01]  /*23770*/  LDL R5, [R1+0x171c] ;  /* 0x00171c0001057983 */ /* 0x000ea20000100800 */
[----:B------:R-:W-:-:S02]  /*23780*/  PRMT R2, RZ, 0x7610, R2 ;  /* 0x00007610ff027816 */ /* 0x000fc40000000002 */
[----:B--2---:R-:W-:-:S04]  /*23790*/  @!P0 LOP3.LUT R5, R5, R4, RZ, 0x3c, !PT ;  /* 0x0000000405058212 */ /* 0x004fc800078e3cff */
[----:B------:R-:W-:-:S04]  /*237a0*/  @!P0 LOP3.LUT R4, R5, R4, RZ, 0x3c, !PT ;  /* 0x0000000405048212 */ /* 0x000fc800078e3cff */
[----:B------:R-:W-:-:S05]  /*237b0*/  @!P0 LOP3.LUT R5, R5, R4, RZ, 0x3c, !PT ;  /* 0x0000000405058212 */ /* 0x000fca00078e3cff */
[----:B------:R-:W2:Y:S04]  /*237c0*/  @!P0 LDG.E.U16 R2, desc[UR8][R4.64] ;  /* 0x0000000804028981 */ /* 0x000ea8000c1e1500 */
[----:B--2---:R-:W-:Y:S04]  /*237d0*/  STL [R1+0xc], R2 ;  /* 0x00000c0201007387 */ /* 0x004fe80000100800 */
[----:B------:R-:W2:Y:S04]  /*237e0*/  LDL R4, [R1+0x16d8] ;  /* 0x0016d80001047983 */ /* 0x000ea80000100800 */
[----:B------:R-:W2:Y:S01]  /*237f0*/  LDL R5, [R1+0x16dc] ;  /* 0x0016dc0001057983 */ /* 0x000ea20000100800 */
[----:B------:R-:W-:-:S02]  /*23800*/  PRMT R9, RZ, 0x7610, R9 ;  /* 0x00007610ff097816 */ /* 0x000fc40000000009 */
[----:B--2---:R-:W-:-:S04]  /*23810*/  @!P0 LOP3.LUT R5, R5, R4, RZ, 0x3c, !PT ;  /* 0x0000000405058212 */ /* 0x004fc800078e3cff */
[----:B------:R-:W-:-:S04]  /*23820*/  @!P0 LOP3.LUT R4, R5, R4, RZ, 0x3c, !PT ;  /* 0x0000000405048212 */ /* 0x000fc800078e3cff */
[----:B------:R-:W-:-:S05]  /*23830*/  @!P0 LOP3.LUT R5, R5, R4, RZ, 0x3c, !PT ;  /* 0x0000000405058212 */ /* 0x000fca00078e3cff */
[----:B------:R4:W2:Y:S04]  /*23840*/  @!P0 LDG.E.U16 R9, desc[UR8][R4.64] ;  /* 0x0000000804098981 */ /* 0x0008a8000c1e1500 */
[----:B------:R-:W3:Y:S01]  /*23850*/  LDL R5, [R1+0x1698] ;  /* 0x0016980001057983 */ /* 0x000ee20000100800 */
[----:B------:R-:W-:Y:S01]  /*23860*/  PRMT R0, RZ, 0x7610, R0 ;  /* 0x00007610ff007816 */ /* 0x000fe20000000000 */
[----:B----4-:R-:W-:Y:S02]  /*23870*/  @!P0 IMAD.MOV.U32 R4, RZ, RZ, R8 ;  /* 0x000000ffff048224 */ /* 0x010fe400078e0008 */
[----:B--2---:R0:W-:Y:S01]  /*23880*/  STL [R1+0x8], R9 ;  /* 0x0000080901007387 */ /* 0x0041e20000100800 */
[----:B---3--:R-:W-:-:S03]  /*23890*/  PRMT R29, RZ, 0x7610, R29 ;  /* 0x00007610ff1d7816 */ /* 0x008fc6000000001d */
[----:B------:R-:W2:Y:S04]  /*238a0*/  LDL R8, [R1+0x159c] ;  /* 0x00159c0001087983 */ /* 0x000ea80000100800 */
[----:B------:R1:W3:Y:S04]  /*238b0*/  @!P0 LDG.E.U16 R0, desc[UR8][R4.64] ;  /* 0x0000000804008981 */ /* 0x0002e8000c1e1500 */
[----:B0-----:R-:W4:Y:S04]  /*238c0*/  LDL R9, [R1+0x15dc] ;  /* 0x0015dc0001097983 */ /* 0x001f280000100800 */
[----:B------:R-:W1:Y:S04]  /*238d0*/  LDL R4, [R1+0x1658] ;  /* 0x0016580001047983 */ /* 0x000e680000100800 */
[----:B------:R-:W1:Y:S02]  /*238e0*/  LDL R5, [R1+0x165c] ;  /* 0x00165c0001057983 */ /* 0x000e640000100800 */
[----:B-1----:R-:W-:-:S04]  /*238f0*/  @!P0 LOP3.LUT R5, R5, R4, RZ, 0x3c, !PT ;  /* 0x0000000405058212 */ /* 0x002fc800078e3cff */
[----:B------:R-:W-:-:S04]  /*23900*/  @!P0 LOP3.LUT R4, R5, R4, RZ, 0x3c, !PT ;  /* 0x0000000405048212 */ /* 0x000fc800078e3cff */
[----:B------:R-:W-:-:S05]  /*23910*/  @!P0 LOP3.LUT R5, R5, R4, RZ, 0x3c, !PT ;  /* 0x0000000405058212 */ /* 0x000fca00078e3cff */
[----:B------:R-:W2:Y:S04]  /*23920*/  @!P0 LDG.E.U16 R29, desc[UR8][R4.64] ;  /* 0x00000008041d8981 */ /* 0x000ea8000c1e1500 */
[----:B---3--:R0:W-:Y:S04]  /*23930*/  STL [R1+0x3e20], R0 ;  /* 0x003e200001007387 */ /* 0x0081e80000100800 */
[----:B------:R-:W3:Y:S04]  /*23940*/  LDL R4, [R1+0x1618] ;  /* 0x0016180001047983 */ /* 0x000ee80000100800 */
[----:B------:R-:W3:Y:S04]  /*23950*/  LDL R5, [R1+0x161c] ;  /* 0x00161c0001057983 */ /* 0x000ee80000100800 */
[----:B0-----:R-:W4:Y:S04]  /*23960*/  LDL R0, [R1+0x1598] ;  /* 0x0015980001007983 */ /* 0x001f280000100800 */
[----:B--2---:R0:W-:Y:S04]  /*23970*/  STL [R1+0x3e24], R29 ;  /* 0x003e241d01007387 */ /* 0x0041e80000100800 */
[----:B0-----:R-:W2:Y:S01]  /*23980*/  LDL R29, [R1+0x15d8] ;  /* 0x0015d800011d7983 */ /* 0x001ea20000100800 */
[----:B---3--:R-:W-:-:S02]  /*23990*/  @!P0 LOP3.LUT R5, R5, R4, RZ, 0x3c, !PT ;  /* 0x0000000405058212 */ /* 0x008fc400078e3cff */
[----:B------:R-:W-:Y:S02]  /*239a0*/  PRMT R27, RZ, 0x7610, R27 ;  /* 0x00007610ff1b7816 */ /* 0x000fe4000000001b */
[----:B------:R-:W-:-:S04]  /*239b0*/  @!P0 LOP3.LUT R4, R5, R4, RZ, 0x3c, !PT ;  /* 0x0000000405048212 */ /* 0x000fc800078e3cff */
[----:B------:R-:W-:Y:S02]  /*239c0*/  @!P0 LOP3.LUT R5, R5, R4, RZ, 0x3c, !PT ;  /* 0x0000000405058212 */ /* 0x000fe400078e3cff */
[----:B------:R-:W-:-:S03]  /*239d0*/  PRMT R26, RZ, 0x7610, R26 ;  /* 0x00007610ff1a7816 */ /* 0x000fc6000000001a */
[----:B------:R4:W3:Y:S02]  /*239e0*/  @!P0 LDG.E.U16 R27, desc[UR8][R4.64] ;  /* 0x00000008041b8981 */ /* 0x0008e4000c1e1500 */
[----:B----4-:R-:W-:Y:S02]  /*239f0*/  @!P0 IMAD.MOV.U32 R4, RZ, RZ, R9 ;  /* 0x000000ffff048224 */ /* 0x010fe400078e0009 */
[----:B--2---:R-:W-:-:S05]  /*23a00*/  @!P0 IMAD.MOV.U32 R5, RZ, RZ, R29 ;  /* 0x000000ffff058224 */ /* 0x004fca00078e001d */
[----:B------:R0:W2:Y:S01]  /*23a10*/  @!P0 LDG.E.U16 R26, desc[UR8][R4.64] ;  /* 0x00000008041a8981 */ /* 0x0000a2000c1e1500 */
[----:B------:R-:W-:Y:S01]  /*23a20*/  PRMT R25, RZ, 0x7610, R25 ;  /* 0x00007610ff197816 */ /* 0x000fe20000000019 */
[----:B0-----:R-:W-:Y:S02]  /*23a30*/  @!P0 IMAD.MOV.U32 R4, RZ, RZ, R8 ;  /* 0x000000ffff048224 */ /* 0x001fe400078e0008 */
[----:B------:R-:W-:Y:S01]  /*23a40*/  @!P0 IMAD.MOV.U32 R5, RZ, RZ, R0 ;  /* 0x000000ffff058224 */ /* 0x000fe200078e0000 */
[----:B---3--:R0:W-:Y:S04]  /*23a50*/  STL [R1+0x3e28], R27 ;  /* 0x003e281b01007387 */ /* 0x0081e80000100800 */
[----:B------:R-:W3:Y:S04]  /*23a60*/  LDL R29, [R1+0x1884] ;  /* 0x00188400011d7983 */ /* 0x000ee80000100800 */
[----:B------:R-:W4:Y:S04]  /*23a70*/  LDL R9, [R1+0x18a8] ;  /* 0x0018a80001097983 */ /* 0x000f280000100800 */
[----:B------:R1:W3:Y:S04]  /*23a80*/  @!P0 LDG.E.U16 R25, desc[UR8][R4.64] ;  /* 0x0000000804198981 */ /* 0x0002e8000c1e1500 */
[----:B0-----:R-:W3:Y:S04]  /*23a90*/  LDL R27, [R1+0x1868] ;  /* 0x00186800011b7983 */ /* 0x001ee80000100800 */
[----:B--2---:R0:W-:Y:S04]  /*23aa0*/  STL [R1+0x3e2c], R26 ;  /* 0x003e2c1a01007387 */ /* 0x0041e80000100800 */
[----:B------:R-:W1:Y:S04]  /*23ab0*/  LDL R4, [R1+0x1558] ;  /* 0x0015580001047983 */ /* 0x000e680000100800 */
[----:B------:R-:W1:Y:S01]  /*23ac0*/  LDL R5, [R1+0x155c] ;  /* 0x00155c0001057983 */ /* 0x000e620000100800 */
[----:B------:R-:W-:-:S02]  /*23ad0*/  PRMT R24, RZ, 0x7610, R24 ;  /* 0x00007610ff187816 */ /* 0x000fc40000000018 */
[----:B------:R-:W-:Y:S02]  /*23ae0*/  PRMT R23, RZ, 0x7610, R23 ;  /* 0x00007610ff177816 */ /* 0x000fe40000000017 */
[----:B------:R-:W-:Y:S01]  /*23af0*/  PRMT R22, RZ, 0x7610, R22 ;  /* 0x00007610ff167816 */ /* 0x000fe20000000016 */
[----:B------:R-:W2:Y:S04]  /*23b00*/  LDL R8, [R1+0x18c4] ;  /* 0x0018c40001087983 */ /* 0x000ea80000100800 */
[----:B------:R-:W2:Y:S04]  /*23b10*/  LDL R0, [R1+0x18e8] ;  /* 0x0018e80001007983 */ /* 0x000ea80000100800 */
[----:B0-----:R-:W2:Y:S01]  /*23b20*/  LDL R26, [R1+0x1844] ;  /* 0x00184400011a7983 */ /* 0x001ea20000100800 */
[----:B-1----:R-:W-:-:S04]  /*23b30*/  @!P0 LOP3.LUT R5, R5, R4, RZ, 0x3c, !PT ;  /* 0x0000000405058212 */ /* 0x002fc800078e3cff */
[----:B------:R-:W-:-:S04]  /*23b40*/  @!P0 LOP3.LUT R4, R5, R4, RZ, 0x3c, !PT ;  /* 0x0000000405048212 */ /* 0x000fc800078e3cff */
[----:B------:R-:W-:-:S05]  /*23b50*/  @!P0 LOP3.LUT R5, R5, R4, RZ, 0x3c, !PT ;  /* 0x0000000405058212 */ /* 0x000fca00078e3cff */
[----:B------:R3:W4:Y:S02]  /*23b60*/  @!P0 LDG.E.U16 R24, desc[UR8][R4.64] ;  /* 0x0000000804188981 */ /* 0x000724000c1e1500 */
[----:B---3--:R-:W-:Y:S02]  /*23b70*/  @!P0 IMAD.MOV.U32 R4, RZ, RZ, R27 ;  /* 0x000000ffff048224 */ /* 0x008fe400078e001b */
[----:B--2---:R-:W-:-:S05]  /*23b80*/  @!P0 IMAD.MOV.U32 R5, RZ, RZ, R26 ;  /* 0x000000ffff058224 */ /* 0x004fca00078e001a */
[----:B------:R4:W2:Y:S02]  /*23b90*/  @!P0 LDG.E.U16 R23, desc[UR8][R4.64] ;  /* 0x0000000804178981 */ /* 0x0008a4000c1e1500 */
[----:B----4-:R-:W-:Y:S02]  /*23ba0*/  @!P0 IMAD.MOV.U32 R4, RZ, RZ, R9 ;  /* 0x000000ffff048224 */ /* 0x010fe400078e0009 */
[----:B------:R-:W-:-:S05]  /*23bb0*/  @!P0 IMAD.MOV.U32 R5, RZ, RZ, R29 ;  /* 0x000000ffff058224 */ /* 0x000fca00078e001d */
[----:B------:R0:W3:Y:S04]  /*23bc0*/  @!P0 LDG.E.U16 R22, desc[UR8][R4.64] ;  /* 0x0000000804168981 */ /* 0x0000e8000c1e1500 */
[----:B------:R1:W-:Y:S01]  /*23bd0*/  STL [R1+0x3e30], R25 ;  /* 0x003e301901007387 */ /* 0x0003e20000100800 */
[----:B------:R-:W-:Y:S01]  /*23be0*/  PRMT R21, RZ, 0x7610, R21 ;  /* 0x00007610ff157816 */ /* 0x000fe20000000015 */
[----:B0-----:R-:W-:Y:S02]  /*23bf0*/  @!P0 IMAD.MOV.U32 R4, RZ, RZ, R0 ;  /* 0x000000ffff048224 */ /* 0x001fe400078e0000 */
[----:B------:R-:W-:-:S05]  /*23c00*/  @!P0 IMAD.MOV.U32 R5, RZ, RZ, R8 ;  /* 0x000000ffff058224 */ /* 0x000fca00078e0008 */
[----:B------:R-:W4:Y:S04]  /*23c10*/  @!P0 LDG.E.U16 R21, desc[UR8][R4.64] ;  /* 0x0000000804158981 */ /* 0x000f28000c1e1500 */
[----:B------:R0:W-:Y:S04]  /*23c20*/  STL [R1+0x3e34], R24 ;  /* 0x003e341801007387 */ /* 0x0001e80000100800 */
[----:B------:R-:W4:Y:S04]  /*23c30*/  LDL R27, [R1+0x1904] ;  /* 0x00190400011b7983 */ /* 0x000f280000100800 */
[----:B------:R-:W4:Y:S04]  /*23c40*/  LDL R26, [R1+0x1924] ;  /* 0x00192400011a7983 */ /* 0x000f280000100800 */
[----:B--2---:R2:W-:Y:S04]  /*23c50*/  STL [R1+0x3e38], R23 ;  /* 0x003e381701007387 */ /* 0x0045e80000100800 */
[----:B-1----:R-:W4:Y:S04]  /*23c60*/  LDL R25, [R1+0x1810] ;  /* 0x0018100001197983 */ /* 0x002f280000100800 */
[----:B------:R-:W4:Y:S04]  /*23c70*/  LDL R9, [R1+0x1814] ;  /* 0x0018140001097983 */ /* 0x000f280000100800 */
[----:B---3--:R1:W-:Y:S04]  /*23c80*/  STL [R1+0x3e3c], R22 ;  /* 0x003e3c1601007387 */ /* 0x0083e80000100800 */
[----:B0-----:R-:W3:Y:S04]  /*23c90*/  LDL R24, [R1+0x17d0] ;  /* 0x0017d00001187983 */ /* 0x001ee80000100800 */
[----:B--2---:R-:W2:Y:S01]  /*23ca0*/  LDL R23, [R1+0x17d4] ;  /* 0x0017d40001177983 */ /* 0x004ea20000100800 */
[----:B------:R-:W-:-:S02]  /*23cb0*/  PRMT R20, RZ, 0x7610, R20 ;  /* 0x00007610ff147816 */ /* 0x000fc40000000014 */
[----:B------:R-:W-:Y:S02]  /*23cc0*/  PRMT R19, RZ, 0x7610, R19 ;  /* 0x00007610ff137816 */ /* 0x000fe40000000013 */
[----:B------:R-:W-:Y:S01]  /*23cd0*/  PRMT R18, RZ, 0x7610, R18 ;  /* 0x00007610ff127816 */ /* 0x000fe20000000012 */
[----:B------:R-:W2:Y:S04]  /*23ce0*/  LDL R8, [R1+0x1790] ;  /* 0x0017900001087983 */ /* 0x000ea80000100800 */
[----:B------:R-:W2:Y:S04]  /*23cf0*/  LDL R0, [R1+0x1794] ;  /* 0x0017940001007983 */ /* 0x000ea80000100800 */
[----:B----4-:R0:W-:Y:S04]  /*23d00*/  STL [R1+0x3e40], R21 ;  /* 0x003e401501007387 */ /* 0x0101e80000100800 */
[----:B-1----:R-:W4:Y:S04]  /*23d10*/  LDL R22, [R1+0x1750] ;  /* 0x0017500001167983 */ /* 0x002f280000100800 */
[----:B0-----:R-:W4:Y:S01]  /*23d20*/  LDL R21, [R1+0x1754] ;  /* 0x0017540001157983 */ /* 0x001f220000100800 */
[----:B------:R-:W-:-:S02]  /*23d30*/  @!P0 IMAD.MOV.U32 R5, RZ, RZ, R27 ;  /* 0x000000ffff058224 */ /* 0x000fc400078e001b */
[----:B------:R-:W-:-:S05]  /*23d40*/  @!P0 IMAD.MOV.U32 R4, RZ, RZ, R26 ;  /* 0x000000ffff048224 */ /* 0x000fca00078e001a */
[----:B------:R0:W4:Y:S02]  /*23d50*/  @!P0 LDG.E.U16 R20, desc[UR8][R4.64] ;  /* 0x0000000804148981 */ /* 0x000124000c1e1500 */
[----:B0-----:R-:W-:Y:S02]  /*23d60*/  @!P0 IMAD.MOV.U32 R5, RZ, RZ, R25 ;  /* 0x000000ffff058224 */ /* 0x001fe400078e0019 */
[----:B------:R-:W-:-:S05]  /*23d70*/  @!P0 IMAD.MOV.U32 R4, RZ, RZ, R9 ;  /* 0x000000ffff048224 */ /* 0x000fca00078e0009 */
[----:B------:R3:W4:Y:S02]  /*23d80*/  @!P0 LDG.E.U16 R19, desc[UR8][R4.64] ;  /* 0x0000000804138981 */ /* 0x000724000c1e1500 */
[----:B---3--:R-:W-:Y:S02]  /*23d90*/  @!P0 IMAD.MOV.U32 R5, RZ, RZ, R24 ;  /* 0x000000ffff058224 */ /* 0x008fe400078e0018 */
[----:B--2---:R-:W-:-:S05]  /*23da0*/  @!P0 IMAD.MOV.U32 R4, RZ, RZ, R23 ;  /* 0x000000ffff048224 */ /* 0x004fca00078e0017 */
[----:B------:R0:W2:Y:S01]  /*23db0*/  @!P0 LDG.E.U16 R18, desc[UR8][R4.64] ;  /* 0x0000000804128981 */ /* 0x0000a2000c1e1500 */
[----:B------:R-:W-:Y:S02]  /*23dc0*/  PRMT R17, RZ, 0x7610, R17 ;  /* 0x00007610ff117816 */ /* 0x000fe40000000011 */
[----:B------:R-:W-:Y:S01]  /*23dd0*/  PRMT R16, RZ, 0x7610, R16 ;  /* 0x00007610ff107816 */ /* 0x000fe20000000010 */
[----:B0-----:R-:W-:Y:S02]  /*23de0*/  @!P0 IMAD.MOV.U32 R4, RZ, RZ, R0 ;  /* 0x000000ffff048224 */ /* 0x001fe400078e0000 */
[----:B------:R-:W-:-:S05]  /*23df0*/  @!P0 IMAD.MOV.U32 R5, RZ, RZ, R8 ;  /* 0x000000ffff058224 */ /* 0x000fca00078e0008 */
[----:B------:R4:W3:Y:S02]  /*23e00*/  @!P0 LDG.E.U16 R17, desc[UR8][R4.64] ;  /* 0x0000000804118981 */ /* 0x0008e4000c1e1500 */
[----:B----4-:R-:W-:Y:S02]  /*23e10*/  @!P0 IMAD.MOV.U32 R4, RZ, RZ, R21 ;  /* 0x000000ffff048224 */ /* 0x010fe400078e0015 */
[----:B------:R-:W-:-:S05]  /*23e20*/  @!P0 IMAD.MOV.U32 R5, RZ, RZ, R22 ;  /* 0x000000ffff058224 */ /* 0x000fca00078e0016 */
[----:B------:R-:W4:Y:S04]  /*23e30*/  @!P0 LDG.E.U16 R16, desc[UR8][R4.64] ;  /* 0x0000000804108981 */ /* 0x000f28000c1e1500 */
[----:B------:R0:W-:Y:S04]  /*23e40*/  STL [R1+0x3e44], R20 ;  /* 0x003e441401007387 */ /* 0x0001e80000100800 */
[----:B------:R-:W4:Y:S04]  /*23e50*/  LDL R9, [R1+0x1714] ;  /* 0x0017140001097983 */ /* 0x000f280000100800 */
[----:B0-----:R-:W4:Y:S04]  /*23e60*/  LDL R20, [R1+0x1710] ;  /* 0x0017100001147983 */ /* 0x001f280000100800 */
[----:B------:R-:W-:Y:S04]  /*23e70*/  STL [R1+0x3e48], R19 ;  /* 0x003e481301007387 */ /* 0x000fe80000100800 */
[----:B--2---:R-:W-:Y:S04]  /*23e80*/  STL [R1+0x3e4c], R18 ;  /* 0x003e4c1201007387 */ /* 0x004fe80000100800 */
[----:B------:R-:W2:Y:S04]  /*23e90*/  LDL R8, [R1+0x16d0] ;  /* 0x0016d00001087983 */ /* 0x000ea80000100800 */
[----:B------:R-:W2:Y:S01]  /*23ea0*/  LDL R0, [R1+0x16d4] ;  /* 0x0016d40001007983 */ /* 0x000ea20000100800 */
[----:B------:R-:W-:-:S02]  /*23eb0*/  PRMT R15, RZ, 0x7610, R15 ;  /* 0x00007610ff0f7816 */ /* 0x000fc4000000000f */
[----:B------:R-:W-:Y:S01]  /*23ec0*/  PRMT R14, RZ, 0x7610, R14 ;  /* 0x00007610ff0e7816 */ /* 0x000fe2000000000e */
[----:B---3--:R0:W-:Y:S04]  /*23ed0*/  STL [R1+0x3e50], R17 ;  /* 0x003e501101007387 */ /* 0x0081e80000100800 */
[----:B------:R-:W3:Y:S04]  /*23ee0*/  LDL R21, [R1+0x1690] ;  /* 0x0016900001157983 */ /* 0x000ee80000100800 */
[----:B0-----:R-:W3:Y:S04]  /*23ef0*/  LDL R17, [R1+0x1694] ;  /* 0x0016940001117983 */ /* 0x001ee80000100800 */
[----:B----4-:R0:W-:Y:S04]  /*23f00*/  STL [R1+0x3e54], R16 ;  /* 0x003e541001007387 */ /* 0x0101e80000100800 */
[----:B------:R-:W4:Y:S04]  /*23f10*/  LDL R19, [R1+0x1654] ;  /* 0x0016540001137983 */ /* 0x000f280000100800 */
[----:B------:R-:W4:Y:S01]  /*23f20*/  LDL R18, [R1+0x1610] ;  /* 0x0016100001127983 */ /* 0x000f220000100800 */
[----:B------:R-:W-:-:S03]  /*23f30*/  @!P0 IMAD.MOV.U32 R4, RZ, RZ, R9 ;  /* 0x000000ffff048224 */ /* 0x000fc600078e0009 */
[----:B------:R-:W4:Y:S01]  /*23f40*/  LDL R9, [R1+0x1614] ;  /* 0x0016140001097983 */ /* 0x000f220000100800 */
[----:B------:R-:W-:-:S03]  /*23f50*/  @!P0 IMAD.MOV.U32 R5, RZ, RZ, R20 ;  /* 0x000000ffff058224 */ /* 0x000fc600078e0014 */
[----:B------:R-:W4:Y:S04]  /*23f60*/  LDL R20, [R1+0x1650] ;  /* 0x0016500001147983 */ /* 0x000f280000100800 */
[----:B------:R2:W4:Y:S02]  /*23f70*/  @!P0 LDG.E.U16 R15, desc[UR8][R4.64] ;  /* 0x00000008040f8981 */ /* 0x000524000c1e1500 */
[----:B--2---:R-:W-:Y:S02]  /*23f80*/  @!P0 IMAD.MOV.U32 R5, RZ, RZ, R8 ;  /* 0x000000ffff058224 */ /* 0x004fe400078e0008 */
[----:B------:R-:W-:-:S05]  /*23f90*/  @!P0 IMAD.MOV.U32 R4, RZ, RZ, R0 ;  /* 0x000000ffff048224 */ /* 0x000fca00078e0000 */
[----:B------:R3:W2:Y:S01]  /*23fa0*/  @!P0 LDG.E.U16 R14, desc[UR8][R4.64] ;  /* 0x00000008040e8981 */ /* 0x0006a2000c1e1500 */
[----:B------:R-:W-:Y:S02]  /*23fb0*/  PRMT R10, RZ, 0x7610, R10 ;  /* 0x00007610ff0a7816 */ /* 0x000fe4000000000a */
[----:B------:R-:W-:Y:S01]  /*23fc0*/  PRMT R7, RZ, 0x7610, R7 ;  /* 0x00007610ff077816 */ /* 0x000fe20000000007 */
[----:B---3--:R-:W-:Y:S02]  /*23fd0*/  @!P0 IMAD.MOV.U32 R5, RZ, RZ, R21 ;  /* 0x000000ffff058224 */ /* 0x008fe400078e0015 */
[----:B------:R-:W-:-:S05]  /*23fe0*/  @!P0 IMAD.MOV.U32 R4, RZ, RZ, R17 ;  /* 0x000000ffff048224 */ /* 0x000fca00078e0011 */
[----:B------:R4:W3:Y:S01]  /*23ff0*/  @!P0 LDG.E.U16 R10, desc[UR8][R4.64] ;  /* 0x00000008040a8981 */ /* 0x0008e2000c1e1500 */
[----:B------:R-:W-:Y:S01]  /*24000*/  PRMT R6, RZ, 0x7610, R6 ;  /* 0x00007610ff067816 */ /* 0x000fe20000000006 */
[----:B----4-:R-:W-:Y:S02]  /*24010*/  @!P0 IMAD.MOV.U32 R4, RZ, RZ, R19 ;  /* 0x000000ffff048224 */ /* 0x010fe400078e0013 */
[----:B------:R1:W-:Y:S04]  /*24020*/  STL [R1+0x3e58], R15 ;  /* 0x003e580f01007387 */ /* 0x0003e80000100800 */
[----:B------:R-:W4:Y:S04]  /*24030*/  LDL R8, [R1+0x15d0] ;  /* 0x0015d00001087983 */ /* 0x000f280000100800 */
[----:B------:R-:W4:Y:S01]  /*24040*/  LDL R0, [R1+0x15d4] ;  /* 0x0015d40001007983 */ /* 0x000f220000100800 */
[----:B------:R-:W-:-:S05]  /*24050*/  @!P0 IMAD.MOV.U32 R5, RZ, RZ, R20 ;  /* 0x000000ffff058224 */ /* 0x000fca00078e0014 */
[----:B------:R0:W4:Y:S04]  /*24060*/  @!P0 LDG.E.U16 R7, desc[UR8][R4.64] ;  /* 0x0000000804078981 */ /* 0x000128000c1e1500 */
[----:B--2---:R2:W-:Y:S04]  /*24070*/  STL [R1+0x3e5c], R14 ;  /* 0x003e5c0e01007387 */ /* 0x0045e80000100800 */
[----:B------:R-:W2:Y:S04]  /*24080*/  LDL R17, [R1+0x1590] ;  /* 0x0015900001117983 */ /* 0x000ea80000100800 */
[----:B0-----:R-:W2:Y:S01]  /*24090*/  LDL R16, [R1+0x1594] ;  /* 0x0015940001107983 */ /* 0x001ea20000100800 */
[----:B------:R-:W-:-:S02]  /*240a0*/  @!P0 IMAD.MOV.U32 R4, RZ, RZ, R9 ;  /* 0x000000ffff048224 */ /* 0x000fc400078e0009 */
[----:B------:R-:W-:-:S05]  /*240b0*/  @!P0 IMAD.MOV.U32 R5, RZ, RZ, R18 ;  /* 0x000000ffff058224 */ /* 0x000fca00078e0012 */
[----:B------:R0:W2:Y:S02]  /*240c0*/  @!P0 LDG.E.U16 R6, desc[UR8][R4.64] ;  /* 0x0000000804068981 */ /* 0x0000a4000c1e1500 */
[----:B0-----:R-:W-:Y:S02]  /*240d0*/  PRMT R5, RZ, 0x7610, R5 ;  /* 0x00007610ff057816 */ /* 0x001fe40000000005 */
[----:B------:R-:W-:Y:S01]  /*240e0*/  PRMT R4, RZ, 0x7610, R4 ;  /* 0x00007610ff047816 */ /* 0x000fe20000000004 */
[----:B---3--:R0:W-:Y:S01]  /*240f0*/  STL [R1+0x3e60], R10 ;  /* 0x003e600a01007387 */ /* 0x0081e20000100800 */
[----:B----4-:R-:W-:Y:S02]  /*24100*/  @!P0 IMAD.MOV.U32 R9, RZ, RZ, R8 ;  /* 0x000000ffff098224 */ /* 0x010fe400078e0008 */
[----:B------:R-:W-:-:S05]  /*24110*/  @!P0 IMAD.MOV.U32 R8, RZ, RZ, R0 ;  /* 0x000000ffff088224 */ /* 0x000fca00078e0000 */
[----:B------:R2:W3:Y:S04]  /*24120*/  @!P0 LDG.E.U16 R5, desc[UR8][R8.64] ;  /* 0x0000000808058981 */ /* 0x0004e8000c1e1500 */
[----:B------:R4:W-:Y:S01]  /*24130*/  STL [R1+0x3e64], R7 ;  /* 0x003e640701007387 */ /* 0x0009e20000100800 */
[----:B--2---:R-:W-:Y:S02]  /*24140*/  @!P0 IMAD.MOV.U32 R9, RZ, RZ, R17 ;  /* 0x000000ffff098224 */ /* 0x004fe400078e0011 */
[----:B------:R-:W-:-:S05]  /*24150*/  @!P0 IMAD.MOV.U32 R8, RZ, RZ, R16 ;  /* 0x000000ffff088224 */ /* 0x000fca00078e0010 */
[----:B------:R-:W2:Y:S04]  /*24160*/  @!P0 LDG.E.U16 R4, desc[UR8][R8.64] ;  /* 0x0000000808048981 */ /* 0x000ea8000c1e1500 */
[----:B------:R0:W-:Y:S04]  /*24170*/  STL [R1+0x3e68], R6 ;  /* 0x003e680601007387 */ /* 0x0001e80000100800 */
[----:B-1----:R-:W2:Y:S04]  /*24180*/  LDL R15, [R1+0x1550] ;  /* 0x00155000010f7983 */ /* 0x002ea80000100800 */
[----:B------:R-:W2:Y:S04]  /*24190*/  LDL R14, [R1+0x1554] ;  /* 0x00155400010e7983 */ /* 0x000ea80000100800 */
[----:B------:R-:W2:Y:S01]  /*241a0*/  LDL R0, [R1+0x1870] ;  /* 0x0018700001007983 */ /* 0x000ea20000100800 */
[----:B------:R-:W-:-:S03]  /*241b0*/  PRMT R3, RZ, 0x7610, R3 ;  /* 0x00007610ff037816 */ /* 0x000fc60000000003 */
[----:B---3--:R1:W-:Y:S04]  /*241c0*/  STL [R1+0x3e6c], R5 ;  /* 0x003e6c0501007387 */ /* 0x0083e80000100800 */
[----:B0-----:R-:W3:Y:S04]  /*241d0*/  LDL R10, [R1+0x184c] ;  /* 0x00184c00010a7983 */ /* 0x001ee80000100800 */
[----:B----4-:R-:W4:Y:S04]  /*241e0*/  LDL R7, [R1+0x188c] ;  /* 0x00188c0001077983 */ /* 0x010f280000100800 */
[----:B------:R-:W4:Y:S04]  /*241f0*/  LDL R6, [R1+0x18b0] ;  /* 0x0018b00001067983 */ /* 0x000f280000100800 */
[----:B------:R-:W4:Y:S04]  /*24200*/  LDL.LU R17, [R1+0x4f4] ;  /* 0x0004f40001117983 */ /* 0x000f280000300800 */
[----:B------:R-:W4:Y:S04]  /*24210*/  LDL.LU R18, [R1+0x4f0] ;  /* 0x0004f00001127983 */ /* 0x000f280000300800 */
[----:B------:R-:W4:Y:S04]  /*24220*/  LDL.LU R19, [R1+0x4ec] ;  /* 0x0004ec0001137983 */ /* 0x000f280000300800 */
[----:B------:R-:W4:Y:S04]  /*24230*/  LDL.LU R20, [R1+0x4e8] ;  /* 0x0004e80001147983 */ /* 0x000f280000300800 */
[----:B------:R-:W4:Y:S04]  /*24240*/  LDL.LU R25, [R1+0x4d4] ;  /* 0x0004d40001197983 */ /* 0x000f280000300800 */
[----:B------:R-:W4:Y:S04]  /*24250*/  LDL.LU R21, [R1+0x4d0] ;  /* 0x0004d00001157983 */ /* 0x000f280000300800 */
[----:B------:R-:W4:Y:S04]  /*24260*/  LDL.LU R26, [R1+0x4cc] ;  /* 0x0004cc00011a7983 */ /* 0x000f280000300800 */
[----:B--2---:R0:W-:Y:S04]  /*24270*/  STL [R1+0x3e70], R4 ;  /* 0x003e700401007387 */ /* 0x0041e80000100800 */
[----:B-1----:R-:W2:Y:S01]  /*24280*/  LDL R5, [R1+0x18cc] ;  /* 0x0018cc0001057983 */ /* 0x002ea20000100800 */
[----:B------:R-:W-:-:S03]  /*24290*/  @!P0 IMAD.MOV.U32 R8, RZ, RZ, R14 ;  /* 0x000000ffff088224 */ /* 0x000fc600078e000e */
[----:B0-----:R-:W2:Y:S01]  /*242a0*/  LDL R4, [R1+0x18f0] ;  /* 0x0018f00001047983 */ /* 0x001ea20000100800 */
[----:B------:R-:W-:Y:S01]  /*242b0*/  @!P0 IMAD.MOV.U32 R9, RZ, RZ, R15 ;  /* 0x000000ffff098224 */ /* 0x000fe200078e000f */
[----:B------:R-:W-:Y:S02]  /*242c0*/  PRMT R11, RZ, 0x7610, R11 ;  /* 0x00007610ff0b7816 */ /* 0x000fe4000000000b */
[----:B------:R-:W-:Y:S02]  /*242d0*/  PRMT R12, RZ, 0x7610, R12 ;  /* 0x00007610ff0c7816 */ /* 0x000fe4000000000c */
[----:B------:R-:W-:Y:S01]  /*242e0*/  PRMT R13, RZ, 0x7610, R13 ;  /* 0x00007610ff0d7816 */ /* 0x000fe2000000000d */
[----:B------:R-:W2:Y:S04]  /*242f0*/  LDL.LU R22, [R1+0x4c8] ;  /* 0x0004c80001167983 */ /* 0x000ea80000300800 */
[----:B------:R0:W2:Y:S02]  /*24300*/  @!P0 LDG.E.U16 R3, desc[UR8][R8.64] ;  /* 0x0000000808038981 */ /* 0x0000a4000c1e1500 */
[----:B0-----:R-:W-:-:S02]  /*24310*/  @!P0 IMAD.MOV.U32 R8, RZ, RZ, R0 ;  /* 0x000000ffff088224 */ /* 0x001fc400078e0000 */
[----:B---3--:R-:W-:-:S05]  /*24320*/  @!P0 IMAD.MOV.U32 R9, RZ, RZ, R10 ;  /* 0x000000ffff098224 */ /* 0x008fca00078e000a */
[----:B------:R4:W3:Y:S02]  /*24330*/  @!P0 LDG.E.U16 R11, desc[UR8][R8.64] ;  /* 0x00000008080b8981 */ /* 0x0008e4000c1e1500 */
[----:B----4-:R-:W-:Y:S02]  /*24340*/  @!P0 IMAD.MOV.U32 R8, RZ, RZ, R6 ;  /* 0x000000ffff088224 */ /* 0x010fe400078e0006 */
[----:B------:R-:W-:-:S05]  /*24350*/  @!P0 IMAD.MOV.U32 R9, RZ, RZ, R7 ;  /* 0x000000ffff098224 */ /* 0x000fca00078e0007 */
[----:B------:R2:W4:Y:S02]  /*24360*/  @!P0 LDG.E.U16 R12, desc[UR8][R8.64] ;  /* 0x00000008080c8981 */ /* 0x000524000c1e1500 */
[----:B--2---:R-:W-:Y:S02]  /*24370*/  @!P0 IMAD.MOV.U32 R9, RZ, RZ, R5 ;  /* 0x000000ffff098224 */ /* 0x004fe400078e0005 */
[----:B------:R-:W-:-:S05]  /*24380*/  @!P0 IMAD.MOV.U32 R8, RZ, RZ, R4 ;  /* 0x000000ffff088224 */ /* 0x000fca00078e0004 */
[----:B------:R-:W2:Y:S04]  /*24390*/  @!P0 LDG.E.U16 R13, desc[UR8][R8.64] ;  /* 0x00000008080d8981 */ /* 0x000ea8000c1e1500 */
[----:B------:R-:W-:Y:S04]  /*243a0*/  STL [R1+0x3e74], R3 ;  /* 0x003e740301007387 */ /* 0x000fe80000100800 */
[----:B------:R-:W2:Y:S04]  /*243b0*/  LDL.LU R0, [R1+0x4b4] ;  /* 0x0004b40001007983 */ /* 0x000ea80000300800 */
[----:B------:R-:W2:Y:S04]  /*243c0*/  LDL.LU R24, [R1+0x4b0] ;  /* 0x0004b00001187983 */ /* 0x000ea80000300800 */
[----:B------:R-:W2:Y:S04]  /*243d0*/  LDL.LU R23, [R1+0x4ac] ;  /* 0x0004ac0001177983 */ /* 0x000ea80000300800 */
[----:B------:R-:W2:Y:S04]  /*243e0*/  LDL.LU R27, [R1+0x4a8] ;  /* 0x0004a800011b7983 */ /* 0x000ea80000300800 */
[----:B------:R-:W-:Y:S04]  /*243f0*/  STS.U16 [R28+UR5+0x2c00], R17 ;  /* 0x002c00111c007988 */ /* 0x000fe80008000405 */
[----:B------:R-:W-:Y:S04]  /*24400*/  STS.U16 [R28+UR5+0x2c80], R18 ;  /* 0x002c80121c007988 */ /* 0x000fe80008000405 */
[----:B------:R-:W-:Y:S04]  /*24410*/  STS.U16 [R28+UR5+0x2d00], R19 ;  /* 0x002d00131c007988 */ /* 0x000fe80008000405 */
[----:B------:R-:W-:Y:S04]  /*24420*/  STS.U16 [R28+UR5+0x2d80], R20 ;  /* 0x002d80141c007988 */ /* 0x000fe80008000405 */
[----:B------:R0:W-:Y:S04]  /*24430*/  STS.U16 [R28+UR5+0x3c00], R25 ;  /* 0x003c00191c007988 */ /* 0x0001e80008000405 */
[----:B------:R-:W-:Y:S04]  /*24440*/  STS.U16 [R28+UR5+0x3c80], R21 ;  /* 0x003c80151c007988 */ /* 0x000fe80008000405 */
[----:B------:R-:W-:Y:S04]  /*24450*/  STS.U16 [R28+UR5+0x3d00], R26 ;  /* 0x003d001a1c007988 */ /* 0x000fe80008000405 */
[----:B------:R-:W-:Y:S04]  /*24460*/  STS.U16 [R28+UR5+0x3d80], R22 ;  /* 0x003d80161c007988 */ /* 0x000fe80008000405 */
[----:B---3--:R-:W-:Y:S04]  /*24470*/  STL [R1+0x3e78], R11 ;  /* 0x003e780b01007387 */ /* 0x008fe80000100800 */
[----:B------:R-:W3:Y:S04]  /*24480*/  LDL.LU R29, [R1+0x494] ;  /* 0x00049400011d7983 */ /* 0x000ee80000300800 */
[----:B----4-:R1:W-:Y:S04]  /*24490*/  STL [R1+0x3e7c], R12 ;  /* 0x003e7c0c01007387 */ /* 0x0103e80000100800 */
[----:B--2---:R-:W-:Y:S04]  /*244a0*/  STL [R1+0x3e80], R13 ;  /* 0x003e800d01007387 */ /* 0x004fe80000100800 */
[----:B0-----:R-:W2:Y:S04]  /*244b0*/  LDL.LU R25, [R1+0x490] ;  /* 0x0004900001197983 */ /* 0x001ea80000300800 */
[----:B-1----:R-:W4:Y:S04]  /*244c0*/  LDL.LU R12, [R1+0x48c] ;  /* 0x00048c00010c7983 */ /* 0x002f280000300800 */
[----:B------:R-:W4:Y:S04]  /*244d0*/  LDL.LU R11, [R1+0x488] ;  /* 0x00048800010b7983 */ /* 0x000f280000300800 */
[----:B------:R-:W4:Y:S04]  /*244e0*/  LDL.LU R3, [R1+0x3bc] ;  /* 0x0003bc0001037983 */ /* 0x000f280000300800 */
[----:B------:R-:W4:Y:S04]  /*244f0*/  LDL.LU R4, [R1+0x3b4] ;  /* 0x0003b40001047983 */ /* 0x000f280000300800 */
[----:B------:R-:W4:Y:S04]  /*24500*/  LDL.LU R5, [R1+0x3ac] ;  /* 0x0003ac0001057983 */ /* 0x000f280000300800 */
[----:B------:R-:W4:Y:S04]  /*24510*/  LDL.LU R26, [R1+0x3a4] ;  /* 0x0003a400011a7983 */ /* 0x000f280000300800 */
[----:B------:R-:W4:Y:S04]  /*24520*/  LDL.LU R6, [R1+0x37c] ;  /* 0x00037c0001067983 */ /* 0x000f280000300800 */
[----:B------:R0:W-:Y:S04]  /*24530*/  STS.U16 [R28+UR5+0x4c00], R0 ;  /* 0x004c00001c007988 */ /* 0x0001e80008000405 */
[----:B0-----:R-:W4:Y:S04]  /*24540*/  LDL.LU R0, [R1+0x374] ;  /* 0x0003740001007983 */ /* 0x001f280000300800 */
[----:B------:R0:W-:Y:S04]  /*24550*/  STS.U16 [R28+UR5+0x4c80], R24 ;  /* 0x004c80181c007988 */ /* 0x0001e80008000405 */
[----:B------:R-:W4:Y:S04]  /*24560*/  LDL.LU R7, [R1+0x36c] ;  /* 0x00036c0001077983 */ /* 0x000f280000300800 */
[----:B------:R-:W-:Y:S04]  /*24570*/  STS.U16 [R28+UR5+0x4d00], R23 ;  /* 0x004d00171c007988 */ /* 0x000fe80008000405 */
[----:B------:R1:W-:Y:S04]  /*24580*/  STS.U16 [R28+UR5+0x4d80], R27 ;  /* 0x004d801b1c007988 */ /* 0x0003e80008000405 */
[----:B0-----:R-:W4:Y:S04]  /*24590*/  LDL.LU R24, [R1+0x368] ;  /* 0x0003680001187983 */ /* 0x001f280000300800 */
[----:B-1----:R-:W4:Y:S04]  /*245a0*/  LDL.LU R27, [R1+0x514] ;  /* 0x00051400011b7983 */ /* 0x002f280000300800 */
        /* <DEDUP_REMOVED lines=10> */
[----:B---3--:R0:W-:Y:S04]  /*24650*/  STS.U16 [R28+UR5+0x5c00], R29 ;  /* 0x005c001d1c007988 */ /* 0x0081e80008000405 */
[----:B0-----:R-:W3:Y:S04]  /*24660*/  LDL.LU R29, [R1+0x4d8] ;  /* 0x0004d800011d7983 */ /* 0x001ee80000300800 */
[----:B------:R-:W3:Y:S04]  /*24670*/  LDL.LU R23, [R1+0x4c4] ;  /* 0x0004c40001177983 */ /* 0x000ee80000300800 */
[----:B--2---:R0:W-:Y:S04]  /*24680*/  STS.U16 [R28+UR5+0x5c80], R25 ;  /* 0x005c80191c007988 */ /* 0x0041e80008000405 */
[----:B----4-:R-:W-:Y:S04]  /*24690*/  STS.U16 [R28+UR5+0x5d00], R12 ;  /* 0x005d000c1c007988 */ /* 0x010fe80008000405 */
[----:B------:R-:W-:Y:S04]  /*246a0*/  STS.U16 [R28+UR5+0x5d80], R11 ;  /* 0x005d800b1c007988 */ /* 0x000fe80008000405 */
[----:B------:R-:W-:Y:S04]  /*246b0*/  STS.U16 [R28+UR5+0x6c00], R3 ;  /* 0x006c00031c007988 */ /* 0x000fe80008000405 */
[----:B------:R-:W-:Y:S04]  /*246c0*/  STS.U16 [R28+UR5+0x6c80], R4 ;  /* 0x006c80041c007988 */ /* 0x000fe80008000405 */
[----:B------:R-:W-:Y:S04]  /*246d0*/  STS.U16 [R28+UR5+0x6d00], R5 ;  /* 0x006d00051c007988 */ /* 0x000fe80008000405 */
[----:B------:R1:W-:Y:S04]  /*246e0*/  STS.U16 [R28+UR5+0x6d80], R26 ;  /* 0x006d801a1c007988 */ /* 0x0003e80008000405 */
[----:B0-----:R-:W2:Y:S04]  /*246f0*/  LDL.LU R25, [R1+0x4c0] ;  /* 0x0004c00001197983 */ /* 0x001ea80000300800 */
[----:B------:R-:W-:Y:S04]  /*24700*/  STS.U16 [R28+UR5+0x7c00], R6 ;  /* 0x007c00061c007988 */ /* 0x000fe80008000405 */
[----:B-1----:R-:W4:Y:S04]  /*24710*/  LDL.LU R26, [R1+0x4bc] ;  /* 0x0004bc00011a7983 */ /* 0x002f280000300800 */
[----:B------:R0:W-:Y:S04]  /*24720*/  STS.U16 [R28+UR5+0x7c80], R0 ;  /* 0x007c80001c007988 */ /* 0x0001e80008000405 */
[----:B0-----:R-:W4:Y:S01]  /*24730*/  LDL.LU R0, [R1+0x4b8] ;  /* 0x0004b80001007983 */ /* 0x001f220000300800 */
[----:B------:R-:W0:Y:S03]  /*24740*/  S2R R2, SR_TID.X ;  /* 0x0000000000027919 */ /* 0x000e260000002100 */
[----:B------:R-:W-:Y:S04]  /*24750*/  STS.U16 [R28+UR5+0x7d00], R7 ;  /* 0x007d00071c007988 */ /* 0x000fe80008000405 */
[----:B------:R1:W-:Y:S04]  /*24760*/  STS.U16 [R28+UR5+0x7d80], R24 ;  /* 0x007d80181c007988 */ /* 0x0003e80008000405 */
[----:B-1----:R-:W4:Y:S01]  /*24770*/  LDL.LU R24, [R1+0x4a4] ;  /* 0x0004a40001187983 */ /* 0x002f220000300800 */
[----:B0-----:R-:W-:-:S05]  /*24780*/  LOP3.LUT R2, R2, 0x3f, RZ, 0xc0, !PT ;  /* 0x0000003f02027812 */ /* 0x001fca00078ec0ff */
[----:B------:R-:W-:-:S05]  /*24790*/  IMAD.SHL.U32 R2, R2, 0x2, RZ ;  /* 0x0000000202027824 */ /* 0x000fca00078e00ff */
[----:B------:R-:W-:-:S05]  /*247a0*/  LOP3.LUT R8, R2, 0x70, RZ, 0x3c, !PT ;  /* 0x0000007002087812 */ /* 0x000fca00078e3cff */
[----:B------:R0:W-:Y:S04]  /*247b0*/  STS.U16 [R8+UR5+0xe00], R27 ;  /* 0x000e001b08007988 */ /* 0x0001e80008000405 */
[----:B------:R-:W-:Y:S04]  /*247c0*/  STS.U16 [R8+UR5+0xe80], R10 ;  /* 0x000e800a08007988 */ /* 0x000fe80008000405 */
[----:B------:R-:W-:Y:S04]  /*247d0*/  STS.U16 [R8+UR5+0xf00], R14 ;  /* 0x000f000e08007988 */ /* 0x000fe80008000405 */
[----:B------:R-:W-:Y:S04]  /*247e0*/  STS.U16 [R8+UR5+0xf80], R15 ;  /* 0x000f800f08007988 */ /* 0x000fe80008000405 */
[----:B------:R-:W-:Y:S04]  /*247f0*/  STS.U16 [R8+UR5+0x1e00], R16 ;  /* 0x001e001008007988 */ /* 0x000fe80008000405 */
[----:B------:R-:W-:Y:S04]  /*24800*/  STL [R1+0x3e84], R28 ;  /* 0x003e841c01007387 */ /* 0x000fe80000100800 */
[----:B------:R-:W-:Y:S04]  /*24810*/  STS.U16 [R8+UR5+0x1e80], R17 ;  /* 0x001e801108007988 */ /* 0x000fe80008000405 */
[----:B------:R-:W-:Y:S04]  /*24820*/  STS.U16 [R8+UR5+0x1f00], R18 ;  /* 0x001f001208007988 */ /* 0x000fe80008000405 */
[----:B------:R-:W-:Y:S04]  /*24830*/  STS.U16 [R8+UR5+0x1f80], R19 ;  /* 0x001f801308007988 */ /* 0x000fe80008000405 */
[----:B0-----:R-:W4:Y:S04]  /*24840*/  LDL.LU R27, [R1+0x4a0] ;  /* 0x0004a000011b7983 */ /* 0x001f280000300800 */
[----:B------:R-:W-:Y:S04]  /*24850*/  STS.U16 [R8+UR5+0x2e00], R20 ;  /* 0x002e001408007988 */ /* 0x000fe80008000405 */
[----:B------:R-:W-:Y:S04]  /*24860*/  STS.U16 [R8+UR5+0x2e80], R21 ;  /* 0x002e801508007988 */ /* 0x000fe80008000405 */
[----:B------:R-:W-:Y:S04]  /*24870*/  STS.U16 [R8+UR5+0x2f00], R22 ;  /* 0x002f001608007988 */ /* 0x000fe80008000405 */
[----:B---3--:R0:W-:Y:S04]  /*24880*/  STS.U16 [R8+UR5+0x2f80], R29 ;  /* 0x002f801d08007988 */ /* 0x0081e80008000405 */
[----:B0-----:R-:W3:Y:S04]  /*24890*/  LDL.LU R29, [R1+0x49c] ;  /* 0x00049c00011d7983 */ /* 0x001ee80000300800 */
[----:B------:R-:W3:Y:S04]  /*248a0*/  LDL.LU R13, [R1+0x498] ;  /* 0x00049800010d7983 */ /* 0x000ee80000300800 */
[----:B------:R-:W3:Y:S04]  /*248b0*/  LDL.LU R9, [R1+0x484] ;  /* 0x0004840001097983 */ /* 0x000ee80000300800 */
[----:B------:R-:W3:Y:S04]  /*248c0*/  LDL.LU R12, [R1+0x480] ;  /* 0x00048000010c7983 */ /* 0x000ee80000300800 */
[----:B------:R-:W-:Y:S04]  /*248d0*/  STS.U16 [R8+UR5+0x3e00], R23 ;  /* 0x003e001708007988 */ /* 0x000fe80008000405 */
[----:B------:R-:W3:Y:S04]  /*248e0*/  LDL.LU R11, [R1+0x47c] ;  /* 0x00047c00010b7983 */ /* 0x000ee80000300800 */
[----:B------:R-:W3:Y:S04]  /*248f0*/  LDL.LU R3, [R1+0x3c4] ;  /* 0x0003c40001037983 */ /* 0x000ee80000300800 */
[----:B--2---:R0:W-:Y:S04]  /*24900*/  STS.U16 [R8+UR5+0x3e80], R25 ;  /* 0x003e801908007988 */ /* 0x0041e80008000405 */
[----:B----4-:R1:W-:Y:S04]  /*24910*/  STS.U16 [R8+UR5+0x3f00], R26 ;  /* 0x003f001a08007988 */ /* 0x0103e80008000405 */
[----:B0-----:R-:W2:Y:S04]  /*24920*/  LDL.LU R25, [R1+0x39c] ;  /* 0x00039c0001197983 */ /* 0x001ea80000300800 */
[----:B------:R-:W4:Y:S04]  /*24930*/  LDL.LU R4, [R1+0x394] ;  /* 0x0003940001047983 */ /* 0x000f280000300800 */
[----:B------:R-:W4:Y:S04]  /*24940*/  LDL.LU R5, [R1+0x38c] ;  /* 0x00038c0001057983 */ /* 0x000f280000300800 */
[----:B-1----:R-:W4:Y:S04]  /*24950*/  LDL.LU R26, [R1+0x384] ;  /* 0x00038400011a7983 */ /* 0x002f280000300800 */
[----:B------:R-:W4:Y:S04]  /*24960*/  LDL.LU R6, [R1+0x364] ;  /* 0x0003640001067983 */ /* 0x000f280000300800 */
[----:B------:R0:W-:Y:S04]  /*24970*/  STS.U16 [R8+UR5+0x3f80], R0 ;  /* 0x003f800008007988 */ /* 0x0001e80008000405 */
[----:B------:R-:W4:Y:S04]  /*24980*/  LDL.LU R7, [R1+0x360] ;  /* 0x0003600001077983 */ /* 0x000f280000300800 */
        /* <DEDUP_REMOVED lines=10> */
[----:B------:R-:W-:Y:S04]  /*24a30*/  STS.U16 [R8+UR5+0x4e00], R24 ;  /* 0x004e001808007988 */ /* 0x000fe80008000405 */
[----:B------:R-:W4:Y:S04]  /*24a40*/  LDL.LU R22, [R1+0x2ec] ;  /* 0x0002ec0001167983 */ /* 0x000f280000300800 */
[----:B------:R-:W4:Y:S04]  /*24a50*/  LDL.LU R23, [R1+0x2e8] ;  /* 0x0002e80001177983 */ /* 0x000f280000300800 */
[----:B------:R0:W-:Y:S04]  /*24a60*/  STS.U16 [R8+UR5+0x4e80], R27 ;  /* 0x004e801b08007988 */ /* 0x0001e80008000405 */
[----:B0-----:R-:W4:Y:S04]  /*24a70*/  LDL.LU R27, [R1+0x2e4] ;  /* 0x0002e400011b7983 */ /* 0x001f280000300800 */
[----:B------:R-:W4:Y:S04]  /*24a80*/  LDL.LU R24, [R1+0x2e0] ;  /* 0x0002e00001187983 */ /* 0x000f280000300800 */
[----:B---3--:R0:W-:Y:S04]  /*24a90*/  STS.U16 [R8+UR5+0x4f00], R29 ;  /* 0x004f001d08007988 */ /* 0x0081e80008000405 */
[----:B0-----:R-:W3:Y:S04]  /*24aa0*/  LDL.LU R29, [R1+0x2dc] ;  /* 0x0002dc00011d7983 */ /* 0x001ee80000300800 */
[----:B------:R-:W-:Y:S04]  /*24ab0*/  STS.U16 [R8+UR5+0x4f80], R13 ;  /* 0x004f800d08007988 */ /* 0x000fe80008000405 */
[----:B------:R-:W-:Y:S04]  /*24ac0*/  STS.U16 [R8+UR5+0x5e00], R9 ;  /* 0x005e000908007988 */ /* 0x000fe80008000405 */
[----:B------:R-:W-:Y:S04]  /*24ad0*/  STS.U16 [R8+UR5+0x5e80], R12 ;  /* 0x005e800c08007988 */ /* 0x000fe80008000405 */
[----:B------:R-:W-:Y:S04]  /*24ae0*/  STS.U16 [R8+UR5+0x5f00], R11 ;  /* 0x005f000b08007988 */ /* 0x000fe80008000405 */
[----:B------:R-:W-:Y:S04]  /*24af0*/  STS.U16 [R8+UR5+0x5f80], R3 ;  /* 0x005f800308007988 */ /* 0x000fe80008000405 */
[----:B--2---:R0:W-:Y:S04]  /*24b00*/  STS.U16 [R8+UR5+0x6e00], R25 ;  /* 0x006e001908007988 */ /* 0x0041e80008000405 */
[----:B----4-:R-:W-:Y:S04]  /*24b10*/  STS.U16 [R8+UR5+0x6e80], R4 ;  /* 0x006e800408007988 */ /* 0x010fe80008000405 */
[----:B------:R-:W-:Y:S04]  /*24b20*/  STS.U16 [R8+UR5+0x6f00], R5 ;  /* 0x006f000508007988 */ /* 0x000fe80008000405 */
[----:B------:R1:W-:Y:S04]  /*24b30*/  STS.U16 [R8+UR5+0x6f80], R26 ;  /* 0x006f801a08007988 */ /* 0x0003e80008000405 */
[----:B------:R-:W-:Y:S04]  /*24b40*/  STS.U16 [R8+UR5+0x7e00], R6 ;  /* 0x007e000608007988 */ /* 0x000fe80008000405 */
[----:B------:R-:W-:Y:S04]  /*24b50*/  STS.U16 [R8+UR5+0x7e80], R7 ;  /* 0x007e800708007988 */ /* 0x000fe80008000405 */
[----:B0-----:R-:W2:Y:S04]  /*24b60*/  LDL.LU R25, [R1+0x2d8] ;  /* 0x0002d80001197983 */ /* 0x001ea80000300800 */
[----:B-1----:R-:W4:Y:S04]  /*24b70*/  LDL.LU R26, [R1+0x2d4] ;  /* 0x0002d400011a7983 */ /* 0x002f280000300800 */
[----:B------:R0:W-:Y:S04]  /*24b80*/  STS.U16 [R8+UR5+0x7f00], R0 ;  /* 0x007f000008007988 */ /* 0x0001e80008000405 */
[----:B0-----:R-:W2:Y:S04]  /*24b90*/  LDL.LU R0, [R1+0x2d0] ;  /* 0x0002d00001007983 */ /* 0x001ea80000300800 */
[----:B------:R-:W-:Y:S04]  /*24ba0*/  STS.U16 [R8+UR5+0x7f80], R10 ;  /* 0x007f800a08007988 */ /* 0x000fe80008000405 */
[----:B------:R-:W-:Y:S04]  /*24bb0*/  STL [R1+0x3e88], R8 ;  /* 0x003e880801007387 */ /* 0x000fe80000100800 */
[----:B------:R-:W-:Y:S04]  /*24bc0*/  STS.U16 [R2+UR5+0x9800], R20 ;  /* 0x0098001402007988 */ /* 0x000fe80008000405 */
[----:B------:R0:W-:Y:S04]  /*24bd0*/  STS.U16 [R2+UR5+0xa800], R27 ;  /* 0x00a8001b02007988 */ /* 0x0001e80008000405 */
[----:B0-----:R-:W4:Y:S04]  /*24be0*/  LDL.LU R27, [R1+0x15c] ;  /* 0x00015c00011b7983 */ /* 0x001f280000300800 */
[----:B------:R-:W4:Y:S04]  /*24bf0*/  LDL.LU R13, [R1+0x158] ;  /* 0x00015800010d7983 */ /* 0x000f280000300800 */
[----:B------:R-:W4:Y:S04]  /*24c00*/  LDL.LU R9, [R1+0x154] ;  /* 0x0001540001097983 */ /* 0x000f280000300800 */
[----:B------:R-:W4:Y:S04]  /*24c10*/  LDL.LU R12, [R1+0x150] ;  /* 0x00015000010c7983 */ /* 0x000f280000300800 */
[----:B------:R-:W4:Y:S04]  /*24c20*/  LDL.LU R11, [R1+0x14c] ;  /* 0x00014c00010b7983 */ /* 0x000f280000300800 */
[----:B------:R-:W4:Y:S04]  /*24c30*/  LDL.LU R3, [R1+0x148] ;  /* 0x0001480001037983 */ /* 0x000f280000300800 */
        /* <DEDUP_REMOVED lines=14> */
[----:B------:R-:W3:Y:S04]  /*24d20*/  LDL.LU R6, [R1+0x134] ;  /* 0x0001340001067983 */ /* 0x000ee80000300800 */
[----:B------:R-:W3:Y:S04]  /*24d30*/  LDL.LU R7, [R1+0x130] ;  /* 0x0001300001077983 */ /* 0x000ee80000300800 */
[----:B------:R-:W3:Y:S04]  /*24d40*/  LDL.LU R10, [R1+0x12c] ;  /* 0x00012c00010a7983 */ /* 0x000ee80000300800 */
[----:B--2---:R0:W-:Y:S04]  /*24d50*/  STS.U16 [R2+UR5+0xbc00], R0 ;  /* 0x00bc000002007988 */ /* 0x0041e80008000405 */
[----:B0-----:R-:W2:Y:S04]  /*24d60*/  LDL.LU R0, [R1+0x128] ;  /* 0x0001280001007983 */ /* 0x001ea80000300800 */
        /* <DEDUP_REMOVED lines=9> */
[----:B----4-:R0:W-:Y:S02]  /*24e00*/  STS.U16 [R2+UR5+0xb800], R26 ;  /* 0x00b8001a02007988 */ /* 0x0101e40008000405 */
[----:B0-----:R-:W0:Y:S02]  /*24e10*/  S2R R26, SR_TID.X ;  /* 0x00000000001a7919 */ /* 0x001e240000002100 */
[----:B------:R-:W-:Y:S04]  /*24e20*/  STS.U16 [R2+UR5+0x8400], R15 ;  /* 0x0084000f02007988 */ /* 0x000fe80008000405 */
[----:B------:R1:W-:Y:S04]  /*24e30*/  STS.U16 [R2+UR5+0xb400], R25 ;  /* 0x00b4001902007988 */ /* 0x0003e80008000405 */
[----:B-1----:R-:W4:Y:S01]  /*24e40*/  LDL.LU R25, [R1+0x100] ;  /* 0x0001000001197983 */ /* 0x002f220000300800 */
[----:B0-----:R-:W-:-:S05]  /*24e50*/  LOP3.LUT R26, R26, 0x3f, RZ, 0xc0, !PT ;  /* 0x0000003f1a1a7812 */ /* 0x001fca00078ec0ff */
[----:B------:R-:W-:Y:S02]  /*24e60*/  IMAD.SHL.U32 R15, R26, 0x2, RZ ;  /* 0x000000021a0f7824 */ /* 0x000fe400078e00ff */
[----:B------:R-:W4:Y:S03]  /*24e70*/  LDL.LU R26, [R1+0xfc] ;  /* 0x0000fc00011a7983 */ /* 0x000f260000300800 */
[----:B------:R-:W-:-:S05]  /*24e80*/  LOP3.LUT R15, R15, 0x10, RZ, 0x3c, !PT ;  /* 0x000000100f0f7812 */ /* 0x000fca00078e3cff */
[----:B------:R0:W-:Y:S04]  /*24e90*/  STS.U16 [R15+UR5+0x8080], R27 ;  /* 0x0080801b0f007988 */ /* 0x0001e80008000405 */
[----:B------:R-:W-:Y:S04]  /*24ea0*/  STS.U16 [R15+UR5+0x8480], R13 ;  /* 0x0084800d0f007988 */ /* 0x000fe80008000405 */
[----:B------:R-:W-:Y:S04]  /*24eb0*/  STS.U16 [R15+UR5+0x8880], R9 ;  /* 0x008880090f007988 */ /* 0x000fe80008000405 */
[----:B------:R-:W-:Y:S04]  /*24ec0*/  STS.U16 [R15+UR5+0x8c80], R12 ;  /* 0x008c800c0f007988 */ /* 0x000fe80008000405 */
[----:B------:R-:W-:Y:S04]  /*24ed0*/  STS.U16 [R15+UR5+0x9080], R11 ;  /* 0x0090800b0f007988 */ /* 0x000fe80008000405 */
[----:B------:R-:W-:Y:S04]  /*24ee0*/  STS.U16 [R15+UR5+0x9480], R3 ;  /* 0x009480030f007988 */ /* 0x000fe80008000405 */
[----:B0-----:R-:W4:Y:S04]  /*24ef0*/  LDL.LU R27, [R1+0xf8] ;  /* 0x0000f800011b7983 */ /* 0x001f280000300800 */
[----:B---3--:R0:W-:Y:S02]  /*24f00*/  STS.U16 [R15+UR5+0x9880], R29 ;  /* 0x0098801d0f007988 */ /* 0x0081e40008000405 */
[----:B0-----:R-:W0:Y:S02]  /*24f10*/  S2R R29, SR_TID.X ;  /* 0x00000000001d7919 */ /* 0x001e240000002100 */
[----:B------:R-:W-:Y:S04]  /*24f20*/  STS.U16 [R15+UR5+0x9c80], R4 ;  /* 0x009c80040f007988 */ /* 0x000fe80008000405 */
[----:B------:R-:W-:Y:S04]  /*24f30*/  STS.U16 [R15+UR5+0xa080], R5 ;  /* 0x00a080050f007988 */ /* 0x000fe80008000405 */
[----:B------:R0:W-:Y:S04]  /*24f40*/  STS.U16 [R15+UR5+0xa480], R20 ;  /* 0x00a480140f007988 */ /* 0x0001e80008000405 */
[----:B------:R-:W-:Y:S04]  /*24f50*/  STS.U16 [R15+UR5+0xa880], R6 ;  /* 0x00a880060f007988 */ /* 0x000fe80008000405 */
[----:B------:R-:W-:Y:S04]  /*24f60*/  STS.U16 [R15+UR5+0xac80], R7 ;  /* 0x00ac80070f007988 */ /* 0x000fe80008000405 */
[----:B------:R-:W-:Y:S01]  /*24f70*/  STS.U16 [R15+UR5+0xb080], R10 ;  /* 0x00b0800a0f007988 */ /* 0x000fe20008000405 */
[----:B0-----:R-:W-:-:S03]  /*24f80*/  LOP3.LUT R20, R29, 0x3f, RZ, 0xc0, !PT ;  /* 0x0000003f1d147812 */ /* 0x001fc600078ec0ff */
[----:B------:R-:W3:Y:S02]  /*24f90*/  LDL.LU R29, [R1+0xf4] ;  /* 0x0000f400011d7983 */ /* 0x000ee40000300800 */
[----:B------:R-:W-:-:S05]  /*24fa0*/  IMAD.SHL.U32 R13, R20, 0x2, RZ ;  /* 0x00000002140d7824 */ /* 0x000fca00078e00ff */
[----:B------:R-:W-:Y:S01]  /*24fb0*/  LOP3.LUT R13, R13, 0x20, RZ, 0x3c, !PT ;  /* 0x000000200d0d7812 */ /* 0x000fe200078e3cff */
[----:B--2---:R0:W-:Y:S04]  /*24fc0*/  STS.U16 [R15+UR5+0xb480], R0 ;  /* 0x00b480000f007988 */ /* 0x0041e80008000405 */
[----:B------:R-:W-:Y:S04]  /*24fd0*/  STS.U16 [R15+UR5+0xb880], R14 ;  /* 0x00b8800e0f007988 */ /* 0x000fe80008000405 */
[----:B------:R-:W-:Y:S04]  /*24fe0*/  STS.U16 [R15+UR5+0xbc80], R16 ;  /* 0x00bc80100f007988 */ /* 0x000fe80008000405 */
[----:B------:R-:W-:Y:S04]  /*24ff0*/  STS.U16 [R13+UR5+0x8100], R17 ;  /* 0x008100110d007988 */ /* 0x000fe80008000405 */
[----:B------:R-:W-:Y:S04]  /*25000*/  STS.U16 [R13+UR5+0x8500], R18 ;  /* 0x008500120d007988 */ /* 0x000fe80008000405 */
[----:B0-----:R-:W2:Y:S04]  /*25010*/  LDL.LU R0, [R1+0xf0] ;  /* 0x0000f00001007983 */ /* 0x001ea80000300800 */
[----:B------:R-:W2:Y:S04]  /*25020*/  LDL.LU R2, [R1+0xec] ;  /* 0x0000ec0001027983 */ /* 0x000ea80000300800 */
[----:B------:R-:W2:Y:S04]  /*25030*/  LDL.LU R8, [R1+0xe8] ;  /* 0x0000e80001087983 */ /* 0x000ea80000300800 */
[----:B------:R-:W2:Y:S04]  /*25040*/  LDL.LU R28, [R1+0xe4] ;  /* 0x0000e400011c7983 */ /* 0x000ea80000300800 */
[----:B------:R-:W2:Y:S04]  /*25050*/  LDL.LU R9, [R1+0xe0] ;  /* 0x0000e00001097983 */ /* 0x000ea80000300800 */
[----:B------:R-:W2:Y:S04]  /*25060*/  LDL.LU R12, [R1+0xdc] ;  /* 0x0000dc00010c7983 */ /* 0x000ea80000300800 */
[----:B------:R-:W-:Y:S04]  /*25070*/  STS.U16 [R13+UR5+0x8900], R19 ;  /* 0x008900130d007988 */ /* 0x000fe80008000405 */
[----:B------:R-:W2:Y:S04]  /*25080*/  LDL.LU R11, [R1+0xd8] ;  /* 0x0000d800010b7983 */ /* 0x000ea80000300800 */
[----:B------:R-:W-:Y:S04]  /*25090*/  STS.U16 [R13+UR5+0x8d00], R21 ;  /* 0x008d00150d007988 */ /* 0x000fe80008000405 */
[----:B------:R-:W2:Y:S04]  /*250a0*/  LDL.LU R3, [R1+0xd4] ;  /* 0x0000d40001037983 */ /* 0x000ea80000300800 */
[----:B------:R-:W-:Y:S04]  /*250b0*/  STS.U16 [R13+UR5+0x9100], R22 ;  /* 0x009100160d007988 */ /* 0x000fe80008000405 */
[----:B------:R-:W2:Y:S04]  /*250c0*/  LDL.LU R4, [R1+0xd0] ;  /* 0x0000d00001047983 */ /* 0x000ea80000300800 */
[----:B------:R-:W-:Y:S04]  /*250d0*/  STS.U16 [R13+UR5+0x9500], R23 ;  /* 0x009500170d007988 */ /* 0x000fe80008000405 */
[----:B------:R-:W2:Y:S04]  /*250e0*/  LDL.LU R5, [R1+0xcc] ;  /* 0x0000cc0001057983 */ /* 0x000ea80000300800 */
[----:B------:R0:W-:Y:S04]  /*250f0*/  STS.U16 [R13+UR5+0x9900], R24 ;  /* 0x009900180d007988 */ /* 0x0001e80008000405 */
[----:B------:R-:W2:Y:S04]  /*25100*/  LDL.LU R6, [R1+0xc8] ;  /* 0x0000c80001067983 */ /* 0x000ea80000300800 */
[----:B0-----:R-:W2:Y:S01]  /*25110*/  LDL.LU R24, [R1+0xc4] ;  /* 0x0000c40001187983 */ /* 0x001ea20000300800 */
[----:B------:R-:W-:-:S03]  /*25120*/  IMAD.SHL.U32 R20, R20, 0x2, RZ ;  /* 0x0000000214147824 */ /* 0x000fc600078e00ff */
[----:B----4-:R0:W-:Y:S04]  /*25130*/  STS.U16 [R13+UR5+0x9d00], R25 ;  /* 0x009d00190d007988 */ /* 0x0101e80008000405 */
[----:B------:R-:W4:Y:S04]  /*25140*/  LDL.LU R7, [R1+0xc0] ;  /* 0x0000c00001077983 */ /* 0x000f280000300800 */
[----:B------:R-:W4:Y:S04]  /*25150*/  LDL.LU R10, [R1+0xbc] ;  /* 0x0000bc00010a7983 */ /* 0x000f280000300800 */
[----:B------:R-:W4:Y:S01]  /*25160*/  LDL.LU R14, [R1+0xb8] ;  /* 0x0000b800010e7983 */ /* 0x000f220000300800 */
[----:B------:R-:W-:-:S03]  /*25170*/  LOP3.LUT R20, R20, 0x30, RZ, 0x3c, !PT ;  /* 0x0000003014147812 */ /* 0x000fc600078e3cff */
        /* <DEDUP_REMOVED lines=8> */
[----:B0-----:R-:W4:Y:S04]  /*25200*/  LDL.LU R25, [R1+0x94] ;  /* 0x0000940001197983 */ /* 0x001f280000300800 */
[----:B------:R0:W-:Y:S04]  /*25210*/  STS.U16 [R13+UR5+0xa100], R26 ;  /* 0x00a1001a0d007988 */ /* 0x0001e80008000405 */
[----:B0-----:R-:W4:Y:S04]  /*25220*/  LDL.LU R26, [R1+0x90] ;  /* 0x00009000011a7983 */ /* 0x001f280000300800 */
[----:B------:R0:W-:Y:S04]  /*25230*/  STS.U16 [R13+UR5+0xa500], R27 ;  /* 0x00a5001b0d007988 */ /* 0x0001e80008000405 */
[----:B0-----:R-:W4:Y:S04]  /*25240*/  LDL.LU R27, [R1+0x8c] ;  /* 0x00008c00011b7983 */ /* 0x001f280000300800 */
[----:B---3--:R0:W-:Y:S04]  /*25250*/  STS.U16 [R13+UR5+0xa900], R29 ;  /* 0x00a9001d0d007988 */ /* 0x0081e80008000405 */
[----:B0-----:R-:W3:Y:S04]  /*25260*/  LDL.LU R29, [R1+0x88] ;  /* 0x00008800011d7983 */ /* 0x001ee80000300800 */
[----:B--2---:R0:W-:Y:S04]  /*25270*/  STS.U16 [R13+UR5+0xad00], R0 ;  /* 0x00ad00000d007988 */ /* 0x0041e80008000405 */
        /* <DEDUP_REMOVED lines=8> */
[----:B0-----:R-:W2:Y:S04]  /*25300*/  LDL.LU R0, [R1+0x84] ;  /* 0x0000840001007983 */ /* 0x001ea80000300800 */
[----:B------:R-:W-:Y:S04]  /*25310*/  STS.U16 [R20+UR5+0x9180], R5 ;  /* 0x0091800514007988 */ /* 0x000fe80008000405 */
[----:B------:R-:W-:Y:S04]  /*25320*/  STS.U16 [R20+UR5+0x9580], R6 ;  /* 0x0095800614007988 */ /* 0x000fe80008000405 */
[----:B------:R0:W-:Y:S02]  /*25330*/  STS.U16 [R20+UR5+0x9980], R24 ;  /* 0x0099801814007988 */ /* 0x0001e40008000405 */
[----:B0-----:R-:W0:Y:S02]  /*25340*/  S2R R24, SR_TID.X ;  /* 0x0000000000187919 */ /* 0x001e240000002100 */
[----:B0-----:R-:W-:-:S05]  /*25350*/  LOP3.LUT R24, R24, 0x3f, RZ, 0xc0, !PT ;  /* 0x0000003f18187812 */ /* 0x001fca00078ec0ff */
[----:B------:R-:W-:Y:S01]  /*25360*/  IMAD.SHL.U32 R11, R24, 0x2, RZ ;  /* 0x00000002180b7824 */ /* 0x000fe200078e00ff */
[----:B------:R0:W-:Y:S04]  /*25370*/  STL [R1+0x3e8c], R24 ;  /* 0x003e8c1801007387 */ /* 0x0001e80000100800 */
[----:B0-----:R-:W2:Y:S04]  /*25380*/  LDL.LU R24, [R1+0x74] ;  /* 0x0000740001187983 */ /* 0x001ea80000300800 */
[----:B--2---:R0:W-:Y:S04]  /*25390*/  STL [R1+0x3e90], R24 ;  /* 0x003e901801007387 */ /* 0x0041e80000100800 */
[----:B0-----:R-:W2:Y:S04]  /*253a0*/  LDL.LU R24, [R1+0x78] ;  /* 0x0000780001187983 */ /* 0x001ea80000300800 */
[----:B--2---:R0:W-:Y:S04]  /*253b0*/  STL [R1+0x3e94], R24 ;  /* 0x003e941801007387 */ /* 0x0041e80000100800 */
[----:B0-----:R-:W2:Y:S04]  /*253c0*/  LDL.LU R24, [R1+0x7c] ;  /* 0x00007c0001187983 */ /* 0x001ea80000300800 */
[----:B----4-:R-:W-:Y:S04]  /*253d0*/  STS.U16 [R20+UR5+0x9d80], R7 ;  /* 0x009d800714007988 */ /* 0x010fe80008000405 */
[----:B------:R-:W-:Y:S04]  /*253e0*/  STS.U16 [R20+UR5+0xa180], R10 ;  /* 0x00a1800a14007988 */ /* 0x000fe80008000405 */
[----:B------:R-:W-:Y:S04]  /*253f0*/  STS.U16 [R20+UR5+0xa580], R14 ;  /* 0x00a5800e14007988 */ /* 0x000fe80008000405 */
[----:B------:R-:W-:Y:S04]  /*25400*/  STS.U16 [R20+UR5+0xa980], R15 ;  /* 0x00a9800f14007988 */ /* 0x000fe80008000405 */
[----:B------:R-:W-:Y:S04]  /*25410*/  STS.U16 [R20+UR5+0xad80], R16 ;  /* 0x00ad801014007988 */ /* 0x000fe80008000405 */
[----:B------:R-:W-:Y:S01]  /*25420*/  STS.U16 [R20+UR5+0xb180], R17 ;  /* 0x00b1801114007988 */ /* 0x000fe20008000405 */
[----:B------:R-:W-:-:S03]  /*25430*/  LOP3.LUT R11, R11, 0x40, RZ, 0x3c, !PT ;  /* 0x000000400b0b7812 */ /* 0x000fc600078e3cff */
[----:B------:R-:W-:Y:S04]  /*25440*/  STS.U16 [R20+UR5+0xb580], R18 ;  /* 0x00b5801214007988 */ /* 0x000fe80008000405 */
[----:B------:R-:W-:Y:S04]  /*25450*/  STS.U16 [R20+UR5+0xb980], R19 ;  /* 0x00b9801314007988 */ /* 0x000fe80008000405 */
[----:B------:R-:W-:Y:S04]  /*25460*/  STS.U16 [R20+UR5+0xbd80], R21 ;  /* 0x00bd801514007988 */ /* 0x000fe80008000405 */
[----:B--2---:R0:W-:Y:S04]  /*25470*/  STL [R1+0x3e98], R24 ;  /* 0x003e981801007387 */ /* 0x0041e80000100800 */
[----:B0-----:R-:W2:Y:S04]  /*25480*/  LDL.LU R24, [R1+0x80] ;  /* 0x0000800001187983 */ /* 0x001ea80000300800 */
        /* <DEDUP_REMOVED lines=23> */
[----:B---3--:R3:W-:Y:S04]  /*25600*/  STS.U16 [R11+UR5+0x9600], R29 ;  /* 0x0096001d0b007988 */ /* 0x0087e80008000405 */
[----:B0-----:R-:W4:Y:S04]  /*25610*/  LDL.LU R22, [R1+0x28] ;  /* 0x0000280001167983 */ /* 0x001f280000300800 */
[----:B-1----:R-:W4:Y:S04]  /*25620*/  LDL.LU R23, [R1+0x24] ;  /* 0x0000240001177983 */ /* 0x002f280000300800 */
[----:B------:R-:W4:Y:S04]  /*25630*/  LDL.LU R25, [R1+0x20] ;  /* 0x0000200001197983 */ /* 0x000f280000300800 */
[----:B------:R-:W4:Y:S04]  /*25640*/  LDL.LU R26, [R1+0x1c] ;  /* 0x00001c00011a7983 */ /* 0x000f280000300800 */
[----:B------:R-:W4:Y:S04]  /*25650*/  LDL.LU R27, [R1+0x18] ;  /* 0x00001800011b7983 */ /* 0x000f280000300800 */
[----:B------:R0:W-:Y:S04]  /*25660*/  STS.U16 [R11+UR5+0x9a00], R0 ;  /* 0x009a00000b007988 */ /* 0x0001e80008000405 */
[----:B---3--:R-:W3:Y:S04]  /*25670*/  LDL.LU R29, [R1+0x14] ;  /* 0x00001400011d7983 */ /* 0x008ee80000300800 */
[----:B0-----:R-:W3:Y:S04]  /*25680*/  LDL.LU R0, [R1+0x10] ;  /* 0x0000100001007983 */ /* 0x001ee80000300800 */
[----:B------:R-:W3:Y:S04]  /*25690*/  LDL.LU R2, [R1+0xc] ;  /* 0x00000c0001027983 */ /* 0x000ee80000300800 */
[----:B------:R-:W3:Y:S04]  /*256a0*/  LDL.LU R9, [R1+0x8] ;  /* 0x0000080001097983 */ /* 0x000ee80000300800 */
[----:B--2---:R0:W-:Y:S04]  /*256b0*/  STS.U16 [R11+UR5+0x9e00], R24 ;  /* 0x009e00180b007988 */ /* 0x0041e80008000405 */
[----:B0-----:R-:W2:Y:S04]  /*256c0*/  LDL.LU R24, [R1+0x3e98] ;  /* 0x003e980001187983 */ /* 0x001ea80000300800 */
[----:B--2---:R0:W-:Y:S04]  /*256d0*/  STS.U16 [R11+UR5+0xa200], R24 ;  /* 0x00a200180b007988 */ /* 0x0041e80008000405 */
[----:B0-----:R-:W2:Y:S04]  /*256e0*/  LDL.LU R24, [R1+0x3e94] ;  /* 0x003e940001187983 */ /* 0x001ea80000300800 */
[----:B--2---:R0:W-:Y:S04]  /*256f0*/  STS.U16 [R11+UR5+0xa600], R24 ;  /* 0x00a600180b007988 */ /* 0x0041e80008000405 */
[----:B0-----:R-:W2:Y:S04]  /*25700*/  LDL.LU R24, [R1+0x3e90] ;  /* 0x003e900001187983 */ /* 0x001ea80000300800 */
[----:B--2---:R0:W-:Y:S04]  /*25710*/  STS.U16 [R11+UR5+0xaa00], R24 ;  /* 0x00aa00180b007988 */ /* 0x0041e80008000405 */
[----:B0-----:R-:W2:Y:S04]  /*25720*/  LDL.LU R24, [R1+0x3e8c] ;  /* 0x003e8c0001187983 */ /* 0x001ea80000300800 */
[----:B----4-:R0:W-:Y:S04]  /*25730*/  STS.U16 [R11+UR5+0xae00], R8 ;  /* 0x00ae00080b007988 */ /* 0x0101e80008000405 */
[----:B------:R1:W-:Y:S04]  /*25740*/  STS.U16 [R11+UR5+0xb200], R28 ;  /* 0x00b2001c0b007988 */ /* 0x0003e80008000405 */
[----:B0-----:R-:W4:Y:S04]  /*25750*/  LDL.LU R8, [R1+0x3e88] ;  /* 0x003e880001087983 */ /* 0x001f280000300800 */
[----:B-1----:R-:W3:Y:S04]  /*25760*/  LDL.LU R28, [R1+0x3e84] ;  /* 0x003e8400011c7983 */ /* 0x002ee80000300800 */
[----:B------:R0:W-:Y:S04]  /*25770*/  STS.U16 [R11+UR5+0xb600], R13 ;  /* 0x00b6000d0b007988 */ /* 0x0001e80008000405 */
[----:B------:R1:W-:Y:S04]  /*25780*/  STS.U16 [R11+UR5+0xba00], R12 ;  /* 0x00ba000c0b007988 */ /* 0x0003e80008000405 */
[----:B------:R1:W-:Y:S04]  /*25790*/  STS.U16 [R11+UR5+0xbe00], R3 ;  /* 0x00be00030b007988 */ /* 0x0003e80008000405 */
[----:B0-----:R-:W3:Y:S04]  /*257a0*/  LDL.LU R13, [R1+0x3e80] ;  /* 0x003e8000010d7983 */ /* 0x001ee80000300800 */
[----:B-1----:R-:W3:Y:S04]  /*257b0*/  LDL.LU R12, [R1+0x3e7c] ;  /* 0x003e7c00010c7983 */ /* 0x002ee80000300800 */
[----:B------:R-:W3:Y:S04]  /*257c0*/  LDL.LU R11, [R1+0x3e78] ;  /* 0x003e7800010b7983 */ /* 0x000ee80000300800 */
[----:B------:R-:W3:Y:S01]  /*257d0*/  LDL.LU R3, [R1+0x3e74] ;  /* 0x003e740001037983 */ /* 0x000ee20000300800 */
[----:B--2---:R-:W-:-:S05]  /*257e0*/  IMAD.SHL.U32 R24, R24, 0x2, RZ ;  /* 0x0000000218187824 */ /* 0x004fca00078e00ff */
[----:B------:R-:W-:-:S05]  /*257f0*/  LOP3.LUT R24, R24, 0x50, RZ, 0x3c, !PT ;  /* 0x0000005018187812 */ /* 0x000fca00078e3cff */
[----:B------:R0:W-:Y:S04]  /*25800*/  STS.U16 [R24+UR5+0x8280], R4 ;  /* 0x0082800418007988 */ /* 0x0001e80008000405 */
        /* <DEDUP_REMOVED lines=22> */
[----:B---3--:R-:W3:Y:S04]  /*25970*/  LDL.LU R20, [R1+0x3e44] ;  /* 0x003e440001147983 */ /* 0x008ee80000300800 */
        /* <DEDUP_REMOVED lines=11> */
[----:B------:R-:W2:Y:S04]  /*25a30*/  LDL.LU R26, [R1+0x3e2c] ;  /* 0x003e2c00011a7983 */ /* 0x000ea80000300800 */
[----:B------:R-:W2:Y:S04]  /*25a40*/  LDL.LU R27, [R1+0x3e28] ;  /* 0x003e2800011b7983 */ /* 0x000ea80000300800 */
[----:B------:R0:W-:Y:S04]  /*25a50*/  STS.U16 [R28+UR5+0x8b00], R29 ;  /* 0x008b001d1c007988 */ /* 0x0001e80008000405 */
[----:B------:R1:W-:Y:S04]  /*25a60*/  STS.U16 [R28+UR5+0x8f00], R0 ;  /* 0x008f00001c007988 */ /* 0x0003e80008000405 */
[----:B0-----:R-:W2:Y:S04]  /*25a70*/  LDL.LU R29, [R1+0x3e24] ;  /* 0x003e2400011d7983 */ /* 0x001ea80000300800 */
[----:B-1----:R-:W2:Y:S04]  /*25a80*/  LDL.LU R0, [R1+0x3e20] ;  /* 0x003e200001007983 */ /* 0x002ea80000300800 */
[----:B------:R-:W-:Y:S04]  /*25a90*/  STS.U16 [R28+UR5+0x9300], R2 ;  /* 0x009300021c007988 */ /* 0x000fe80008000405 */
[----:B------:R-:W-:Y:S04]  /*25aa0*/  STS.U16 [R28+UR5+0x9700], R9 ;  /* 0x009700091c007988 */ /* 0x000fe80008000405 */
[----:B--2---:R0:W-:Y:S04]  /*25ab0*/  STS.U16 [R28+UR5+0x9b00], R0 ;  /* 0x009b00001c007988 */ /* 0x0041e80008000405 */
[----:B0-----:R-:W4:Y:S04]  /*25ac0*/  LDL.LU R0, [R1+0x3e1c] ;  /* 0x003e1c0001007983 */ /* 0x001f280000300800 */
[----:B------:R0:W-:Y:S04]  /*25ad0*/  STS.U16 [R28+UR5+0x9f00], R29 ;  /* 0x009f001d1c007988 */ /* 0x0001e80008000405 */
[----:B0-----:R-:W2:Y:S04]  /*25ae0*/  LDL.LU R29, [R1+0x3e18] ;  /* 0x003e1800011d7983 */ /* 0x001ea80000300800 */
[----:B------:R-:W-:Y:S04]  /*25af0*/  STS.U16 [R28+UR5+0xa300], R27 ;  /* 0x00a3001b1c007988 */ /* 0x000fe80008000405 */
[----:B------:R-:W-:Y:S04]  /*25b00*/  STS.U16 [R28+UR5+0xa700], R26 ;  /* 0x00a7001a1c007988 */ /* 0x000fe80008000405 */
[----:B------:R-:W-:Y:S04]  /*25b10*/  STS.U16 [R28+UR5+0xab00], R25 ;  /* 0x00ab00191c007988 */ /* 0x000fe80008000405 */
[----:B------:R-:W-:Y:S04]  /*25b20*/  STS.U16 [R28+UR5+0xaf00], R24 ;  /* 0x00af00181c007988 */ /* 0x000fe80008000405 */
[----:B------:R-:W-:Y:S04]  /*25b30*/  STS.U16 [R28+UR5+0xb300], R23 ;  /* 0x00b300171c007988 */ /* 0x000fe80008000405 */
[----:B------:R-:W-:Y:S04]  /*25b40*/  STS.U16 [R28+UR5+0xb700], R22 ;  /* 0x00b700161c007988 */ /* 0x000fe80008000405 */
[----:B------:R-:W-:Y:S04]  /*25b50*/  STS.U16 [R28+UR5+0xbb00], R21 ;  /* 0x00bb00151c007988 */ /* 0x000fe80008000405 */
[----:B---3--:R0:W-:Y:S02]  /*25b60*/  STS.U16 [R28+UR5+0xbf00], R20 ;  /* 0x00bf00141c007988 */ /* 0x0081e40008000405 */
[----:B0-----:R-:W0:Y:S02]  /*25b70*/  S2R R28, SR_TID.X ;  /* 0x00000000001c7919 */ /* 0x001e240000002100 */
[----:B0-----:R-:W-:-:S05]  /*25b80*/  LOP3.LUT R28, R28, 0x7, RZ, 0xc0, !PT ;  /* 0x000000071c1c7812 */ /* 0x001fca00078ec0ff */
[----:B------:R-:W-:Y:S01]  /*25b90*/  IMAD R28, R28, 0x90, RZ ;  /* 0x000000901c1c7824 */ /* 0x000fe200078e02ff */
[----:B----4-:R0:W-:Y:S04]  /*25ba0*/  STS.U16 [R8+UR5+0xbf80], R0 ;  /* 0x00bf800008007988 */ /* 0x0101e80008000405 */
        /* <DEDUP_REMOVED lines=15> */
[----:B------:R-:W-:Y:S01]  /*25ca0*/  STS.U16 [R8+UR5+0xbb80], R13 ;  /* 0x00bb800d08007988 */ /* 0x000fe20008000405 */
[----:B------:R-:W-:Y:S01]  /*25cb0*/  BAR.SYNC.DEFER_BLOCKING 0x0 ;  /* 0x0000000000007b1d */ /* 0x000fe20000010000 */
[----:B0-----:R-:W-:-:S05]  /*25cc0*/  IMAD.SHL.U32 R0, R0, 0x2, RZ ;  /* 0x0000000200007824 */ /* 0x001fca00078e00ff */
[----:B--2---:R-:W-:Y:S04]  /*25cd0*/  STL [R1+0x3db8], R29 ;  /* 0x003db81d01007387 */ /* 0x004fe80000100800 */
[----:B------:R-:W-:Y:S01]  /*25ce0*/  LDSM.16.MT88.4 R20, [R29+UR5] ;  /* 0x000000051d14783b */ /* 0x000fe20008004200 */
[----:B------:R-:W-:-:S05]  /*25cf0*/  LOP3.LUT R0, R28, 0x30, R0, 0x78, !PT ;  /* 0x000000301c007812 */ /* 0x000fca00078e7800 */
[----:B------:R-:W0:Y:S04]  /*25d00*/  LDSM.16.M88.4 R8, [R0+UR5+0x8000] ;  /* 0x008000050008783b */ /* 0x000e280008000200 */
[----:B------:R-:W1:Y:S04]  /*25d10*/  LDSM.16.M88.4 R4, [R0+UR5+0x8400] ;  /* 0x008400050004783b */ /* 0x000e680008000200 */
[----:B------:R-:W2:Y:S04]  /*25d20*/  LDSM.16.M88.4 R24, [R0+UR5+0x8c00] ;  /* 0x008c00050018783b */ /* 0x000ea80008000200 */
[----:B------:R-:W-:Y:S04]  /*25d30*/  LDSM.16.M88.4 R12, [R0+UR5+0x9800] ;  /* 0x00980005000c783b */ /* 0x000fe80008000200 */
[----:B0-----:R-:W-:Y:S04]  /*25d40*/  STL.64 [R1+0x20], R8 ;  /* 0x0000200801007387 */ /* 0x001fe80000100a00 */
[----:B------:R-:W-:Y:S04]  /*25d50*/  STL.64 [R1+0x28], R10 ;  /* 0x0000280a01007387 */ /* 0x000fe80000100a00 */
[----:B-1----:R-:W-:Y:S01]  /*25d60*/  STL.64 [R1+0x10], R4 ;  /* 0x0000100401007387 */ /* 0x002fe20000100a00 */
[----:B------:R-:W-:-:S03]  /*25d70*/  IMAD.MOV.U32 R2, RZ, RZ, R4 ;  /* 0x000000ffff027224 */ /* 0x000fc600078e0004 */
[----:B------:R-:W-:Y:S01]  /*25d80*/  STL.64 [R1+0x18], R6 ;  /* 0x0000180601007387 */ /* 0x000fe20000100a00 */
[----:B------:R-:W-:-:S03]  /*25d90*/  IMAD.MOV.U32 R28, RZ, RZ, R5 ;  /* 0x000000ffff1c7224 */ /* 0x000fc600078e0005 */
[----:B------:R-:W0:Y:S04]  /*25da0*/  LDSM.16.M88.4 R4, [R0+UR5+0x8800] ;  /* 0x008800050004783b */ /* 0x000e280008000200 */
[----:B------:R-:W1:Y:S04]  /*25db0*/  LDSM.16.M88.4 R8, [R0+UR5+0x9000] ;  /* 0x009000050008783b */ /* 0x000e680008000200 */
[----:B--2---:R-:W-:Y:S04]  /*25dc0*/  STL.64 [R1+0x3dd8], R26 ;  /* 0x003dd81a01007387 */ /* 0x004fe80000100a00 */
[----:B0-----:R-:W-:Y:S04]  /*25dd0*/  STL.64 [R1], R4 ;  /* 0x0000000401007387 */ /* 0x001fe80000100a00 */
[----:B------:R-:W-:Y:S04]  /*25de0*/  STL.64 [R1+0x8], R6 ;  /* 0x0000080601007387 */ /* 0x000fe80000100a00 */
[----:B------:R-:W-:Y:S04]  /*25df0*/  STL.64 [R1+0x3dd0], R24 ;  /* 0x003dd01801007387 */ /* 0x000fe80000100a00 */
[----:B------:R-:W0:Y:S04]  /*25e00*/  LDSM.16.M88.4 R4, [R0+UR5+0x9400] ;  /* 0x009400050004783b */ /* 0x000e280008000200 */
[----:B-1----:R-:W-:Y:S04]  /*25e10*/  STL [R1+0x35ec], R10 ;  /* 0x0035ec0a01007387 */ /* 0x002fe80000100800 */
[----:B------:R-:W-:Y:S04]  /*25e20*/  STL [R1+0x35e8], R11 ;  /* 0x0035e80b01007387 */ /* 0x000fe80000100800 */
[----:B------:R-:W-:Y:S04]  /*25e30*/  STL.64 [R1+0x3dc8], R8 ;  /* 0x003dc80801007387 */ /* 0x000fe80000100a00 */
[----:B------:R-:W1:Y:S04]  /*25e40*/  LDSM.16.M88.4 R8, [R0+UR5+0x9c00] ;  /* 0x009c00050008783b */ /* 0x000e680008000200 */
[----:B0-----:R-:W-:Y:S04]  /*25e50*/  STL [R1+0x35e4], R6 ;  /* 0x0035e40601007387 */ /* 0x001fe80000100800 */
[----:B------:R-:W-:Y:S04]  /*25e60*/  STL [R1+0x35e0], R7 ;  /* 0x0035e00701007387 */ /* 0x000fe80000100800 */
[----:B------:R-:W-:Y:S04]  /*25e70*/  STL.64 [R1+0x30], R12 ;  /* 0x0000300c01007387 */ /* 0x000fe80000100a00 */
[----:B------:R-:W-:Y:S04]  /*25e80*/  STL.64 [R1+0x38], R14 ;  /* 0x0000380e01007387 */ /* 0x000fe80000100a00 */
[----:B-1----:R-:W-:Y:S01]  /*25e90*/  STL.64 [R1+0x150], R8 ;  /* 0x0001500801007387 */ /* 0x002fe20000100a00 */
[----:B------:R-:W-:-:S03]  /*25ea0*/  IMAD.MOV.U32 R16, RZ, RZ, R8 ;  /* 0x000000ffff107224 */ /* 0x000fc600078e0008 */
[----:B------:R-:W-:Y:S01]  /*25eb0*/  STL.64 [R1+0x158], R10 ;  /* 0x0001580a01007387 */ /* 0x000fe20000100a00 */
[----:B------:R-:W-:-:S03]  /*25ec0*/  IMAD.MOV.U32 R3, RZ, RZ, R9 ;  /* 0x000000ffff037224 */ /* 0x000fc600078e0009 */
[----:B------:R-:W0:Y:S04]  /*25ed0*/  LDSM.16.M88.4 R8, [R0+UR5+0xa000] ;  /* 0x00a000050008783b */ /* 0x000e280008000200 */
[----:B------:R-:W-:Y:S04]  /*25ee0*/  STL [R1+0x3dc0], R3 ;  /* 0x003dc00301007387 */ /* 0x000fe80000100800 */
[----:B------:R-:W-:Y:S01]  /*25ef0*/  STL [R1+0x3dbc], R16 ;  /* 0x003dbc1001007387 */ /* 0x000fe20000100800 */
[----:B0-----:R-:W-:Y:S02]  /*25f00*/  IMAD.MOV.U32 R7, RZ, RZ, R8 ;  /* 0x000000ffff077224 */ /* 0x001fe400078e0008 */
[----:B------:R-:W-:Y:S01]  /*25f10*/  IMAD.MOV.U32 R6, RZ, RZ, R9 ;  /* 0x000000ffff067224 */ /* 0x000fe200078e0009 */
[----:B------:R-:W-:Y:S04]  /*25f20*/  STL.64 [R1+0x140], R8 ;  /* 0x0001400801007387 */ /* 0x000fe80000100a00 */
[----:B------:R-:W-:Y:S04]  /*25f30*/  STL.64 [R1+0x148], R10 ;  /* 0x0001480a01007387 */ /* 0x000fe80000100a00 */
[----:B------:R-:W0:Y:S04]  /*25f40*/  LDSM.16.M88.4 R8, [R0+UR5+0xa400] ;  /* 0x00a400050008783b */ /* 0x000e280008000200 */
[----:B------:R-:W-:Y:S04]  /*25f50*/  STL.64 [R1+0x3de8], R6 ;  /* 0x003de80601007387 */ /* 0x000fe80000100a00 */
[----:B------:R1:W-:Y:S04]  /*25f60*/  STL.64 [R1+0x3de0], R4 ;  /* 0x003de00401007387 */ /* 0x0003e80000100a00 */
[----:B-1----:R-:W2:Y:S01]  /*25f70*/  LDL.64 R4, [R1] ;  /* 0x0000000001047983 */ /* 0x002ea20000100a00 */
[----:B0-----:R-:W-:-:S02]  /*25f80*/  IMAD.MOV.U32 R18, RZ, RZ, R8 ;  /* 0x000000ffff127224 */ /* 0x001fc400078e0008 */
[----:B------:R-:W-:Y:S01]  /*25f90*/  IMAD.MOV.U32 R17, RZ, RZ, R9 ;  /* 0x000000ffff117224 */ /* 0x000fe200078e0009 */
[----:B--2---:R-:W-:Y:S04]  /*25fa0*/  STL.64 [R1+0x3df0], R4 ;  /* 0x003df00401007387 */ /* 0x004fe80000100a00 */
[----:B------:R-:W0:Y:S04]  /*25fb0*/  LDSM.16.M88.4 R4, [R0+UR5+0xa800] ;  /* 0x00a800050004783b */ /* 0x000e280008000200 */
[----:B------:R-:W-:Y:S04]  /*25fc0*/  STL.64 [R1+0x130], R8 ;  /* 0x0001300801007387 */ /* 0x000fe80000100a00 */
[----:B------:R-:W-:Y:S04]  /*25fd0*/  STL.64 [R1+0x138], R10 ;  /* 0x0001380a01007387 */ /* 0x000fe80000100a00 */
[----:B------:R-:W-:Y:S04]  /*25fe0*/  LDSM.16.M88.4 R8, [R0+UR5+0xb400] ;  /* 0x00b400050008783b */ /* 0x000fe80008000200 */
[----:B0-----:R-:W-:Y:S01]  /*25ff0*/  STL.64 [R1+0x120], R4 ;  /* 0x0001200401007387 */ /* 0x001fe20000100a00 */
[----:B------:R-:W-:-:S03]  /*26000*/  IMAD.MOV.U32 R29, RZ, RZ, R4 ;  /* 0x000000ffff1d7224 */ /* 0x000fc600078e0004 */
[----:B------:R-:W-:Y:S01]  /*26010*/  STL.64 [R1+0x128], R6 ;  /* 0x0001280601007387 */ /* 0x000fe20000100a00 */
[----:B------:R-:W-:-:S03]  /*26020*/  IMAD.MOV.U32 R19, RZ, RZ, R5 ;  /* 0x000000ffff137224 */ /* 0x000fc600078e0005 */
[----:B------:R-:W0:Y:S04]  /*26030*/  LDSM.16.M88.4 R4, [R0+UR5+0xac00] ;  /* 0x00ac00050004783b */ /* 0x000e280008000200 */
[----:B0-----:R-:W-:Y:S01]  /*26040*/  STL.64 [R1+0x110], R4 ;  /* 0x0001100401007387 */ /* 0x001fe20000100a00 */
[----:B------:R-:W-:-:S03]  /*26050*/  IMAD.MOV.U32 R3, RZ, RZ, R4 ;  /* 0x000000ffff037224 */ /* 0x000fc600078e0004 */
[----:B------:R-:W-:Y:S01]  /*26060*/  STL.64 [R1+0x118], R6 ;  /* 0x0001180601007387 */ /* 0x000fe20000100a00 */
[----:B------:R-:W-:-:S03]  /*26070*/  IMAD.MOV.U32 R16, RZ, RZ, R5 ;  /* 0x000000ffff107224 */ /* 0x000fc600078e0005 */
[----:B------:R-:W0:Y:S04]  /*26080*/  LDSM.16.M88.4 R4, [R0+UR5+0xb000] ;  /* 0x00b000050004783b */ /* 0x000e280008000200 */
[----:B------:R-:W-:Y:S04]  /*26090*/  STL.64 [R1+0x3e00], R18 ;  /* 0x003e001201007387 */ /* 0x000fe80000100a00 */
[----:B------:R1:W-:Y:S04]  /*260a0*/  STL.64 [R1+0x3df8], R16 ;  /* 0x003df81001007387 */ /* 0x0003e80000100a00 */
[----:B------:R-:W2:Y:S04]  /*260b0*/  LDL R12, [R1+0x194c] ;  /* 0x00194c00010c7983 */ /* 0x000ea80000100800 */
[----:B-1----:R-:W3:Y:S04]  /*260c0*/  LDL.64 R16, [R1+0x20] ;  /* 0x0000200001107983 */ /* 0x002ee80000100a00 */
[----:B------:R-:W4:Y:S04]  /*260d0*/  LDL.LU.64 R24, [R1+0x9f0] ;  /* 0x0009f00001187983 */ /* 0x000f280000300a00 */
[----:B0-----:R-:W-:Y:S04]  /*260e0*/  STL.64 [R1+0x100], R4 ;  /* 0x0001000401007387 */ /* 0x001fe80000100a00 */
[----:B------:R-:W-:Y:S04]  /*260f0*/  STL.64 [R1+0x108], R6 ;  /* 0x0001080601007387 */ /* 0x000fe80000100a00 */
[----:B------:R-:W3:Y:S01]  /*26100*/  LDL.LU.64 R26, [R1+0x9f8] ;  /* 0x0009f800011a7983 */ /* 0x000ee20000300a00 */
[----:B------:R-:W-:-:S03]  /*26110*/  IMAD.MOV.U32 R19, RZ, RZ, R2 ;  /* 0x000000ffff137224 */ /* 0x000fc600078e0002 */
[----:B--2---:R-:W-:Y:S04]  /*26120*/  LDSM.16.MT88.4 R12, [R12+UR5] ;  /* 0x000000050c0c783b */ /* 0x004fe80008004200 */
[----:B---3--:R-:W-:Y:S04]  /*26130*/  STL.64 [R1+0x3e10], R26 ;  /* 0x003e101a01007387 */ /* 0x008fe80000100a00 */
[----:B----4-:R0:W-:Y:S04]  /*26140*/  STL.64 [R1+0x3e08], R24 ;  /* 0x003e081801007387 */ /* 0x0101e80000100a00 */
[----:B0-----:R-:W2:Y:S04]  /*26150*/  LDL.LU.64 R24, [R1+0xa10] ;  /* 0x000a100001187983 */ /* 0x001ea80000300a00 */
[----:B------:R-:W2:Y:S04]  /*26160*/  LDL.LU.64 R26, [R1+0xa18] ;  /* 0x000a1800011a7983 */ /* 0x000ea80000300a00 */
[----:B------:R-:W3:Y:S04]  /*26170*/  LDL.LU.64 R4, [R1+0xa00] ;  /* 0x000a000001047983 */ /* 0x000ee80000300a00 */
[----:B------:R-:W3:Y:S04]  /*26180*/  LDL.LU.64 R6, [R1+0xa08] ;  /* 0x000a080001067983 */ /* 0x000ee80000300a00 */
[----:B------:R-:W-:Y:S04]  /*26190*/  STL.64 [R1+0xf0], R8 ;  /* 0x0000f00801007387 */ /* 0x000fe80000100a00 */
[----:B------:R-:W-:Y:S04]  /*261a0*/  STL.64 [R1+0xf8], R10 ;  /* 0x0000f80a01007387 */ /* 0x000fe80000100a00 */
[----:B------:R-:W0:Y:S04]  /*261b0*/  LDSM.16.M88.4 R8, [R0+UR5+0xb800] ;  /* 0x00b800050008783b */ /* 0x000e280008000200 */
[----:B0-----:R-:W-:Y:S04]  /*261c0*/  STL.64 [R1+0xe0], R8 ;  /* 0x0000e00801007387 */ /* 0x001fe80000100a00 */
[----:B------:R-:W-:Y:S04]  /*261d0*/  STL.64 [R1+0xe8], R10 ;  /* 0x0000e80a01007387 */ /* 0x000fe80000100a00 */
[----:B------:R-:W0:Y:S02]  /*261e0*/  LDSM.16.M88.4 R8, [R0+UR5+0xbc00] ;  /* 0x00bc00050008783b */ /* 0x000e240008000200 */
[----:B0-----:R-:W-:-:S02]  /*261f0*/  IMAD.MOV.U32 R0, RZ, RZ, R11 ;  /* 0x000000ffff007224 */ /* 0x001fc400078e000b */
[----:B------:R-:W-:Y:S01]  /*26200*/  IMAD.MOV.U32 R2, RZ, RZ, R10 ;  /* 0x000000ffff027224 */ /* 0x000fe200078e000a */
[----:B------:R0:W-:Y:S04]  /*26210*/  STL.64 [R1+0xd0], R8 ;  /* 0x0000d00801007387 */ /* 0x0001e80000100a00 */
[----:B------:R1:W-:Y:S04]  /*26220*/  STL.64 [R1+0xd8], R10 ;  /* 0x0000d80a01007387 */ /* 0x0003e80000100a00 */
[----:B0-----:R-:W4:Y:S04]  /*26230*/  LDL.LU.64 R8, [R1+0x9e0] ;  /* 0x0009e00001087983 */ /* 0x001f280000300a00 */
[----:B-1----:R-:W4:Y:S04]  /*26240*/  LDL.LU.64 R10, [R1+0x9e8] ;  /* 0x0009e800010a7983 */ /* 0x002f280000300a00 */
[----:B------:R-:W-:Y:S04]  /*26250*/  STL [R1+0x35cc], R0 ;  /* 0x0035cc0001007387 */ /* 0x000fe80000100800 */
[----:B------:R-:W-:Y:S04]  /*26260*/  STL [R1+0x35c8], R2 ;  /* 0x0035c80201007387 */ /* 0x000fe80000100800 */
[----:B------:R-:W-:Y:S04]  /*26270*/  STL.64 [R1+0x3d40], R14 ;  /* 0x003d400e01007387 */ /* 0x000fe80000100a00 */
[----:B------:R0:W-:Y:S02]  /*26280*/  STL.64 [R1+0x3d38], R12 ;  /* 0x003d380c01007387 */ /* 0x0001e40000100a00 */
[----:B0-----:R-:W-:-:S02]  /*26290*/  IMAD.MOV.U32 R12, RZ, RZ, R19 ;  /* 0x000000ffff0c7224 */ /* 0x001fc400078e0013 */
[----:B------:R-:W-:Y:S02]  /*262a0*/  IMAD.MOV.U32 R13, RZ, RZ, R28 ;  /* 0x000000ffff0d7224 */ /* 0x000fe400078e001c */
[----:B------:R-:W-:Y:S02]  /*262b0*/  IMAD.MOV.U32 R2, RZ, RZ, R16 ;  /* 0x000000ffff027224 */ /* 0x000fe400078e0010 */
[----:B------:R-:W-:Y:S01]  /*262c0*/  IMAD.MOV.U32 R0, RZ, RZ, R17 ;  /* 0x000000ffff007224 */ /* 0x000fe200078e0011 */
[C---:B--2---:R-:W-:Y:S08]  /*262d0*/  HMMA.16816.F32.BF16 R24, R20.reuse, R16, R24 ;  /* 0x000000101418723c */ /* 0x044ff00000041818 */
[C---:B---3--:R-:W-:Y:S11]  /*262e0*/  HMMA.16816.F32.BF16 R12, R20.reuse, R12, R4 ;  /* 0x0000000c140c723c */ /* 0x048ff60000041804 */
[----:B------:R-:W-:Y:S04]  /*262f0*/  STL.64 [R1+0x430], R24 ;  /* 0x0004301801007387 */ /* 0x000fe80000100a00 */
[----:B------:R0:W-:Y:S04]  /*26300*/  STL.64 [R1+0x438], R26 ;  /* 0x0004381a01007387 */ /* 0x0001e80000100a00 */
[----:B0-----:R-:W2:Y:S04]  /*26310*/  LDL.LU.64 R26, [R1+0x3e10] ;  /* 0x003e1000011a7983 */ /* 0x001ea80000300a00 */
[----:B------:R-:W2:Y:S04]  /*26320*/  LDL.LU.64 R24, [R1+0x3e08] ;  /* 0x003e080001187983 */ /* 0x000ea80000300a00 */
[----:B------:R-:W3:Y:S04]  /*26330*/  LDL.LU.64 R18, [R1+0x3e00] ;  /* 0x003e000001127983 */ /* 0x000ee80000300a00 */
[----:B------:R-:W2:Y:S04]  /*26340*/  LDL.LU.64 R16, [R1+0x3df8] ;  /* 0x003df80001107983 */ /* 0x000ea80000300a00 */
[----:B------:R-:W2:Y:S04]  /*26350*/  LDL.LU.64 R4, [R1+0x3df0] ;  /* 0x003df00001047983 */ /* 0x000ea80000300a00 */
[----:B------:R-:W-:Y:S04]  /*26360*/  STL.64 [R1+0x420], R12 ;  /* 0x0004200c01007387 */ /* 0x000fe80000100a00 */
[----:B------:R0:W-:Y:S04]  /*26370*/  STL.64 [R1+0x428], R14 ;  /* 0x0004280e01007387 */ /* 0x0001e80000100a00 */
[----:B------:R-:W3:Y:S01]  /*26380*/  LDL.LU.64 R6, [R1+0x3de8] ;  /* 0x003de80001067983 */ /* 0x000ee20000300a00 */
[----:B--2---:R-:W-:Y:S01]  /*26390*/  HMMA.16816.F32.BF16 R24, R20, R4, R24 ;  /* 0x000000041418723c */ /* 0x004fe20000041818 */
[----:B0-----:R-:W-:-:S02]  /*263a0*/  IMAD.MOV.U32 R15, RZ, RZ, R4 ;  /* 0x000000ffff0f7224 */ /* 0x001fc400078e0004 */
[----:B------:R-:W-:Y:S02]  /*263b0*/  IMAD.MOV.U32 R14, RZ, RZ, R5 ;  /* 0x000000ffff0e7224 */ /* 0x000fe400078e0005 */
[----:B------:R-:W2:-:S14]  /*263c0*/  LDL.LU.64 R4, [R1+0x3de0] ;  /* 0x003de00001047983 */ /* 0x000e9c0000300a00 */
[----:B------:R-:W-:Y:S04]  /*263d0*/  STL.64 [R1+0x410], R24 ;  /* 0x0004101801007387 */ /* 0x000fe80000100a00 */
[----:B------:R0:W-:Y:S01]  /*263e0*/  STL [R1+0x418], R26 ;  /* 0x0004181a01007387 */ /* 0x0001e20000100800 */
[----:B------:R-:W-:-:S03]  /*263f0*/  IMAD.MOV.U32 R28, RZ, RZ, R27 ;  /* 0x000000ffff1c7224 */ /* 0x000fc600078e001b */
[----:B0-----:R-:W2:Y:S04]  /*26400*/  LDL.LU.64 R26, [R1+0x3dd8] ;  /* 0x003dd800011a7983 */ /* 0x001ea80000300a00 */
[----:B------:R-:W4:Y:S04]  /*26410*/  LDL.LU.64 R24, [R1+0x3dd0] ;  /* 0x003dd00001187983 */ /* 0x000f280000300a00 */
[----:B------:R-:W-:Y:S01]  /*26420*/  STL [R1+0x3628], R28 ;  /* 0x0036281c01007387 */ /* 0x000fe20000100800 */
[----:B----4-:R-:W-:-:S15]  /*26430*/  HMMA.16816.F32.BF16 R8, R20, R24, R8 ;  /* 0x000000181408723c */ /* 0x010fde0000041808 */
[----:B------:R-:W-:-:S04]  /*26440*/  NOP ;  /* 0x0000000000007918 */ /* 0x000fc80000000000 */
[----:B------:R0:W-:Y:S04]  /*26450*/  STL.64 [R1+0x400], R8 ;  /* 0x0004000801007387 */ /* 0x0001e80000100a00 */
[----:B------:R-:W-:Y:S04]  /*26460*/  STL.64 [R1+0x408], R10 ;  /* 0x0004080a01007387 */ /* 0x000fe80000100a00 */
[----:B0-----:R-:W4:Y:S04]  /*26470*/  LDL.LU.64 R8, [R1+0x3dc8] ;  /* 0x003dc80001087983 */ /* 0x001f280000300a00 */
[----:B--2---:R-:W-:Y:S04]  /*26480*/  STL.64 [R1+0x3d00], R26 ;  /* 0x003d001a01007387 */ /* 0x004fe80000100a00 */
[----:B------:R3:W-:Y:S02]  /*26490*/  STL.64 [R1+0x3cf8], R24 ;  /* 0x003cf81801007387 */ /* 0x0007e40000100a00 */
[----:B---3--:R-:W-:-:S02]  /*264a0*/  IMAD.MOV.U32 R24, RZ, RZ, R7 ;  /* 0x000000ffff187224 */ /* 0x008fc400078e0007 */
[----:B------:R-:W-:-:S05]  /*264b0*/  IMAD.MOV.U32 R25, RZ, RZ, R6 ;  /* 0x000000ffff197224 */ /* 0x000fca00078e0006 */
[----:B------:R0:W-:Y:S04]  /*264c0*/  STL.64 [R1+0x3da0], R24 ;  /* 0x003da01801007387 */ /* 0x0001e80000100a00 */
[----:B0-----:R-:W4:Y:S04]  /*264d0*/  LDL.LU.64 R24, [R1+0x9d0] ;  /* 0x0009d00001187983 */ /* 0x001f280000300a00 */
[----:B------:R-:W4:Y:S02]  /*264e0*/  LDL.LU.64 R26, [R1+0x9d8] ;  /* 0x0009d800011a7983 */ /* 0x000f240000300a00 */
[----:B----4-:R-:W-:-:S15]  /*264f0*/  HMMA.16816.F32.BF16 R24, R20, R8, R24 ;  /* 0x000000081418723c */ /* 0x010fde0000041818 */
[----:B------:R-:W-:-:S04]  /*26500*/  NOP ;  /* 0x0000000000007918 */ /* 0x000fc80000000000 */
[----:B------:R-:W-:Y:S02]  /*26510*/  IMAD.MOV.U32 R7, RZ, RZ, R27 ;  /* 0x000000ffff077224 */ /* 0x000fe400078e001b */
[----:B------:R-:W-:Y:S02]  /*26520*/  IMAD.MOV.U32 R6, RZ, RZ, R26 ;  /* 0x000000ffff067224 */ /* 0x000fe400078e001a */
[----:B------:R-:W-:Y:S02]  /*26530*/  IMAD.MOV.U32 R11, RZ, RZ, R25 ;  /* 0x000000ffff0b7224 */ /* 0x000fe400078e0019 */
[----:B------:R-:W-:Y:S01]  /*26540*/  IMAD.MOV.U32 R10, RZ, RZ, R24 ;  /* 0x000000ffff0a7224 */ /* 0x000fe200078e0018 */
[----:B------:R-:W2:Y:S04]  /*26550*/  LDL R25, [R1+0x34] ;  /* 0x0000340001197983 */ /* 0x000ea80000100800 */
[----:B------:R-:W2:Y:S04]  /*26560*/  LDL R24, [R1+0x30] ;  /* 0x0000300001187983 */ /* 0x000ea80000100800 */
[----:B------:R-:W-:Y:S04]  /*26570*/  STL [R1+0x3c04], R7 ;  /* 0x003c040701007387 */ /* 0x000fe80000100800 */
[----:B------:R-:W-:Y:S04]  /*26580*/  STL [R1+0x3c00], R6 ;  /* 0x003c000601007387 */ /* 0x000fe80000100800 */
[----:B------:R-:W-:Y:S04]  /*26590*/  STL [R1+0x3704], R11 ;  /* 0x0037040b01007387 */ /* 0x000fe80000100800 */
[----:B------:R-:W-:Y:S04]  /*265a0*/  STL [R1+0x3700], R10 ;  /* 0x0037000a01007387 */ /* 0x000fe80000100800 */
[----:B------:R0:W-:Y:S04]  /*265b0*/  STL.64 [R1+0x3d60], R8 ;  /* 0x003d600801007387 */ /* 0x0001e80000100a00 */
[----:B0-----:R-:W3:Y:S04]  /*265c0*/  LDL.LU.64 R8, [R1+0x9c0] ;  /* 0x0009c00001087983 */ /* 0x001ee80000300a00 */
[----:B------:R-:W3:Y:S02]  /*265d0*/  LDL.LU.64 R10, [R1+0x9c8] ;  /* 0x0009c800010a7983 */ /* 0x000ee40000300a00 */
[----:B---3--:R-:W-:-:S15]  /*265e0*/  HMMA.16816.F32.BF16 R8, R20, R4, R8 ;  /* 0x000000041408723c */ /* 0x008fde0000041808 */
[----:B------:R-:W-:-:S04]  /*265f0*/  NOP ;  /* 0x0000000000007918 */ /* 0x000fc80000000000 */
[----:B------:R-:W-:Y:S04]  /*26600*/  STL.64 [R1+0x3e0], R8 ;  /* 0x0003e00801007387 */ /* 0x000fe80000100a00 */
[----:B------:R-:W-:Y:S04]  /*26610*/  STL [R1+0x3e8], R10 ;  /* 0x0003e80a01007387 */ /* 0x000fe80000100800 */
[----:B------:R-:W3:Y:S01]  /*26620*/  LDL.64 R12, [R1+0x100] ;  /* 0x00010000010c7983 */ /* 0x000ee20000100a00 */
[----:B------:R-:W-:-:S03]  /*26630*/  IMAD.MOV.U32 R28, RZ, RZ, R11 ;  /* 0x000000ffff1c7224 */ /* 0x000fc600078e000b */
[----:B---3--:R0:W-:Y:S02]  /*26640*/  STL.64 [R1+0x3d68], R12 ;  /* 0x003d680c01007387 */ /* 0x0081e40000100a00 */
[----:B0-----:R-:W-:Y:S02]  /*26650*/  IMAD.MOV.U32 R12, RZ, RZ, R3 ;  /* 0x000000ffff0c7224 */ /* 0x001fe400078e0003 */
[----:B------:R-:W-:Y:S01]  /*26660*/  IMAD.MOV.U32 R13, RZ, RZ, R16 ;  /* 0x000000ffff0d7224 */ /* 0x000fe200078e0010 */
[----:B------:R-:W3:Y:S04]  /*26670*/  LDL.LU R3, [R1+0x3dc0] ;  /* 0x003dc00001037983 */ /* 0x000ee80000300800 */
[----:B------:R-:W4:Y:S04]  /*26680*/  LDL.LU R16, [R1+0x3dbc] ;  /* 0x003dbc0001107983 */ /* 0x000f280000300800 */
[----:B------:R-:W2:Y:S04]  /*26690*/  LDL.LU.64 R8, [R1+0x900] ;  /* 0x0009000001087983 */ /* 0x000ea80000300a00 */
[----:B------:R-:W2:Y:S04]  /*266a0*/  LDL.LU.64 R10, [R1+0x908] ;  /* 0x00090800010a7983 */ /* 0x000ea80000300a00 */
[----:B--2---:R-:W-:Y:S04]  /*266b0*/  STL.64 [R1+0x3db0], R10 ;  /* 0x003db00a01007387 */ /* 0x004fe80000100a00 */
[----:B------:R0:W-:Y:S04]  /*266c0*/  STL.64 [R1+0x3da8], R8 ;  /* 0x003da80801007387 */ /* 0x0001e80000100a00 */
[----:B0-----:R-:W2:Y:S04]  /*266d0*/  LDL.LU.64 R8, [R1+0x9a0] ;  /* 0x0009a00001087983 */ /* 0x001ea80000300a00 */
[----:B------:R-:W2:Y:S04]  /*266e0*/  LDL.LU.64 R10, [R1+0x9a8] ;  /* 0x0009a800010a7983 */ /* 0x000ea80000300a00 */
[----:B------:R0:W-:Y:S02]  /*266f0*/  STL.64 [R1+0x3d78], R12 ;  /* 0x003d780c01007387 */ /* 0x0001e40000100a00 */
[----:B0-----:R-:W-:-:S02]  /*26700*/  IMAD.MOV.U32 R12, RZ, RZ, R29 ;  /* 0x000000ffff0c7224 */ /* 0x001fc400078e001d */
[----:B------:R-:W-:Y:S01]  /*26710*/  IMAD.MOV.U32 R13, RZ, RZ, R19 ;  /* 0x000000ffff0d7224 */ /* 0x000fe200078e0013 */
[----:B------:R-:W2:Y:S04]  /*26720*/  LDL.LU R29, [R1+0x3db8] ;  /* 0x003db800011d7983 */ /* 0x000ea80000300800 */
[----:B------:R-:W-:Y:S04]  /*26730*/  STL.64 [R1+0x3d88], R12 ;  /* 0x003d880c01007387 */ /* 0x000fe80000100a00 */
[----:B------:R0:W-:Y:S04]  /*26740*/  STL.64 [R1+0x3d58], R4 ;  /* 0x003d580401007387 */ /* 0x0001e80000100a00 */
[----:B0-----:R-:W2:Y:S01]  /*26750*/  LDL.64 R4, [R1+0xf0] ;  /* 0x0000f00001047983 */ /* 0x001ea20000100a00 */
[----:B------:R-:W-:-:S02]  /*26760*/  IMAD.MOV.U32 R12, RZ, RZ, R18 ;  /* 0x000000ffff0c7224 */ /* 0x000fc400078e0012 */
[----:B------:R-:W-:Y:S01]  /*26770*/  IMAD.MOV.U32 R13, RZ, RZ, R17 ;  /* 0x000000ffff0d7224 */ /* 0x000fe200078e0011 */
[----:B--2---:R4:W-:Y:S02]  /*26780*/  STL.64 [R1+0x3d70], R4 ;  /* 0x003d700401007387 */ /* 0x0049e40000100a00 */
[----:B----4-:R-:W-:Y:S02]  /*26790*/  IMAD.MOV.U32 R4, RZ, RZ, R16 ;  /* 0x000000ffff047224 */ /* 0x010fe400078e0010 */
[----:B------:R-:W0:Y:S04]  /*267a0*/  LDSM.16.MT88.4 R16, [R29+UR5+0x80] ;  /* 0x000080051d10783b */ /* 0x000e280008004200 */
[----:B------:R-:W-:Y:S04]  /*267b0*/  STL [R1+0x36d8], R28 ;  /* 0x0036d81c01007387 */ /* 0x000fe80000100800 */
[----:B0-----:R-:W-:Y:S04]  /*267c0*/  STL.64 [R1+0x3c68], R18 ;  /* 0x003c681201007387 */ /* 0x001fe80000100a00 */
[----:B------:R0:W-:Y:S04]  /*267d0*/  STL.64 [R1+0x3c60], R16 ;  /* 0x003c601001007387 */ /* 0x0001e80000100a00 */
[----:B0-----:R-:W2:Y:S01]  /*267e0*/  LDL.64 R16, [R1+0xd0] ;  /* 0x0000d00001107983 */ /* 0x001ea20000100a00 */
[----:B------:R-:W-:Y:S03]  /*267f0*/  HMMA.16816.F32.BF16 R24, R20, R24, R8 ;  /* 0x000000181418723c */ /* 0x000fe60000041808 */
[----:B--2---:R0:W-:Y:S04]  /*26800*/  STL.64 [R1+0x3d48], R16 ;  /* 0x003d481001007387 */ /* 0x0041e80000100a00 */
[----:B0-----:R-:W2:Y:S04]  /*26810*/  LDL.LU.64 R16, [R1+0x990] ;  /* 0x0009900001107983 */ /* 0x001ea80000300a00 */
[----:B------:R-:W2:Y:S04]  /*26820*/  LDL.LU.64 R18, [R1+0x998] ;  /* 0x0009980001127983 */ /* 0x000ea80000300a00 */
[----:B------:R-:W4:Y:S04]  /*26830*/  LDL.LU.64 R10, [R1+0x3db0] ;  /* 0x003db000010a7983 */ /* 0x000f280000300a00 */
[----:B------:R-:W4:Y:S04]  /*26840*/  LDL.LU.64 R8, [R1+0x3da8] ;  /* 0x003da80001087983 */ /* 0x000f280000300a00 */
[----:B------:R0:W-:Y:S04]  /*26850*/  STL.64 [R1+0x4c0], R24 ;  /* 0x0004c01801007387 */ /* 0x0001e80000100a00 */
[----:B------:R-:W-:Y:S04]  /*26860*/  STL.64 [R1+0x4c8], R26 ;  /* 0x0004c81a01007387 */ /* 0x000fe80000100a00 */
[----:B0-----:R-:W4:Y:S01]  /*26870*/  LDL.LU.64 R24, [R1+0x3da0] ;  /* 0x003da00001187983 */ /* 0x001f220000300a00 */
[----:B---3--:R-:W-:-:S07]  /*26880*/  IMAD.MOV.U32 R5, RZ, RZ, R3 ;  /* 0x000000ffff057224 */ /* 0x008fce00078e0003 */
[C---:B--2---:R-:W-:Y:S08]  /*26890*/  HMMA.16816.F32.BF16 R16, R20.reuse, R4, R16 ;  /* 0x000000041410723c */ /* 0x044ff00000041810 */
[----:B----4-:R-:W-:-:S15]  /*268a0*/  HMMA.16816.F32.BF16 R4, R20, R24, R8 ;  /* 0x000000181404723c */ /* 0x010fde0000041808 */
[----:B------:R-:W-:-:S04]  /*268b0*/  NOP ;  /* 0x0000000000007918 */ /* 0x000fc80000000000 */
[----:B------:R-:W-:Y:S04]  /*268c0*/  STL.64 [R1+0x4a0], R4 ;  /* 0x0004a00401007387 */ /* 0x000fe80000100a00 */
[----:B------:R0:W-:Y:S04]  /*268d0*/  STL.64 [R1+0x4b0], R16 ;  /* 0x0004b01001007387 */ /* 0x0001e80000100a00 */
[----:B------:R-:W-:Y:S04]  /*268e0*/  STL.64 [R1+0x4b8], R18 ;  /* 0x0004b81201007387 */ /* 0x000fe80000100a00 */
[----:B------:R-:W-:Y:S04]  /*268f0*/  STL [R1+0x4a8], R6 ;  /* 0x0004a80601007387 */ /* 0x000fe80000100800 */
[----:B0-----:R-:W2:Y:S04]  /*26900*/  LDL R16, [R1+0xe0] ;  /* 0x0000e00001107983 */ /* 0x001ea80000100800 */
[----:B------:R-:W2:Y:S04]  /*26910*/  LDL R17, [R1+0xe4] ;  /* 0x0000e40001117983 */ /* 0x000ea80000100800 */
[----:B--2---:R0:W-:Y:S04]  /*26920*/  STL.64 [R1+0x3d80], R16 ;  /* 0x003d801001007387 */ /* 0x0041e80000100a00 */
[----:B0-----:R-:W2:Y:S04]  /*26930*/  LDL.LU.64 R16, [R1+0x8e0] ;  /* 0x0008e00001107983 */ /* 0x001ea80000300a00 */
[----:B------:R-:W3:Y:S01]  /*26940*/  LDL.LU.64 R18, [R1+0x8e8] ;  /* 0x0008e80001127983 */ /* 0x000ee20000300a00 */
[----:B------:R-:W-:-:S02]  /*26950*/  IMAD.MOV.U32 R24, RZ, RZ, R15 ;  /* 0x000000ffff187224 */ /* 0x000fc400078e000f */
[----:B------:R-:W-:Y:S02]  /*26960*/  IMAD.MOV.U32 R25, RZ, RZ, R14 ;  /* 0x000000ffff197224 */ /* 0x000fe400078e000e */
[----:B------:R-:W-:Y:S01]  /*26970*/  IMAD.MOV.U32 R3, RZ, RZ, R7 ;  /* 0x000000ffff037224 */ /* 0x000fe200078e0007 */
[----:B---3--:R-:W-:Y:S04]  /*26980*/  STL.64 [R1+0x3d98], R18 ;  /* 0x003d981201007387 */ /* 0x008fe80000100a00 */
[----:B--2---:R0:W-:Y:S04]  /*26990*/  STL.64 [R1+0x3d90], R16 ;  /* 0x003d901001007387 */ /* 0x0041e80000100a00 */
[----:B0-----:R-:W2:Y:S04]  /*269a0*/  LDL.LU.64 R16, [R1+0x8f0] ;  /* 0x0008f00001107983 */ /* 0x001ea80000300a00 */
[----:B------:R-:W2:Y:S04]  /*269b0*/  LDL.LU.64 R18, [R1+0x8f8] ;  /* 0x0008f80001127983 */ /* 0x000ea80000300a00 */
[----:B------:R-:W3:Y:S04]  /*269c0*/  LDL.LU.64 R4, [R1+0x820] ;  /* 0x0008200001047983 */ /* 0x000ee80000300a00 */
[----:B------:R-:W3:Y:S04]  /*269d0*/  LDL.LU.64 R6, [R1+0x828] ;  /* 0x0008280001067983 */ /* 0x000ee80000300a00 */
[----:B------:R0:W-:Y:S04]  /*269e0*/  STL.64 [R1+0x3d18], R24 ;  /* 0x003d181801007387 */ /* 0x0001e80000100a00 */
[----:B0-----:R-:W4:Y:S01]  /*269f0*/  LDL.64 R24, [R1+0x10] ;  /* 0x0000100001187983 */ /* 0x001f220000100a00 */
[----:B--2---:R-:W-:Y:S03]  /*26a00*/  HMMA.16816.F32.BF16 R12, R20, R12, R16 ;  /* 0x0000000c140c723c */ /* 0x004fe60000041810 */
[----:B----4-:R0:W-:Y:S04]  /*26a10*/  STL.64 [R1+0x3d20], R24 ;  /* 0x003d201801007387 */ /* 0x0101e80000100a00 */
[----:B------:R-:W2:Y:S04]  /*26a20*/  LDL.LU.64 R8, [R1+0x7e0] ;  /* 0x0007e00001087983 */ /* 0x000ea80000300a00 */
[----:B------:R-:W2:Y:S01]  /*26a30*/  LDL.LU.64 R10, [R1+0x7e8] ;  /* 0x0007e800010a7983 */ /* 0x000ea20000300a00 */
[----:B0-----:R-:W-:-:S02]  /*26a40*/  IMAD.MOV.U32 R24, RZ, RZ, R2 ;  /* 0x000000ffff187224 */ /* 0x001fc400078e0002 */
[----:B------:R-:W-:-:S05]  /*26a50*/  IMAD.MOV.U32 R25, RZ, RZ, R0 ;  /* 0x000000ffff197224 */ /* 0x000fca00078e0000 */
[----:B------:R0:W-:Y:S04]  /*26a60*/  STL.64 [R1+0x3d50], R24 ;  /* 0x003d501801007387 */ /* 0x0001e80000100a00 */
[----:B0-----:R-:W4:Y:S04]  /*26a70*/  LDL.LU.64 R24, [R1+0x7f0] ;  /* 0x0007f00001187983 */ /* 0x001f280000300a00 */
[----:B------:R-:W4:Y:S04]  /*26a80*/  LDL.LU.64 R26, [R1+0x7f8] ;  /* 0x0007f800011a7983 */ /* 0x000f280000300a00 */
[----:B------:R-:W-:Y:S04]  /*26a90*/  STL [R1+0x36dc], R3 ;  /* 0x0036dc0301007387 */ /* 0x000fe80000100800 */
[----:B------:R-:W2:Y:S04]  /*26aa0*/  LDL.LU.64 R18, [R1+0x3d98] ;  /* 0x003d980001127983 */ /* 0x000ea80000300a00 */
[----:B------:R-:W2:Y:S04]  /*26ab0*/  LDL.LU.64 R16, [R1+0x3d90] ;  /* 0x003d900001107983 */ /* 0x000ea80000300a00 */
[----:B------:R0:W-:Y:S04]  /*26ac0*/  STL.64 [R1+0x490], R12 ;  /* 0x0004900c01007387 */ /* 0x0001e80000100a00 */
[----:B0-----:R-:W2:Y:S01]  /*26ad0*/  LDL.LU.64 R12, [R1+0x3d88] ;  /* 0x003d8800010c7983 */ /* 0x001ea20000300a00 */
[----:B------:R-:W-:-:S02]  /*26ae0*/  IMAD.MOV.U32 R0, RZ, RZ, R14 ;  /* 0x000000ffff007224 */ /* 0x000fc400078e000e */
[----:B------:R-:W-:-:S05]  /*26af0*/  IMAD.MOV.U32 R2, RZ, RZ, R15 ;  /* 0x000000ffff027224 */ /* 0x000fca00078e000f */
[----:B------:R-:W-:Y:S04]  /*26b00*/  STL [R1+0x36e4], R2 ;  /* 0x0036e40201007387 */ /* 0x000fe80000100800 */
[----:B------:R-:W-:Y:S01]  /*26b10*/  STL [R1+0x36e0], R0 ;  /* 0x0036e00001007387 */ /* 0x000fe20000100800 */
[----:B--2---:R-:W-:Y:S03]  /*26b20*/  HMMA.16816.F32.BF16 R12, R20, R12, R16 ;  /* 0x0000000c140c723c */ /* 0x004fe60000041810 */
[----:B------:R-:W2:-:S15]  /*26b30*/  LDL.LU.64 R16, [R1+0x3d80] ;  /* 0x003d800001107983 */ /* 0x000e9e0000300a00 */
[----:B------:R-:W-:Y:S01]  /*26b40*/  NOP ;  /* 0x0000000000007918 */ /* 0x000fe20000000000 */
[----:B------:R0:W-:Y:S04]  /*26b50*/  STL.64 [R1+0x480], R12 ;  /* 0x0004800c01007387 */ /* 0x0001e80000100a00 */
[----:B------:R3:W-:Y:S04]  /*26b60*/  STL.64 [R1+0x488], R14 ;  /* 0x0004880e01007387 */ /* 0x0007e80000100a00 */
[----:B0-----:R-:W3:Y:S02]  /*26b70*/  LDL.LU.64 R12, [R1+0x3d78] ;  /* 0x003d7800010c7983 */ /* 0x001ee40000300a00 */
[----:B---3--:R-:W-:Y:S02]  /*26b80*/  HMMA.16816.F32.BF16 R12, R20, R12, R4 ;  /* 0x0000000c140c723c */ /* 0x008fe40000041804 */
[----:B------:R-:W3:-:S15]  /*26b90*/  LDL.LU.64 R4, [R1+0x3d70] ;  /* 0x003d700001047983 */ /* 0x000ede0000300a00 */
[----:B------:R-:W-:Y:S02]  /*26ba0*/  NOP ;  /* 0x0000000000007918 */ /* 0x000fe40000000000 */
[----:B------:R0:W-:Y:S04]  /*26bb0*/  STL.64 [R1+0x470], R12 ;  /* 0x0004700c01007387 */ /* 0x0001e80000100a00 */
[----:B------:R-:W-:Y:S04]  /*26bc0*/  STL.64 [R1+0x478], R14 ;  /* 0x0004780e01007387 */ /* 0x000fe80000100a00 */
[----:B0-----:R-:W4:Y:S01]  /*26bd0*/  LDL.LU.64 R12, [R1+0x3d68] ;  /* 0x003d6800010c7983 */ /* 0x001f220000300a00 */
[C---:B---3--:R-:W-:Y:S08]  /*26be0*/  HMMA.16816.F32.BF16 R8, R20.reuse, R4, R8 ;  /* 0x000000041408723c */ /* 0x048ff00000041808 */
[----:B----4-:R-:W-:Y:S01]  /*26bf0*/  HMMA.16816.F32.BF16 R24, R20, R12, R24 ;  /* 0x0000000c1418723c */ /* 0x010fe20000041818 */
[----:B------:R-:W-:-:S02]  /*26c00*/  IMAD.MOV.U32 R2, RZ, RZ, R12 ;  /* 0x000000ffff027224 */ /* 0x000fc400078e000c */
[----:B------:R-:W-:-:S15]  /*26c10*/  IMAD.MOV.U32 R0, RZ, RZ, R13 ;  /* 0x000000ffff007224 */ /* 0x000fde00078e000d */
[----:B------:R-:W-:Y:S01]  /*26c20*/  NOP ;  /* 0x0000000000007918 */ /* 0x000fe20000000000 */
[----:B------:R0:W-:Y:S04]  /*26c30*/  STL.64 [R1+0x460], R24 ;  /* 0x0004601801007387 */ /* 0x0001e80000100a00 */
[----:B------:R1:W-:Y:S04]  /*26c40*/  STL.64 [R1+0x468], R26 ;  /* 0x0004681a01007387 */ /* 0x0003e80000100a00 */
[----:B0-----:R-:W2:Y:S04]  /*26c50*/  LDL.LU.64 R24, [R1+0x580] ;  /* 0x0005800001187983 */ /* 0x001ea80000300a00 */
[----:B-1----:R-:W2:Y:S04]  /*26c60*/  LDL.LU.64 R26, [R1+0x588] ;  /* 0x00058800011a7983 */ /* 0x002ea80000300a00 */
[----:B------:R-:W3:Y:S04]  /*26c70*/  LDL.LU.64 R12, [R1+0x570] ;  /* 0x00057000010c7983 */ /* 0x000ee80000300a00 */
[----:B------:R-:W3:Y:S04]  /*26c80*/  LDL.LU.64 R14, [R1+0x578] ;  /* 0x00057800010e7983 */ /* 0x000ee80000300a00 */
[----:B------:R0:W-:Y:S04]  /*26c90*/  STL.64 [R1+0x450], R8 ;  /* 0x0004500801007387 */ /* 0x0001e80000100a00 */
[----:B------:R1:W-:Y:S04]  /*26ca0*/  STL.64 [R1+0x458], R10 ;  /* 0x0004580a01007387 */ /* 0x0003e80000100a00 */
[----:B0-----:R-:W4:Y:S01]  /*26cb0*/  LDL.LU.64 R8, [R1+0x3d60] ;  /* 0x003d600001087983 */ /* 0x001f220000300a00 */
[----:B-1----:R-:W-:-:S02]  /*26cc0*/  IMAD.MOV.U32 R10, RZ, RZ, R4 ;  /* 0x000000ffff0a7224 */ /* 0x002fc400078e0004 */
[----:B------:R-:W-:Y:S02]  /*26cd0*/  IMAD.MOV.U32 R7, RZ, RZ, R5 ;  /* 0x000000ffff077224 */ /* 0x000fe400078e0005 */
[----:B------:R-:W2:Y:S04]  /*26ce0*/  LDL.LU.64 R4, [R1+0x3d58] ;  /* 0x003d580001047983 */ /* 0x000ea80000300a00 */
[----:B------:R-:W-:Y:S04]  /*26cf0*/  STL [R1+0x3d10], R10 ;  /* 0x003d100a01007387 */ /* 0x000fe80000100800 */
[----:B----4-:R0:W-:Y:S04]  /*26d00*/  STL.64 [R1+0x3d08], R8 ;  /* 0x003d080801007387 */ /* 0x0101e80000100a00 */
[----:B0-----:R-:W4:Y:S04]  /*26d10*/  LDL.LU.64 R8, [R1+0x2c0] ;  /* 0x0002c00001087983 */ /* 0x001f280000300a00 */
[----:B------:R-:W3:Y:S01]  /*26d20*/  LDL.LU.64 R10, [R1+0x2c8] ;  /* 0x0002c800010a7983 */ /* 0x000ee20000300a00 */
[C---:B--2---:R-:W-:Y:S03]  /*26d30*/  HMMA.16816.F32.BF16 R16, R20.reuse, R16, R24 ;  /* 0x000000101410723c */ /* 0x044fe60000041818 */
[----:B---3--:R-:W-:Y:S04]  /*26d40*/  STL.64 [R1+0x3d30], R10 ;  /* 0x003d300a01007387 */ /* 0x008fe80000100a00 */
[----:B----4-:R0:W-:Y:S04]  /*26d50*/  STL.64 [R1+0x3d28], R8 ;  /* 0x003d280801007387 */ /* 0x0101e80000100a00 */
[----:B0-----:R-:W2:Y:S04]  /*26d60*/  LDL.LU.64 R8, [R1+0x550] ;  /* 0x0005500001087983 */ /* 0x001ea80000300a00 */
[----:B------:R-:W2:Y:S04]  /*26d70*/  LDL.LU.64 R10, [R1+0x558] ;  /* 0x00055800010a7983 */ /* 0x000ea80000300a00 */
[----:B------:R-:W-:Y:S04]  /*26d80*/  STL [R1+0x3cf0], R7 ;  /* 0x003cf00701007387 */ /* 0x000fe80000100800 */
[----:B------:R0:W-:Y:S04]  /*26d90*/  STL.64 [R1+0x3ce8], R4 ;  /* 0x003ce80401007387 */ /* 0x0001e80000100a00 */
[----:B0-----:R-:W3:Y:S04]  /*26da0*/  LDL.LU.64 R4, [R1+0x220] ;  /* 0x0002200001047983 */ /* 0x001ee80000300a00 */
[----:B------:R-:W3:Y:S04]  /*26db0*/  LDL.LU.64 R6, [R1+0x228] ;  /* 0x0002280001067983 */ /* 0x000ee80000300a00 */
[----:B------:R-:W2:Y:S04]  /*26dc0*/  LDL.LU.64 R24, [R1+0x3d50] ;  /* 0x003d500001187983 */ /* 0x000ea80000300a00 */
[----:B------:R0:W-:Y:S04]  /*26dd0*/  STL.64 [R1+0x440], R16 ;  /* 0x0004401001007387 */ /* 0x0001e80000100a00 */
[----:B------:R-:W-:Y:S04]  /*26de0*/  STL.64 [R1+0x448], R18 ;  /* 0x0004481201007387 */ /* 0x000fe80000100a00 */
[----:B0-----:R-:W4:Y:S02]  /*26df0*/  LDL.LU.64 R16, [R1+0x3d48] ;  /* 0x003d480001107983 */ /* 0x001f240000300a00 */
[----:B----4-:R-:W-:Y:S02]  /*26e00*/  HMMA.16816.F32.BF16 R20, R20, R16, R12 ;  /* 0x000000101414723c */ /* 0x010fe4000004180c */
[----:B------:R-:W2:Y:S04]  /*26e10*/  LDL.LU.64 R14, [R1+0x3d40] ;  /* 0x003d4000010e7983 */ /* 0x000ea80000300a00 */
[----:B------:R-:W2:-:S13]  /*26e20*/  LDL.LU.64 R12, [R1+0x3d38] ;  /* 0x003d3800010c7983 */ /* 0x000e9a0000300a00 */
[----:B------:R0:W-:Y:S04]  /*26e30*/  STL.64 [R1+0x3d0], R20 ;  /* 0x0003d01401007387 */ /* 0x0001e80000100a00 */
[----:B------:R1:W-:Y:S04]  /*26e40*/  STL.64 [R1+0x3d8], R22 ;  /* 0x0003d81601007387 */ /* 0x0003e80000100a00 */
[----:B0-----:R-:W4:Y:S04]  /*26e50*/  LDL.LU.64 R20, [R1+0x200] ;  /* 0x0002000001147983 */ /* 0x001f280000300a00 */
[----:B-1----:R-:W4:Y:S04]  /*26e60*/  LDL.LU.64 R22, [R1+0x208] ;  /* 0x0002080001167983 */ /* 0x002f280000300a00 */
[----:B------:R0:W-:Y:S04]  /*26e70*/  STL.64 [R1+0x3c78], R16 ;  /* 0x003c781001007387 */ /* 0x0001e80000100a00 */
[----:B0-----:R-:W3:Y:S04]  /*26e80*/  LDL.LU.64 R16, [R1+0x530] ;  /* 0x0005300001107983 */ /* 0x001ee80000300a00 */
[----:B------:R-:W3:Y:S01]  /*26e90*/  LDL.LU.64 R18, [R1+0x538] ;  /* 0x0005380001127983 */ /* 0x000ee20000300a00 */
[----:B--2---:R-:W-:Y:S03]  /*26ea0*/  HMMA.16816.F32.BF16 R24, R12, R24, R8 ;  /* 0x000000180c18723c */ /* 0x004fe60000041808 */
[----:B------:R-:W2:Y:S04]  /*26eb0*/  LDL.LU.64 R10, [R1+0x3d30] ;  /* 0x003d3000010a7983 */ /* 0x000ea80000300a00 */
[----:B------:R-:W2:-:S12]  /*26ec0*/  LDL.LU.64 R8, [R1+0x3d28] ;  /* 0x003d280001087983 */ /* 0x000e980000300a00 */
[----:B------:R0:W-:Y:S04]  /*26ed0*/  STL.64 [R1+0x4d0], R24 ;  /* 0x0004d01801007387 */ /* 0x0001e80000100a00 */
[----:B------:R-:W-:Y:S04]  /*26ee0*/  STL.64 [R1+0x4d8], R26 ;  /* 0x0004d81a01007387 */ /* 0x000fe80000100a00 */
[----:B0-----:R-:W3:Y:S02]  /*26ef0*/  LDL.LU.64 R24, [R1+0x3d20] ;  /* 0x003d200001187983 */ /* 0x001ee40000300a00 */
[----:B---3--:R-:W-:-:S15]  /*26f00*/  HMMA.16816.F32.BF16 R16, R12, R24, R16 ;  /* 0x000000180c10723c */ /* 0x008fde0000041810 */
[----:B------:R-:W-:-:S04]  /*26f10*/  NOP ;  /* 0x0000000000007918 */ /* 0x000fc80000000000 */
[----:B------:R0:W-:Y:S04]  /*26f20*/  STL.64 [R1+0x4e0], R16 ;  /* 0x0004e01001007387 */ /* 0x0001e80000100a00 */
[----:B------:R-:W-:Y:S01]  /*26f30*/  STL.64 [R1+0x4e8], R18 ;  /* 0x0004e81201007387 */ /* 0x000fe20000100a00 */
[----:B0-----:R-:W-:Y:S02]  /*26f40*/  IMAD.MOV.U32 R17, RZ, RZ, R24 ;  /* 0x000000ffff117224 */ /* 0x001fe400078e0018 */
[----:B------:R-:W-:Y:S02]  /*26f50*/  IMAD.MOV.U32 R16, RZ, RZ, R25 ;  /* 0x000000ffff107224 */ /* 0x000fe400078e0019 */
[----:B------:R-:W2:Y:S04]  /*26f60*/  LDL.LU.64 R24, [R1+0x3d18] ;  /* 0x003d180001187983 */ /* 0x000ea80000300a00 */
[----:B------:R0:W-:Y:S04]  /*26f70*/  STL.64 [R1+0x3cd0], R16 ;  /* 0x003cd01001007387 */ /* 0x0001e80000100a00 */
[----:B0-----:R-:W3:Y:S04]  /*26f80*/  LDL.LU.64 R16, [R1+0x210] ;  /* 0x0002100001107983 */ /* 0x001ee80000300a00 */
[----:B------:R-:W3:Y:S01]  /*26f90*/  LDL.LU.64 R18, [R1+0x218] ;  /* 0x0002180001127983 */ /* 0x000ee20000300a00 */
[----:B--2---:R-:W-:Y:S03]  /*26fa0*/  HMMA.16816.F32.BF16 R24, R12, R24, R8 ;  /* 0x000000180c18723c */ /* 0x004fe60000041808 */
[----:B------:R-:W2:Y:S04]  /*26fb0*/  LDL.LU R10, [R1+0x3d10] ;  /* 0x003d1000010a7983 */ /* 0x000ea80000300800 */
[----:B------:R-:W3:-:S12]  /*26fc0*/  LDL.LU.64 R8, [R1+0x3d08] ;  /* 0x003d080001087983 */ /* 0x000ed80000300a00 */
[----:B------:R-:W-:Y:S04]  /*26fd0*/  STL.64 [R1+0x4f0], R24 ;  /* 0x0004f01801007387 */ /* 0x000fe80000100a00 */
[----:B------:R0:W-:Y:S04]  /*26fe0*/  STL.64 [R1+0x4f8], R26 ;  /* 0x0004f81a01007387 */ /* 0x0001e80000100a00 */
[----:B0-----:R-:W2:Y:S04]  /*26ff0*/  LDL.LU.64 R26, [R1+0x3d00] ;  /* 0x003d0000011a7983 */ /* 0x001ea80000300a00 */
[----:B------:R-:W2:Y:S04]  /*27000*/  LDL.LU.64 R24, [R1+0x3cf8] ;  /* 0x003cf80001187983 */ /* 0x000ea80000300a00 */
[----:B------:R-:W-:Y:S01]  /*27010*/  STL [R1+0x3c08], R29 ;  /* 0x003c081d01007387 */ /* 0x000fe20000100800 */
[----:B--2---:R-:W-:-:S15]  /*27020*/  HMMA.16816.F32.BF16 R4, R12, R24, R4 ;  /* 0x000000180c04723c */ /* 0x004fde0000041804 */
[----:B------:R-:W-:-:S04]  /*27030*/  NOP ;  /* 0x0000000000007918 */ /* 0x000fc80000000000 */
[----:B------:R-:W-:Y:S04]  /*27040*/  STL.64 [R1+0x500], R4 ;  /* 0x0005000401007387 */ /* 0x000fe80000100a00 */
[----:B------:R0:W-:Y:S04]  /*27050*/  STL.64 [R1+0x508], R6 ;  /* 0x0005080601007387 */ /* 0x0001e80000100a00 */
[----:B0-----:R-:W2:Y:S04]  /*27060*/  LDL.LU R7, [R1+0x3cf0] ;  /* 0x003cf00001077983 */ /* 0x001ea80000300800 */
[----:B------:R-:W4:Y:S01]  /*27070*/  LDL.LU.64 R4, [R1+0x3ce8] ;  /* 0x003ce80001047983 */ /* 0x000f220000300a00 */
[C---:B---3--:R-:W-:Y:S03]  /*27080*/  HMMA.16816.F32.BF16 R16, R12.reuse, R8, R16 ;  /* 0x000000080c10723c */ /* 0x048fe60000041810 */
[----:B------:R-:W-:Y:S04]  /*27090*/  STL.64 [R1+0x3c28], R26 ;  /* 0x003c281a01007387 */ /* 0x000fe80000100a00 */
[----:B------:R0:W-:Y:S04]  /*270a0*/  STL.64 [R1+0x3c20], R24 ;  /* 0x003c201801007387 */ /* 0x0001e80000100a00 */
[----:B0-----:R-:W3:Y:S08]  /*270b0*/  LDL.64 R24, [R1+0x30] ;  /* 0x0000300001187983 */ /* 0x001ef00000100a00 */
[----:B------:R-:W-:Y:S04]  /*270c0*/  STL.64 [R1+0x510], R16 ;  /* 0x0005101001007387 */ /* 0x000fe80000100a00 */
[----:B------:R4:W-:Y:S02]  /*270d0*/  STL.64 [R1+0x518], R18 ;  /* 0x0005181201007387 */ /* 0x0009e40000100a00 */
[----:B----4-:R-:W-:Y:S02]  /*270e0*/  HMMA.16816.F32.BF16 R16, R12, R4, R20 ;  /* 0x000000040c10723c */ /* 0x010fe40000041814 */
[----:B--2---:R-:W-:Y:S04]  /*270f0*/  STL [R1+0x3ce0], R7 ;  /* 0x003ce00701007387 */ /* 0x004fe80000100800 */
[----:B------:R0:W-:-:S13]  /*27100*/  STL.64 [R1+0x3cd8], R4 ;  /* 0x003cd80401007387 */ /* 0x0001da0000100a00 */
[----:B------:R1:W-:Y:S04]  /*27110*/  STL.64 [R1+0x520], R16 ;  /* 0x0005201001007387 */ /* 0x0003e80000100a00 */
[----:B------:R2:W-:Y:S04]  /*27120*/  STL.64 [R1+0x528], R18 ;  /* 0x0005281201007387 */ /* 0x0005e80000100a00 */
[----:B0-----:R-:W3:Y:S04]  /*27130*/  LDL.LU.64 R4, [R1+0x1f0] ;  /* 0x0001f00001047983 */ /* 0x001ee80000300a00 */
[----:B------:R-:W3:Y:S01]  /*27140*/  LDL.LU.64 R6, [R1+0x1f8] ;  /* 0x0001f80001067983 */ /* 0x000ee20000300a00 */
[----:B------:R-:W-:-:S05]  /*27150*/  LOP3.LUT R11, R29, 0x40, RZ, 0x3c, !PT ;  /* 0x000000401d0b7812 */ /* 0x000fca00078e3cff */
[----:B------:R-:W0:Y:S04]  /*27160*/  LDSM.16.MT88.4 R20, [R11+UR5+0x80] ;  /* 0x000080050b14783b */ /* 0x000e280008004200 */
[----:B-1----:R-:W4:Y:S04]  /*27170*/  LDL.LU.64 R16, [R1+0x1e0] ;  /* 0x0001e00001107983 */ /* 0x002f280000300a00 */
[----:B--2---:R-:W4:Y:S04]  /*27180*/  LDL.LU.64 R18, [R1+0x1e8] ;  /* 0x0001e80001127983 */ /* 0x004f280000300a00 */
[----:B------:R-:W-:Y:S04]  /*27190*/  STL [R1+0x3c88], R11 ;  /* 0x003c880b01007387 */ /* 0x000fe80000100800 */
[----:B------:R-:W-:Y:S04]  /*271a0*/  STL.64 [R1+0x3c80], R8 ;  /* 0x003c800801007387 */ /* 0x000fe80000100a00 */
[----:B0-----:R-:W-:Y:S04]  /*271b0*/  STL.64 [R1+0x3b60], R22 ;  /* 0x003b601601007387 */ /* 0x001fe80000100a00 */
[----:B------:R0:W-:Y:S04]  /*271c0*/  STL.64 [R1+0x3b58], R20 ;  /* 0x003b581401007387 */ /* 0x0001e80000100a00 */
[----:B0-----:R-:W2:Y:S01]  /*271d0*/  LDL.64 R20, [R1+0x120] ;  /* 0x0001200001147983 */ /* 0x001ea20000100a00 */
[----:B---3--:R-:W-:-:S15]  /*271e0*/  HMMA.16816.F32.BF16 R4, R12, R24, R4 ;  /* 0x000000180c04723c */ /* 0x008fde0000041804 */
[----:B------:R-:W-:-:S04]  /*271f0*/  NOP ;  /* 0x0000000000007918 */ /* 0x000fc80000000000 */
[----:B------:R-:W-:Y:S04]  /*27200*/  STL.64 [R1+0x530], R4 ;  /* 0x0005300401007387 */ /* 0x000fe80000100a00 */
[----:B------:R0:W-:Y:S04]  /*27210*/  STL.64 [R1+0x538], R6 ;  /* 0x0005380601007387 */ /* 0x0001e80000100a00 */
[----:B0-----:R-:W3:Y:S04]  /*27220*/  LDL.LU R7, [R1+0x3ce0] ;  /* 0x003ce00001077983 */ /* 0x001ee80000300800 */
[----:B------:R-:W2:Y:S04]  /*27230*/  LDL.LU.64 R4, [R1+0x3cd8] ;  /* 0x003cd80001047983 */ /* 0x000ea80000300a00 */
[----:B------:R-:W2:Y:S01]  /*27240*/  LDL.64 R8, [R1+0x110] ;  /* 0x0001100001087983 */ /* 0x000ea20000100a00 */
[----:B------:R-:W-:-:S02]  /*27250*/  IMAD.MOV.U32 R28, RZ, RZ, R24 ;  /* 0x000000ffff1c7224 */ /* 0x000fc400078e0018 */
[----:B------:R-:W-:Y:S01]  /*27260*/  IMAD.MOV.U32 R3, RZ, RZ, R25 ;  /* 0x000000ffff037224 */ /* 0x000fe200078e0019 */
[----:B--2---:R0:W-:Y:S04]  /*27270*/  STL.64 [R1+0x3cb8], R8 ;  /* 0x003cb80801007387 */ /* 0x0041e80000100a00 */
[----:B------:R-:W2:Y:S04]  /*27280*/  LDL.64 R24, [R1] ;  /* 0x0000000001187983 */ /* 0x000ea80000100a00 */
[----:B0-----:R-:W3:Y:S04]  /*27290*/  LDL.64 R8, [R1+0x130] ;  /* 0x0001300001087983 */ /* 0x001ee80000100a00 */
[----:B--2---:R0:W-:Y:S04]  /*272a0*/  STL.64 [R1+0x3c40], R24 ;  /* 0x003c401801007387 */ /* 0x0041e80000100a00 */
[----:B0-----:R-:W4:Y:S04]  /*272b0*/  LDL.64 R24, [R1+0x150] ;  /* 0x0001500001187983 */ /* 0x001f280000100a00 */
[----:B------:R-:W-:Y:S04]  /*272c0*/  STL [R1+0x3bfc], R3 ;  /* 0x003bfc0301007387 */ /* 0x000fe80000100800 */
[----:B------:R-:W-:Y:S01]  /*272d0*/  STL [R1+0x3bf8], R28 ;  /* 0x003bf81c01007387 */ /* 0x000fe20000100800 */
[----:B----4-:R-:W-:-:S15]  /*272e0*/  HMMA.16816.F32.BF16 R16, R12, R24, R16 ;  /* 0x000000180c10723c */ /* 0x010fde0000041810 */
[----:B------:R-:W-:-:S04]  /*272f0*/  NOP ;  /* 0x0000000000007918 */ /* 0x000fc80000000000 */
[----:B------:R0:W-:Y:S04]  /*27300*/  STL.64 [R1+0x540], R16 ;  /* 0x0005401001007387 */ /* 0x0001e80000100a00 */
[----:B------:R-:W-:Y:S04]  /*27310*/  STL.64 [R1+0x548], R18 ;  /* 0x0005481201007387 */ /* 0x000fe80000100a00 */
[----:B0-----:R-:W2:Y:S01]  /*27320*/  LDL.LU.64 R16, [R1+0x3cd0] ;  /* 0x003cd00001107983 */ /* 0x001ea20000300a00 */
[----:B------:R-:W-:Y:S02]  /*27330*/  IMAD.MOV.U32 R23, RZ, RZ, R25 ;  /* 0x000000ffff177224 */ /* 0x000fe400078e0019 */
[----:B------:R-:W-:-:S03]  /*27340*/  IMAD.MOV.U32 R6, RZ, RZ, R24 ;  /* 0x000000ffff067224 */ /* 0x000fc600078e0018 */
[----:B------:R-:W-:Y:S04]  /*27350*/  STL [R1+0x3cc8], R23 ;  /* 0x003cc81701007387 */ /* 0x000fe80000100800 */
[----:B------:R0:W-:Y:S04]  /*27360*/  STL.64 [R1+0x3cc0], R20 ;  /* 0x003cc01401007387 */ /* 0x0001e80000100a00 */
[----:B0-----:R-:W4:Y:S04]  /*27370*/  LDL.LU.64 R20, [R1+0x1c0] ;  /* 0x0001c00001147983 */ /* 0x001f280000300a00 */
[----:B------:R-:W4:Y:S01]  /*27380*/  LDL.LU.64 R22, [R1+0x1c8] ;  /* 0x0001c80001167983 */ /* 0x000f220000300a00 */
[----:B--2---:R-:W-:-:S02]  /*27390*/  IMAD.MOV.U32 R24, RZ, RZ, R17 ;  /* 0x000000ffff187224 */ /* 0x004fc400078e0011 */
[----:B------:R-:W-:Y:S02]  /*273a0*/  IMAD.MOV.U32 R25, RZ, RZ, R16 ;  /* 0x000000ffff197224 */ /* 0x000fe400078e0010 */
[----:B------:R-:W2:Y:S04]  /*273b0*/  LDL.64 R16, [R1+0xe0] ;  /* 0x0000e00001107983 */ /* 0x000ea80000100a00 */
[----:B--2---:R0:W-:Y:S02]  /*273c0*/  STL.64 [R1+0x3c90], R16 ;  /* 0x003c901001007387 */ /* 0x0041e40000100a00 */
[----:B0-----:R-:W-:Y:S02]  /*273d0*/  IMAD.MOV.U32 R16, RZ, RZ, R10 ;  /* 0x000000ffff107224 */ /* 0x001fe400078e000a */
[----:B---3--:R-:W-:-:S05]  /*273e0*/  IMAD.MOV.U32 R17, RZ, RZ, R7 ;  /* 0x000000ffff117224 */ /* 0x008fca00078e0007 */
[----:B------:R0:W-:Y:S04]  /*273f0*/  STL.64 [R1+0x3ca0], R16 ;  /* 0x003ca01001007387 */ /* 0x0001e80000100a00 */
[----:B0-----:R-:W2:Y:S04]  /*27400*/  LDL.64 R16, [R1+0x140] ;  /* 0x0001400001107983 */ /* 0x001ea80000100a00 */
[----:B------:R0:W-:Y:S04]  /*27410*/  STL.64 [R1+0x3c58], R24 ;  /* 0x003c581801007387 */ /* 0x0001e80000100a00 */
[----:B0-----:R-:W2:Y:S04]  /*27420*/  LDL.LU.64 R24, [R1+0x1d0] ;  /* 0x0001d00001187983 */ /* 0x001ea80000300a00 */
[----:B------:R-:W2:Y:S02]  /*27430*/  LDL.LU.64 R26, [R1+0x1d8] ;  /* 0x0001d800011a7983 */ /* 0x000ea40000300a00 */
[----:B--2---:R-:W-:-:S15]  /*27440*/  HMMA.16816.F32.BF16 R24, R12, R16, R24 ;  /* 0x000000100c18723c */ /* 0x004fde0000041818 */
[----:B------:R-:W-:-:S04]  /*27450*/  NOP ;  /* 0x0000000000007918 */ /* 0x000fc80000000000 */
[----:B------:R0:W-:Y:S04]  /*27460*/  STL.64 [R1+0x550], R24 ;  /* 0x0005501801007387 */ /* 0x0001e80000100a00 */
[----:B------:R-:W-:Y:S04]  /*27470*/  STL.64 [R1+0x558], R26 ;  /* 0x0005581a01007387 */ /* 0x000fe80000100a00 */
[----:B0-----:R-:W2:Y:S01]  /*27480*/  LDL.64 R24, [R1+0x20] ;  /* 0x0000200001187983 */ /* 0x001ea20000100a00 */
[----:B----4-:R-:W-:Y:S01]  /*27490*/  HMMA.16816.F32.BF16 R20, R12, R8, R20 ;  /* 0x000000080c14723c */ /* 0x010fe20000041814 */
[----:B------:R-:W-:-:S02]  /*274a0*/  IMAD.MOV.U32 R7, RZ, RZ, R17 ;  /* 0x000000ffff077224 */ /* 0x000fc400078e0011 */
[----:B------:R-:W-:Y:S02]  /*274b0*/  IMAD.MOV.U32 R3, RZ, RZ, R8 ;  /* 0x000000ffff037224 */ /* 0x000fe400078e0008 */
[----:B------:R-:W-:Y:S01]  /*274c0*/  IMAD.MOV.U32 R28, RZ, RZ, R9 ;  /* 0x000000ffff1c7224 */ /* 0x000fe200078e0009 */
[----:B--2---:R0:W-:Y:S04]  /*274d0*/  STL.64 [R1+0x3c70], R24 ;  /* 0x003c701801007387 */ /* 0x0041e80000100a00 */
[----:B0-----:R-:W2:Y:S04]  /*274e0*/  LDL.LU.64 R24, [R1+0x1a0] ;  /* 0x0001a00001187983 */ /* 0x001ea80000300a00 */
[----:B------:R-:W2:Y:S04]  /*274f0*/  LDL.LU.64 R26, [R1+0x1a8] ;  /* 0x0001a800011a7983 */ /* 0x000ea80000300a00 */
[----:B------:R-:W-:Y:S04]  /*27500*/  STL.64 [R1+0x3c18], R6 ;  /* 0x003c180601007387 */ /* 0x000fe80000100a00 */
[----:B------:R0:W-:Y:S04]  /*27510*/  STL.64 [R1+0x3c10], R4 ;  /* 0x003c100401007387 */ /* 0x0001e80000100a00 */
[----:B0-----:R-:W3:Y:S04]  /*27520*/  LDL.LU.64 R4, [R1+0x1b0] ;  /* 0x0001b00001047983 */ /* 0x001ee80000300a00 */
[----:B------:R-:W3:Y:S04]  /*27530*/  LDL.LU.64 R6, [R1+0x1b8] ;  /* 0x0001b80001067983 */ /* 0x000ee80000300a00 */
[----:B------:R-:W-:Y:S04]  /*27540*/  STL.64 [R1+0x560], R20 ;  /* 0x0005601401007387 */ /* 0x000fe80000100a00 */
[----:B------:R0:W-:Y:S04]  /*27550*/  STL.64 [R1+0x568], R22 ;  /* 0x0005681601007387 */ /* 0x0001e80000100a00 */
[----:B0-----:R-:W4:Y:S04]  /*27560*/  LDL.LU R23, [R1+0x3cc8] ;  /* 0x003cc80001177983 */ /* 0x001f280000300800 */
[----:B------:R-:W3:Y:S04]  /*27570*/  LDL.LU.64 R20, [R1+0x3cc0] ;  /* 0x003cc00001147983 */ /* 0x000ee80000300a00 */
[----:B------:R-:W2:Y:S01]  /*27580*/  LDL.LU.64 R8, [R1+0x3cb8] ;  /* 0x003cb80001087983 */ /* 0x000ea20000300a00 */
[----:B---3--:R-:W-:Y:S03]  /*27590*/  HMMA.16816.F32.BF16 R4, R12, R20, R4 ;  /* 0x000000140c04723c */ /* 0x008fe60000041804 */
[----:B------:R-:W-:Y:S04]  /*275a0*/  STL.64 [R1+0x3bc0], R20 ;  /* 0x003bc01401007387 */ /* 0x000fe80000100a00 */
[----:B----4-:R-:W-:-:S12]  /*275b0*/  STL [R1+0x3c98], R23 ;  /* 0x003c981701007387 */ /* 0x010fd80000100800 */
[----:B------:R-:W-:Y:S04]  /*275c0*/  STL.64 [R1+0x580], R4 ;  /* 0x0005800401007387 */ /* 0x000fe80000100a00 */
[----:B------:R2:W-:Y:S02]  /*275d0*/  STL.64 [R1+0x588], R6 ;  /* 0x0005880601007387 */ /* 0x0005e40000100a00 */
[----:B--2---:R-:W-:-:S15]  /*275e0*/  HMMA.16816.F32.BF16 R4, R12, R8, R24 ;  /* 0x000000080c04723c */ /* 0x004fde0000041818 */
[----:B------:R-:W-:-:S04]  /*275f0*/  NOP ;  /* 0x0000000000007918 */ /* 0x000fc80000000000 */
[----:B------:R-:W-:Y:S04]  /*27600*/  STL.64 [R1+0x5d0], R4 ;  /* 0x0005d00401007387 */ /* 0x000fe80000100a00 */
[----:B------:R-:W-:Y:S04]  /*27610*/  STL.64 [R1+0x5d8], R6 ;  /* 0x0005d80601007387 */ /* 0x000fe80000100a00 */
[----:B------:R-:W2:Y:S04]  /*27620*/  LDL.LU.64 R20, [R1+0x180] ;  /* 0x0001800001147983 */ /* 0x000ea80000300a00 */
[----:B------:R-:W3:Y:S01]  /*27630*/  LDL.LU.64 R22, [R1+0x188] ;  /* 0x0001880001167983 */ /* 0x000ee20000300a00 */
[----:B------:R-:W-:-:S02]  /*27640*/  IMAD.MOV.U32 R29, RZ, RZ, R16 ;  /* 0x000000ffff1d7224 */ /* 0x000fc400078e0010 */
[----:B------:R-:W-:Y:S02]  /*27650*/  IMAD.MOV.U32 R16, RZ, RZ, R2 ;  /* 0x000000ffff107224 */ /* 0x000fe400078e0002 */
[----:B------:R-:W-:Y:S02]  /*27660*/  IMAD.MOV.U32 R17, RZ, RZ, R0 ;  /* 0x000000ffff117224 */ /* 0x000fe400078e0000 */
        /* <DEDUP_REMOVED lines=8> */
[----:B------:R-:W4:Y:S04]  /*276f0*/  LDL.LU.64 R24, [R1+0x160] ;  /* 0x0001600001187983 */ /* 0x000f280000300a00 */
[----:B------:R-:W4:Y:S04]  /*27700*/  LDL.LU.64 R26, [R1+0x168] ;  /* 0x00016800011a7983 */ /* 0x000f280000300a00 */
[----:B------:R-:W2:Y:S04]  /*27710*/  LDL.LU.64 R4, [R1+0xa30] ;  /* 0x000a300001047983 */ /* 0x000ea80000300a00 */
[----:B------:R-:W2:Y:S04]  /*27720*/  LDL.LU.64 R6, [R1+0xa38] ;  /* 0x000a380001067983 */ /* 0x000ea80000300a00 */
[----:B--2---:R-:W-:Y:S04]  /*27730*/  STL.64 [R1+0x3c38], R6 ;  /* 0x003c380601007387 */ /* 0x004fe80000100a00 */
[----:B------:R0:W-:Y:S04]  /*27740*/  STL.64 [R1+0x3c30], R4 ;  /* 0x003c300401007387 */ /* 0x0001e80000100a00 */
[----:B0-----:R-:W2:Y:S04]  /*27750*/  LDL.LU.64 R4, [R1+0xad0] ;  /* 0x000ad00001047983 */ /* 0x001ea80000300a00 */
[----:B------:R-:W2:Y:S01]  /*27760*/  LDL.LU.64 R6, [R1+0xad8] ;  /* 0x000ad80001067983 */ /* 0x000ea20000300a00 */
[C---:B------:R-:W-:Y:S03]  /*27770*/  HMMA.16816.F32.BF16 R16, R12.reuse, R16, R20 ;  /* 0x000000100c10723c */ /* 0x040fe60000041814 */
[----:B--2---:R-:W-:Y:S04]  /*27780*/  STL.64 [R1+0x3c50], R6 ;  /* 0x003c500601007387 */ /* 0x004fe80000100a00 */
[----:B------:R0:W-:Y:S04]  /*27790*/  STL.64 [R1+0x3c48], R4 ;  /* 0x003c480401007387 */ /* 0x0001e80000100a00 */
[----:B0-----:R-:W2:Y:S04]  /*277a0*/  LDL.LU.64 R4, [R1+0xb00] ;  /* 0x000b000001047983 */ /* 0x001ea80000300a00 */
[----:B------:R-:W2:Y:S04]  /*277b0*/  LDL.LU.64 R6, [R1+0xb08] ;  /* 0x000b080001067983 */ /* 0x000ea80000300a00 */
[----:B------:R-:W-:Y:S04]  /*277c0*/  STL [R1+0x3bf4], R0 ;  /* 0x003bf40001007387 */ /* 0x000fe80000100800 */
[----:B------:R-:W-:Y:S04]  /*277d0*/  STL [R1+0x3bf0], R2 ;  /* 0x003bf00201007387 */ /* 0x000fe80000100800 */
[----:B------:R-:W2:Y:S04]  /*277e0*/  LDL.LU.64 R22, [R1+0x3cb0] ;  /* 0x003cb00001167983 */ /* 0x000ea80000300a00 */
[----:B------:R-:W2:Y:S04]  /*277f0*/  LDL.LU.64 R20, [R1+0x3ca8] ;  /* 0x003ca80001147983 */ /* 0x000ea80000300a00 */
[----:B------:R0:W-:Y:S04]  /*27800*/  STL.64 [R1+0x5c0], R16 ;  /* 0x0005c01001007387 */ /* 0x0001e80000100a00 */
[----:B------:R2:W-:Y:S04]  /*27810*/  STL.64 [R1+0x5c8], R18 ;  /* 0x0005c81201007387 */ /* 0x0005e80000100a00 */
[----:B0-----:R-:W2:Y:S02]  /*27820*/  LDL.LU.64 R16, [R1+0x3ca0] ;  /* 0x003ca00001107983 */ /* 0x001ea40000300a00 */
[----:B--2---:R-:W-:Y:S02]  /*27830*/  HMMA.16816.F32.BF16 R16, R12, R16, R20 ;  /* 0x000000100c10723c */ /* 0x004fe40000041814 */
[----:B------:R-:W2:-:S15]  /*27840*/  LDL.LU R23, [R1+0x3c98] ;  /* 0x003c980001177983 */ /* 0x000e9e0000300800 */
[----:B------:R-:W-:Y:S02]  /*27850*/  NOP ;  /* 0x0000000000007918 */ /* 0x000fe40000000000 */
[----:B------:R0:W-:Y:S04]  /*27860*/  STL.64 [R1+0x5b0], R16 ;  /* 0x0005b01001007387 */ /* 0x0001e80000100a00 */
[----:B------:R-:W-:Y:S04]  /*27870*/  STL.64 [R1+0x5b8], R18 ;  /* 0x0005b81201007387 */ /* 0x000fe80000100a00 */
[----:B0-----:R-:W3:Y:S02]  /*27880*/  LDL.LU.64 R16, [R1+0x3c90] ;  /* 0x003c900001107983 */ /* 0x001ee40000300a00 */
[----:B---3--:R-:W-:Y:S01]  /*27890*/  HMMA.16816.F32.BF16 R8, R12, R16, R8 ;  /* 0x000000100c08723c */ /* 0x008fe20000041808 */
[----:B------:R-:W-:-:S15]  /*278a0*/  IMAD.MOV.U32 R22, RZ, RZ, R16 ;  /* 0x000000ffff167224 */ /* 0x000fde00078e0010 */
[----:B------:R-:W-:-:S03]  /*278b0*/  NOP ;  /* 0x0000000000007918 */ /* 0x000fc60000000000 */
[----:B------:R-:W-:Y:S04]  /*278c0*/  STL.64 [R1+0x5a0], R8 ;  /* 0x0005a00801007387 */ /* 0x000fe80000100a00 */
[----:B------:R0:W-:Y:S04]  /*278d0*/  STL.64 [R1+0x5a8], R10 ;  /* 0x0005a80a01007387 */ /* 0x0001e80000100a00 */
[----:B0-----:R-:W3:Y:S04]  /*278e0*/  LDL.LU R11, [R1+0x3c88] ;  /* 0x003c8800010b7983 */ /* 0x001ee80000300800 */
[----:B------:R-:W2:Y:S01]  /*278f0*/  LDL.LU.64 R8, [R1+0x3c80] ;  /* 0x003c800001087983 */ /* 0x000ea20000300a00 */
[----:B------:R-:W-:-:S03]  /*27900*/  IMAD.MOV.U32 R10, RZ, RZ, R17 ;  /* 0x000000ffff0a7224 */ /* 0x000fc600078e0011 */
[----:B------:R-:W4:Y:S02]  /*27910*/  LDL.LU.64 R16, [R1+0x3c78] ;  /* 0x003c780001107983 */ /* 0x000f240000300a00 */
[----:B----4-:R-:W-:Y:S02]  /*27920*/  HMMA.16816.F32.BF16 R12, R12, R16, R24 ;  /* 0x000000100c0c723c */ /* 0x010fe40000041818 */
[----:B------:R-:W4:Y:S01]  /*27930*/  LDL.LU.64 R24, [R1+0x3c70] ;  /* 0x003c700001187983 */ /* 0x000f220000300a00 */
[----:B------:R-:W-:Y:S02]  /*27940*/  IMAD.MOV.U32 R0, RZ, RZ, R16 ;  /* 0x000000ffff007224 */ /* 0x000fe400078e0010 */
[----:B------:R-:W-:-:S14]  /*27950*/  IMAD.MOV.U32 R2, RZ, RZ, R17 ;  /* 0x000000ffff027224 */ /* 0x000fdc00078e0011 */
[----:B------:R0:W-:Y:S04]  /*27960*/  STL.64 [R1+0x570], R12 ;  /* 0x0005700c01007387 */ /* 0x0001e80000100a00 */
[----:B------:R1:W-:Y:S04]  /*27970*/  STL.64 [R1+0x578], R14 ;  /* 0x0005780e01007387 */ /* 0x0003e80000100a00 */
[----:B------:R-:W4:Y:S04]  /*27980*/  LDL.LU.64 R18, [R1+0x3c68] ;  /* 0x003c680001127983 */ /* 0x000f280000300a00 */
[----:B------:R-:W4:Y:S04]  /*27990*/  LDL.LU.64 R16, [R1+0x3c60] ;  /* 0x003c600001107983 */ /* 0x000f280000300a00 */
[----:B0-----:R-:W4:Y:S04]  /*279a0*/  LDL.LU.64 R12, [R1+0xb20] ;  /* 0x000b2000010c7983 */ /* 0x001f280000300a00 */
[----:B-1----:R-:W4:Y:S02]  /*279b0*/  LDL.LU.64 R14, [R1+0xb28] ;  /* 0x000b2800010e7983 */ /* 0x002f240000300a00 */
[----:B----4-:R-:W-:-:S15]  /*279c0*/  HMMA.16816.F32.BF16 R12, R16, R24, R12 ;  /* 0x00000018100c723c */ /* 0x010fde000004180c */
[----:B------:R-:W-:-:S04]  /*279d0*/  NOP ;  /* 0x0000000000007918 */ /* 0x000fc80000000000 */
[----:B------:R0:W-:Y:S04]  /*279e0*/  STL.64 [R1+0x330], R12 ;  /* 0x0003300c01007387 */ /* 0x0001e80000100a00 */
[----:B------:R-:W-:Y:S01]  /*279f0*/  STL.64 [R1+0x338], R14 ;  /* 0x0003380e01007387 */ /* 0x000fe20000100a00 */
[----:B0-----:R-:W-:Y:S02]  /*27a00*/  IMAD.MOV.U32 R13, RZ, RZ, R24 ;  /* 0x000000ffff0d7224 */ /* 0x001fe400078e0018 */
[----:B------:R-:W-:Y:S02]  /*27a10*/  IMAD.MOV.U32 R12, RZ, RZ, R25 ;  /* 0x000000ffff0c7224 */ /* 0x000fe400078e0019 */
[----:B------:R-:W4:Y:S02]  /*27a20*/  LDL.LU.64 R24, [R1+0x3c58] ;  /* 0x003c580001187983 */ /* 0x000f240000300a00 */
[----:B----4-:R-:W-:Y:S02]  /*27a30*/  HMMA.16816.F32.BF16 R24, R16, R24, R4 ;  /* 0x000000181018723c */ /* 0x010fe40000041804 */
[----:B------:R-:W4:Y:S04]  /*27a40*/  LDL.LU.64 R6, [R1+0x3c50] ;  /* 0x003c500001067983 */ /* 0x000f280000300a00 */
[----:B------:R-:W4:-:S13]  /*27a50*/  LDL.LU.64 R4, [R1+0x3c48] ;  /* 0x003c480001047983 */ /* 0x000f1a0000300a00 */
[----:B------:R0:W-:Y:S04]  /*27a60*/  STL.64 [R1+0x320], R24 ;  /* 0x0003201801007387 */ /* 0x0001e80000100a00 */
[----:B------:R-:W-:Y:S04]  /*27a70*/  STL.64 [R1+0x328], R26 ;  /* 0x0003281a01007387 */ /* 0x000fe80000100a00 */
[----:B0-----:R-:W4:Y:S02]  /*27a80*/  LDL.LU.64 R24, [R1+0x3c40] ;  /* 0x003c400001187983 */ /* 0x001f240000300a00 */
[----:B----4-:R-:W-:Y:S01]  /*27a90*/  HMMA.16816.F32.BF16 R4, R16, R24, R4 ;  /* 0x000000181004723c */ /* 0x010fe20000041804 */
[----:B------:R-:W-:-:S02]  /*27aa0*/  IMAD.MOV.U32 R15, RZ, RZ, R24 ;  /* 0x000000ffff0f7224 */ /* 0x000fc400078e0018 */
[----:B------:R-:W-:-:S15]  /*27ab0*/  IMAD.MOV.U32 R14, RZ, RZ, R25 ;  /* 0x000000ffff0e7224 */ /* 0x000fde00078e0019 */
[----:B------:R-:W-:Y:S01]  /*27ac0*/  NOP ;  /* 0x0000000000007918 */ /* 0x000fe20000000000 */
[----:B------:R-:W-:Y:S04]  /*27ad0*/  STL.64 [R1+0x310], R4 ;  /* 0x0003100401007387 */ /* 0x000fe80000100a00 */
[----:B------:R0:W-:Y:S04]  /*27ae0*/  STL.64 [R1+0x318], R6 ;  /* 0x0003180601007387 */ /* 0x0001e80000100a00 */
[----:B0-----:R-:W4:Y:S04]  /*27af0*/  LDL.LU.64 R6, [R1+0x3c38] ;  /* 0x003c380001067983 */ /* 0x001f280000300a00 */
[----:B------:R-:W4:Y:S04]  /*27b00*/  LDL.LU.64 R4, [R1+0x3c30] ;  /* 0x003c300001047983 */ /* 0x000f280000300a00 */
[----:B------:R-:W2:Y:S04]  /*27b10*/  LDL.LU.64 R26, [R1+0x3c28] ;  /* 0x003c2800011a7983 */ /* 0x000ea80000300a00 */
[----:B------:R-:W4:Y:S02]  /*27b20*/  LDL.LU.64 R24, [R1+0x3c20] ;  /* 0x003c200001187983 */ /* 0x000f240000300a00 */
[----:B----4-:R-:W-:-:S15]  /*27b30*/  HMMA.16816.F32.BF16 R4, R16, R24, R4 ;  /* 0x000000181004723c */ /* 0x010fde0000041804 */
[----:B------:R-:W-:-:S04]  /*27b40*/  NOP ;  /* 0x0000000000007918 */ /* 0x000fc80000000000 */
[----:B------:R-:W-:Y:S04]  /*27b50*/  STL.64 [R1+0x300], R4 ;  /* 0x0003000401007387 */ /* 0x000fe80000100a00 */
[----:B------:R0:W-:Y:S04]  /*27b60*/  STL.64 [R1+0x308], R6 ;  /* 0x0003080601007387 */ /* 0x0001e80000100a00 */
[----:B0-----:R-:W4:Y:S04]  /*27b70*/  LDL.LU.64 R6, [R1+0x3c18] ;  /* 0x003c180001067983 */ /* 0x001f280000300a00 */
[----:B------:R-:W3:Y:S04]  /*27b80*/  LDL.LU.64 R4, [R1+0x3c10] ;  /* 0x003c100001047983 */ /* 0x000ee80000300a00 */
[----:B--2---:R-:W-:Y:S04]  /*27b90*/  STL.64 [R1+0x3b10], R26 ;  /* 0x003b101a01007387 */ /* 0x004fe80000100a00 */
[----:B------:R0:W-:Y:S04]  /*27ba0*/  STL.64 [R1+0x3b08], R24 ;  /* 0x003b081801007387 */ /* 0x0001e80000100a00 */
[----:B0-----:R-:W2:Y:S04]  /*27bb0*/  LDL.LU.64 R24, [R1+0xa20] ;  /* 0x000a200001187983 */ /* 0x001ea80000300a00 */
[----:B------:R-:W2:Y:S02]  /*27bc0*/  LDL.LU.64 R26, [R1+0xa28] ;  /* 0x000a2800011a7983 */ /* 0x000ea40000300a00 */
[----:B--2---:R-:W-:-:S15]  /*27bd0*/  HMMA.16816.F32.BF16 R24, R16, R8, R24 ;  /* 0x000000081018723c */ /* 0x004fde0000041818 */
[----:B------:R-:W-:-:S04]  /*27be0*/  NOP ;  /* 0x0000000000007918 */ /* 0x000fc80000000000 */
[----:B------:R0:W-:Y:S04]  /*27bf0*/  STL.64 [R1+0x2f0], R24 ;  /* 0x0002f01801007387 */ /* 0x0001e80000100a00 */
[----:B------:R-:W-:Y:S01]  /*27c00*/  STL.64 [R1+0x2f8], R26 ;  /* 0x0002f81a01007387 */ /* 0x000fe20000100a00 */
[----:B0-----:R-:W-:Y:S02]  /*27c10*/  IMAD.MOV.U32 R24, RZ, RZ, R15 ;  /* 0x000000ffff187224 */ /* 0x001fe400078e000f */
[----:B------:R-:W-:-:S05]  /*27c20*/  IMAD.MOV.U32 R25, RZ, RZ, R14 ;  /* 0x000000ffff197224 */ /* 0x000fca00078e000e */
[----:B------:R0:W-:Y:S04]  /*27c30*/  STL.64 [R1+0x3b28], R24 ;  /* 0x003b281801007387 */ /* 0x0001e80000100a00 */
[----:B0-----:R-:W2:Y:S04]  /*27c40*/  LDL.LU.64 R24, [R1+0x980] ;  /* 0x0009800001187983 */ /* 0x001ea80000300a00 */
[----:B------:R-:W2:Y:S04]  /*27c50*/  LDL.LU.64 R26, [R1+0x988] ;  /* 0x00098800011a7983 */ /* 0x000ea80000300a00 */
[----:B---3--:R-:W-:Y:S04]  /*27c60*/  STL [R1+0x3b00], R11 ;  /* 0x003b000b01007387 */ /* 0x008fe80000100800 */
[----:B------:R-:W-:Y:S01]  /*27c70*/  STL.64 [R1+0x3af8], R8 ;  /* 0x003af80801007387 */ /* 0x000fe20000100a00 */
[----:B------:R-:W-:-:S02]  /*27c80*/  IMAD.MOV.U32 R20, RZ, RZ, R29 ;  /* 0x000000ffff147224 */ /* 0x000fc400078e001d */
[----:B----4-:R-:W-:Y:S01]  /*27c90*/  IMAD.MOV.U32 R21, RZ, RZ, R7 ;  /* 0x000000ffff157224 */ /* 0x010fe200078e0007 */
[----:B------:R-:W3:Y:S01]  /*27ca0*/  LDL.LU R29, [R1+0x3c08] ;  /* 0x003c0800011d7983 */ /* 0x000ee20000300800 */
[----:B--2---:R-:W-:-:S15]  /*27cb0*/  HMMA.16816.F32.BF16 R24, R16, R4, R24 ;  /* 0x000000041018723c */ /* 0x004fde0000041818 */
[----:B------:R-:W-:-:S04]  /*27cc0*/  NOP ;  /* 0x0000000000007918 */ /* 0x000fc80000000000 */
[----:B------:R0:W-:Y:S04]  /*27cd0*/  STL.64 [R1+0x2e0], R24 ;  /* 0x0002e01801007387 */ /* 0x0001e80000100a00 */
[----:B------:R-:W-:Y:S04]  /*27ce0*/  STL.64 [R1+0x2e8], R26 ;  /* 0x0002e81a01007387 */ /* 0x000fe80000100a00 */
[----:B------:R-:W2:Y:S04]  /*27cf0*/  LDL.LU R7, [R1+0x3c04] ;  /* 0x003c040001077983 */ /* 0x000ea80000300800 */
[----:B------:R1:W-:Y:S04]  /*27d00*/  STL.64 [R1+0x3bd8], R20 ;  /* 0x003bd81401007387 */ /* 0x0003e80000100a00 */
[----:B0-----:R-:W4:Y:S01]  /*27d10*/  LDL.64 R24, [R1+0x10] ;  /* 0x0000100001187983 */ /* 0x001f220000100a00 */
[----:B-1----:R-:W-:-:S02]  /*27d20*/  IMAD.MOV.U32 R20, RZ, RZ, R6 ;  /* 0x000000ffff147224 */ /* 0x002fc400078e0006 */
[----:B------:R-:W-:Y:S01]  /*27d30*/  IMAD.MOV.U32 R21, RZ, RZ, R23 ;  /* 0x000000ffff157224 */ /* 0x000fe200078e0017 */
[----:B----4-:R0:W-:Y:S04]  /*27d40*/  STL.64 [R1+0x3b40], R24 ;  /* 0x003b401801007387 */ /* 0x0101e80000100a00 */
[----:B------:R-:W2:Y:S04]  /*27d50*/  LDL.LU R6, [R1+0x3c00] ;  /* 0x003c000001067983 */ /* 0x000ea80000300800 */
[----:B------:R1:W-:Y:S01]  /*27d60*/  STL.64 [R1+0x3be8], R20 ;  /* 0x003be81401007387 */ /* 0x0003e20000100a00 */
[----:B0-----:R-:W-:-:S02]  /*27d70*/  IMAD.MOV.U32 R24, RZ, RZ, R13 ;  /* 0x000000ffff187224 */ /* 0x001fc400078e000d */
[----:B------:R-:W-:Y:S02]  /*27d80*/  IMAD.MOV.U32 R25, RZ, RZ, R12 ;  /* 0x000000ffff197224 */ /* 0x000fe400078e000c */
[----:B---3--:R-:W0:Y:S04]  /*27d90*/  LDSM.16.MT88.4 R12, [R29+UR5+0x100] ;  /* 0x000100051d0c783b */ /* 0x008e280008004200 */
[----:B------:R3:W-:Y:S04]  /*27da0*/  STL.64 [R1+0x3b68], R24 ;  /* 0x003b681801007387 */ /* 0x0007e80000100a00 */
[----:B-1----:R-:W4:Y:S01]  /*27db0*/  LDL.LU.64 R20, [R1+0x970] ;  /* 0x0009700001147983 */ /* 0x002f220000300a00 */
[----:B---3--:R-:W-:-:S02]  /*27dc0*/  IMAD.MOV.U32 R24, RZ, RZ, R22 ;  /* 0x000000ffff187224 */ /* 0x008fc400078e0016 */
[----:B------:R-:W-:Y:S01]  /*27dd0*/  IMAD.MOV.U32 R25, RZ, RZ, R10 ;  /* 0x000000ffff197224 */ /* 0x000fe200078e000a */
[----:B------:R-:W4:Y:S04]  /*27de0*/  LDL.LU.64 R22, [R1+0x978] ;  /* 0x0009780001167983 */ /* 0x000f280000300a00 */
[----:B------:R-:W3:Y:S04]  /*27df0*/  LDL.LU.64 R8, [R1+0x810] ;  /* 0x0008100001087983 */ /* 0x000ee80000300a00 */
[----:B------:R-:W2:Y:S04]  /*27e00*/  LDL.LU.64 R10, [R1+0x818] ;  /* 0x00081800010a7983 */ /* 0x000ea80000300a00 */
[----:B--2---:R-:W-:Y:S04]  /*27e10*/  STL.64 [R1+0x3bd0], R10 ;  /* 0x003bd00a01007387 */ /* 0x004fe80000100a00 */
[----:B---3--:R-:W-:Y:S04]  /*27e20*/  STL.64 [R1+0x3bc8], R8 ;  /* 0x003bc80801007387 */ /* 0x008fe80000100a00 */
[----:B------:R1:W-:Y:S04]  /*27e30*/  STL.64 [R1+0x3b80], R24 ;  /* 0x003b801801007387 */ /* 0x0003e80000100a00 */
[----:B-1----:R-:W2:Y:S04]  /*27e40*/  LDL.64 R24, [R1+0xf0] ;  /* 0x0000f00001187983 */ /* 0x002ea80000100a00 */
[----:B--2---:R-:W-:Y:S04]  /*27e50*/  STL.64 [R1+0x3b90], R24 ;  /* 0x003b901801007387 */ /* 0x004fe80000100a00 */
[----:B------:R-:W-:Y:S04]  /*27e60*/  STL.64 [R1+0x3b20], R6 ;  /* 0x003b200601007387 */ /* 0x000fe80000100a00 */
[----:B------:R1:W-:Y:S02]  /*27e70*/  STL.64 [R1+0x3b18], R4 ;  /* 0x003b180401007387 */ /* 0x0003e40000100a00 */
[----:B-1----:R-:W-:-:S02]  /*27e80*/  IMAD.MOV.U32 R4, RZ, RZ, R3 ;  /* 0x000000ffff047224 */ /* 0x002fc400078e0003 */
[----:B------:R-:W-:Y:S01]  /*27e90*/  IMAD.MOV.U32 R5, RZ, RZ, R28 ;  /* 0x000000ffff057224 */ /* 0x000fe200078e001c */
[----:B------:R-:W2:Y:S04]  /*27ea0*/  LDL.LU R3, [R1+0x3bfc] ;  /* 0x003bfc0001037983 */ /* 0x000ea80000300800 */
[----:B------:R-:W3:Y:S04]  /*27eb0*/  LDL.LU R28, [R1+0x3bf8] ;  /* 0x003bf800011c7983 */ /* 0x000ee80000300800 */
[----:B------:R1:W-:Y:S04]  /*27ec0*/  STL.64 [R1+0x3be0], R4 ;  /* 0x003be00401007387 */ /* 0x0003e80000100a00 */
[----:B-1----:R-:W2:Y:S04]  /*27ed0*/  LDL.LU.64 R4, [R1+0x950] ;  /* 0x0009500001047983 */ /* 0x002ea80000300a00 */
[----:B------:R-:W2:Y:S04]  /*27ee0*/  LDL.LU.64 R6, [R1+0x958] ;  /* 0x0009580001067983 */ /* 0x000ea80000300a00 */
[----:B------:R-:W2:Y:S04]  /*27ef0*/  LDL.LU.64 R8, [R1+0x940] ;  /* 0x0009400001087983 */ /* 0x000ea80000300a00 */
[----:B------:R-:W2:Y:S04]  /*27f00*/  LDL.LU.64 R10, [R1+0x948] ;  /* 0x00094800010a7983 */ /* 0x000ea80000300a00 */
[----:B0-----:R-:W-:Y:S04]  /*27f10*/  STL.64 [R1+0x3a70], R14 ;  /* 0x003a700e01007387 */ /* 0x001fe80000100a00 */
[----:B------:R0:W-:Y:S02]  /*27f20*/  STL.64 [R1+0x3a68], R12 ;  /* 0x003a680c01007387 */ /* 0x0001e40000100a00 */
[----:B0-----:R-:W-:-:S02]  /*27f30*/  IMAD.MOV.U32 R12, RZ, RZ, R0 ;  /* 0x000000ffff0c7224 */ /* 0x001fc400078e0000 */
[----:B------:R-:W-:Y:S01]  /*27f40*/  IMAD.MOV.U32 R13, RZ, RZ, R2 ;  /* 0x000000ffff0d7224 */ /* 0x000fe200078e0002 */
[----:B------:R-:W2:Y:S04]  /*27f50*/  LDL.LU R0, [R1+0x3bf4] ;  /* 0x003bf40001007983 */ /* 0x000ea80000300800 */
[----:B------:R-:W2:Y:S04]  /*27f60*/  LDL.LU R2, [R1+0x3bf0] ;  /* 0x003bf00001027983 */ /* 0x000ea80000300800 */
[----:B------:R-:W2:Y:S04]  /*27f70*/  LDL R24, [R1+0x100] ;  /* 0x0001000001187983 */ /* 0x000ea80000100800 */
[----:B------:R-:W2:Y:S04]  /*27f80*/  LDL R25, [R1+0x104] ;  /* 0x0001040001197983 */ /* 0x000ea80000100800 */
[----:B--2---:R3:W-:Y:S04]  /*27f90*/  STL.64 [R1+0x3ba8], R24 ;  /* 0x003ba81801007387 */ /* 0x0047e80000100a00 */
[----:B------:R0:W-:Y:S01]  /*27fa0*/  STL.64 [R1+0x3b88], R12 ;  /* 0x003b880c01007387 */ /* 0x0001e20000100a00 */
[----:B---3--:R-:W-:-:S02]  /*27fb0*/  IMAD.MOV.U32 R24, RZ, RZ, R28 ;  /* 0x000000ffff187224 */ /* 0x008fc400078e001c */
[----:B------:R-:W-:Y:S01]  /*27fc0*/  IMAD.MOV.U32 R25, RZ, RZ, R3 ;  /* 0x000000ffff197224 */ /* 0x000fe200078e0003 */
[----:B0-----:R-:W2:Y:S04]  /*27fd0*/  LDL.LU.64 R12, [R1+0x930] ;  /* 0x00093000010c7983 */ /* 0x001ea80000300a00 */
[----:B------:R-:W2:Y:S04]  /*27fe0*/  LDL.LU.64 R14, [R1+0x938] ;  /* 0x00093800010e7983 */ /* 0x000ea80000300a00 */
[----:B------:R-:W-:Y:S01]  /*27ff0*/  STL [R1+0x3a28], R29 ;  /* 0x003a281d01007387 */ /* 0x000fe20000100800 */
[----:B----4-:R-:W-:Y:S03]  /*28000*/  HMMA.16816.F32.BF16 R24, R16, R24, R20 ;  /* 0x000000181018723c */ /* 0x010fe60000041814 */
[----:B------:R-:W3:-:S15]  /*28010*/  LDL.LU.64 R20, [R1+0x3be8] ;  /* 0x003be80001147983 */ /* 0x000ede0000300a00 */
[----:B------:R-:W-:Y:S01]  /*28020*/  NOP ;  /* 0x0000000000007918 */ /* 0x000fe20000000000 */
[----:B------:R-:W-:Y:S04]  /*28030*/  STL.64 [R1+0x3c0], R24 ;  /* 0x0003c01801007387 */ /* 0x000fe80000100a00 */
[----:B------:R-:W-:Y:S01]  /*28040*/  STL.64 [R1+0x3c8], R26 ;  /* 0x0003c81a01007387 */ /* 0x000fe20000100a00 */
[----:B---3--:R-:W-:Y:S03]  /*28050*/  HMMA.16816.F32.BF16 R20, R16, R20, R4 ;  /* 0x000000141014723c */ /* 0x008fe60000041804 */
[----:B------:R-:W2:-:S15]  /*28060*/  LDL.LU.64 R4, [R1+0x3be0] ;  /* 0x003be00001047983 */ /* 0x000e9e0000300a00 */
[----:B------:R-:W-:Y:S01]  /*28070*/  NOP ;  /* 0x0000000000007918 */ /* 0x000fe20000000000 */
[----:B------:R0:W-:Y:S04]  /*28080*/  STL.64 [R1+0x3b0], R20 ;  /* 0x0003b01401007387 */ /* 0x0001e80000100a00 */
[----:B------:R1:W-:Y:S04]  /*28090*/  STL.64 [R1+0x3b8], R22 ;  /* 0x0003b81601007387 */ /* 0x0003e80000100a00 */
[----:B0-----:R-:W1:Y:S02]  /*280a0*/  LDL.LU.64 R20, [R1+0x3bd8] ;  /* 0x003bd80001147983 */ /* 0x001e640000300a00 */
[----:B-1----:R-:W-:Y:S02]  /*280b0*/  HMMA.16816.F32.BF16 R20, R16, R20, R8 ;  /* 0x000000141014723c */ /* 0x002fe40000041808 */
[----:B------:R-:W3:Y:S04]  /*280c0*/  LDL.LU.64 R10, [R1+0x3bd0] ;  /* 0x003bd000010a7983 */ /* 0x000ee80000300a00 */
[----:B------:R-:W3:-:S13]  /*280d0*/  LDL.LU.64 R8, [R1+0x3bc8] ;  /* 0x003bc80001087983 */ /* 0x000eda0000300a00 */
[----:B------:R0:W-:Y:S04]  /*280e0*/  STL.64 [R1+0x3a0], R20 ;  /* 0x0003a01401007387 */ /* 0x0001e80000100a00 */
[----:B------:R-:W-:Y:S04]  /*280f0*/  STL.64 [R1+0x3a8], R22 ;  /* 0x0003a81601007387 */ /* 0x000fe80000100a00 */
[----:B0-----:R-:W3:Y:S01]  /*28100*/  LDL.LU.64 R20, [R1+0x3bc0] ;  /* 0x003bc00001147983 */ /* 0x001ee20000300a00 */
[----:B--2---:R-:W-:-:S15]  /*28110*/  HMMA.16816.F32.BF16 R12, R16, R4, R12 ;  /* 0x00000004100c723c */ /* 0x004fde000004180c */
[----:B------:R-:W-:-:S04]  /*28120*/  NOP ;  /* 0x0000000000007918 */ /* 0x000fc80000000000 */
[----:B------:R0:W-:Y:S04]  /*28130*/  STL.64 [R1+0x390], R12 ;  /* 0x0003900c01007387 */ /* 0x0001e80000100a00 */
[----:B------:R1:W-:Y:S01]  /*28140*/  STL.64 [R1+0x398], R14 ;  /* 0x0003980e01007387 */ /* 0x0003e20000100a00 */
[----:B---3--:R-:W-:-:S15]  /*28150*/  HMMA.16816.F32.BF16 R4, R16, R20, R8 ;  /* 0x000000141004723c */ /* 0x008fde0000041808 */
[----:B------:R-:W-:-:S04]  /*28160*/  NOP ;  /* 0x0000000000007918 */ /* 0x000fc80000000000 */
[----:B------:R-:W-:Y:S04]  /*28170*/  STL.64 [R1+0x380], R4 ;  /* 0x0003800401007387 */ /* 0x000fe80000100a00 */
[----:B------:R-:W-:Y:S04]  /*28180*/  STL.64 [R1+0x388], R6 ;  /* 0x0003880601007387 */ /* 0x000fe80000100a00 */
[----:B0-----:R-:W2:Y:S04]  /*28190*/  LDL.LU.64 R12, [R1+0x680] ;  /* 0x00068000010c7983 */ /* 0x001ea80000300a00 */
[----:B-1----:R-:W3:Y:S04]  /*281a0*/  LDL.LU.64 R14, [R1+0x688] ;  /* 0x00068800010e7983 */ /* 0x002ee80000300a00 */
[----:B---3--:R-:W-:Y:S04]  /*281b0*/  STL.64 [R1+0x3ba0], R14 ;  /* 0x003ba00e01007387 */ /* 0x008fe80000100a00 */
[----:B--2---:R0:W-:Y:S04]  /*281c0*/  STL.64 [R1+0x3b98], R12 ;  /* 0x003b980c01007387 */ /* 0x0041e80000100a00 */
[----:B0-----:R-:W2:Y:S04]  /*281d0*/  LDL.LU.64 R12, [R1+0x690] ;  /* 0x00069000010c7983 */ /* 0x001ea80000300a00 */
[----:B------:R-:W3:Y:S01]  /*281e0*/  LDL.LU.64 R14, [R1+0x698] ;  /* 0x00069800010e7983 */ /* 0x000ee20000300a00 */
[----:B------:R-:W-:-:S02]  /*281f0*/  IMAD.MOV.U32 R24, RZ, RZ, R2 ;  /* 0x000000ffff187224 */ /* 0x000fc400078e0002 */
        /* <DEDUP_REMOVED lines=8> */
[----:B------:R-:W4:Y:S04]  /*28280*/  LDL.LU.64 R22, [R1+0x668] ;  /* 0x0006680001167983 */ /* 0x000f280000300a00 */
[----:B----4-:R-:W-:Y:S04]  /*28290*/  STL.64 [R1+0x3b78], R22 ;  /* 0x003b781601007387 */ /* 0x010fe80000100a00 */
[----:B---3--:R0:W-:Y:S04]  /*282a0*/  STL.64 [R1+0x3b70], R20 ;  /* 0x003b701401007387 */ /* 0x0081e80000100a00 */
[----:B0-----:R-:W3:Y:S04]  /*282b0*/  LDL.LU.64 R20, [R1+0x670] ;  /* 0x0006700001147983 */ /* 0x001ee80000300a00 */
[----:B------:R-:W3:Y:S04]  /*282c0*/  LDL.LU.64 R22, [R1+0x678] ;  /* 0x0006780001167983 */ /* 0x000ee80000300a00 */
[----:B------:R-:W4:Y:S04]  /*282d0*/  LDL.LU.64 R4, [R1+0x5f0] ;  /* 0x0005f00001047983 */ /* 0x000f280000300a00 */
[----:B------:R-:W3:Y:S01]  /*282e0*/  LDL.LU.64 R6, [R1+0x5f8] ;  /* 0x0005f80001067983 */ /* 0x000ee20000300a00 */
[C---:B--2---:R-:W-:Y:S03]  /*282f0*/  HMMA.16816.F32.BF16 R24, R16.reuse, R24, R12 ;  /* 0x000000181018723c */ /* 0x044fe6000004180c */
[----:B---3--:R-:W-:Y:S04]  /*28300*/  STL.64 [R1+0x3b38], R6 ;  /* 0x003b380601007387 */ /* 0x008fe80000100a00 */
[----:B----4-:R0:W-:Y:S04]  /*28310*/  STL.64 [R1+0x3b30], R4 ;  /* 0x003b300401007387 */ /* 0x0101e80000100a00 */
[----:B0-----:R-:W2:Y:S04]  /*28320*/  LDL.LU.64 R4, [R1+0x5e0] ;  /* 0x0005e00001047983 */ /* 0x001ea80000300a00 */
[----:B------:R-:W3:Y:S04]  /*28330*/  LDL.LU.64 R6, [R1+0x5e8] ;  /* 0x0005e80001067983 */ /* 0x000ee80000300a00 */
        /* <DEDUP_REMOVED lines=8> */
[----:B------:R0:W-:Y:S04]  /*283c0*/  STL.64 [R1+0x370], R24 ;  /* 0x0003701801007387 */ /* 0x0001e80000100a00 */
[----:B------:R4:W-:Y:S04]  /*283d0*/  STL.64 [R1+0x378], R26 ;  /* 0x0003781a01007387 */ /* 0x0009e80000100a00 */
[----:B0-----:R-:W4:Y:S02]  /*283e0*/  LDL.LU.64 R24, [R1+0x3ba8] ;  /* 0x003ba80001187983 */ /* 0x001f240000300a00 */
[----:B----4-:R-:W-:Y:S02]  /*283f0*/  HMMA.16816.F32.BF16 R24, R16, R24, R12 ;  /* 0x000000181018723c */ /* 0x010fe4000004180c */
[----:B------:R-:W4:Y:S04]  /*28400*/  LDL.LU.64 R14, [R1+0x3ba0] ;  /* 0x003ba000010e7983 */ /* 0x000f280000300a00 */
[----:B------:R-:W4:-:S13]  /*28410*/  LDL.LU.64 R12, [R1+0x3b98] ;  /* 0x003b9800010c7983 */ /* 0x000f1a0000300a00 */
[----:B------:R0:W-:Y:S04]  /*28420*/  STL.64 [R1+0x360], R24 ;  /* 0x0003601801007387 */ /* 0x0001e80000100a00 */
[----:B------:R-:W-:Y:S04]  /*28430*/  STL.64 [R1+0x368], R26 ;  /* 0x0003681a01007387 */ /* 0x000fe80000100a00 */
[----:B0-----:R-:W4:Y:S02]  /*28440*/  LDL.LU.64 R24, [R1+0x3b90] ;  /* 0x003b900001187983 */ /* 0x001f240000300a00 */
[----:B----4-:R-:W-:Y:S01]  /*28450*/  HMMA.16816.F32.BF16 R12, R16, R24, R12 ;  /* 0x00000018100c723c */ /* 0x010fe2000004180c */
[----:B------:R-:W-:-:S15]  /*28460*/  IMAD.MOV.U32 R28, RZ, RZ, R24 ;  /* 0x000000ffff1c7224 */ /* 0x000fde00078e0018 */
[----:B------:R-:W-:-:S03]  /*28470*/  NOP ;  /* 0x0000000000007918 */ /* 0x000fc60000000000 */
[----:B------:R0:W-:Y:S04]  /*28480*/  STL.64 [R1+0x350], R12 ;  /* 0x0003500c01007387 */ /* 0x0001e80000100a00 */
[----:B------:R1:W-:Y:S04]  /*28490*/  STL.64 [R1+0x358], R14 ;  /* 0x0003580e01007387 */ /* 0x0003e80000100a00 */
[----:B0-----:R-:W4:Y:S01]  /*284a0*/  LDL.LU.64 R12, [R1+0x3b88] ;  /* 0x003b8800010c7983 */ /* 0x001f220000300a00 */
[----:B-1----:R-:W-:-:S03]  /*284b0*/  IMAD.MOV.U32 R15, RZ, RZ, R25 ;  /* 0x000000ffff0f7224 */ /* 0x002fc600078e0019 */
[----:B------:R-:W2:Y:S02]  /*284c0*/  LDL.LU.64 R24, [R1+0x3b80] ;  /* 0x003b800001187983 */ /* 0x000ea40000300a00 */
[----:B--2---:R-:W-:Y:S02]  /*284d0*/  HMMA.16816.F32.BF16 R24, R16, R24, R20 ;  /* 0x000000181018723c */ /* 0x004fe40000041814 */
[----:B------:R-:W4:Y:S04]  /*284e0*/  LDL.LU.64 R22, [R1+0x3b78] ;  /* 0x003b780001167983 */ /* 0x000f280000300a00 */
[----:B------:R-:W4:-:S13]  /*284f0*/  LDL.LU.64 R20, [R1+0x3b70] ;  /* 0x003b700001147983 */ /* 0x000f1a0000300a00 */
[----:B------:R0:W-:Y:S04]  /*28500*/  STL.64 [R1+0x340], R24 ;  /* 0x0003401801007387 */ /* 0x0001e80000100a00 */
[----:B------:R-:W-:Y:S04]  /*28510*/  STL.64 [R1+0x348], R26 ;  /* 0x0003481a01007387 */ /* 0x000fe80000100a00 */
[----:B0-----:R-:W2:Y:S01]  /*28520*/  LDL.LU.64 R24, [R1+0x3b68] ;  /* 0x003b680001187983 */ /* 0x001ea20000300a00 */
[----:B----4-:R-:W-:Y:S03]  /*28530*/  HMMA.16816.F32.BF16 R16, R16, R12, R20 ;  /* 0x0000000c1010723c */ /* 0x010fe60000041814 */
[----:B------:R-:W2:Y:S04]  /*28540*/  LDL.LU.64 R22, [R1+0x3b60] ;  /* 0x003b600001167983 */ /* 0x000ea80000300a00 */
[----:B------:R-:W2:-:S12]  /*28550*/  LDL.LU.64 R20, [R1+0x3b58] ;  /* 0x003b580001147983 */ /* 0x000e980000300a00 */
[----:B------:R0:W-:Y:S04]  /*28560*/  STL.64 [R1+0x2d0], R16 ;  /* 0x0002d01001007387 */ /* 0x0001e80000100a00 */
[----:B------:R1:W-:Y:S04]  /*28570*/  STL.64 [R1+0x2d8], R18 ;  /* 0x0002d81201007387 */ /* 0x0003e80000100a00 */
[----:B0-----:R-:W4:Y:S04]  /*28580*/  LDL.LU.64 R16, [R1+0x620] ;  /* 0x0006200001107983 */ /* 0x001f280000300a00 */
[----:B-1----:R-:W4:Y:S04]  /*28590*/  LDL.LU.64 R18, [R1+0x628] ;  /* 0x0006280001127983 */ /* 0x002f280000300a00 */
[----:B------:R-:W-:Y:S01]  /*285a0*/  STL.64 [R1+0x3a80], R12 ;  /* 0x003a800c01007387 */ /* 0x000fe20000100a00 */
[----:B--2---:R-:W-:Y:S03]  /*285b0*/  HMMA.16816.F32.BF16 R24, R20, R24, R4 ;  /* 0x000000181418723c */ /* 0x004fe60000041804 */
[----:B------:R-:W2:Y:S04]  /*285c0*/  LDL.LU.64 R6, [R1+0x3b50] ;  /* 0x003b500001067983 */ /* 0x000ea80000300a00 */
[----:B------:R-:W2:-:S12]  /*285d0*/  LDL.LU.64 R4, [R1+0x3b48] ;  /* 0x003b480001047983 */ /* 0x000e980000300a00 */
[----:B------:R0:W-:Y:S04]  /*285e0*/  STL.64 [R1+0x590], R24 ;  /* 0x0005901801007387 */ /* 0x0001e80000100a00 */
[----:B------:R-:W-:Y:S04]  /*285f0*/  STL.64 [R1+0x598], R26 ;  /* 0x0005981a01007387 */ /* 0x000fe80000100a00 */
[----:B0-----:R-:W2:Y:S02]  /*28600*/  LDL.LU.64 R24, [R1+0x3b40] ;  /* 0x003b400001187983 */ /* 0x001ea40000300a00 */
[----:B--2---:R-:W-:Y:S01]  /*28610*/  HMMA.16816.F32.BF16 R4, R20, R24, R4 ;  /* 0x000000181404723c */ /* 0x004fe20000041804 */
[----:B------:R-:W-:-:S02]  /*28620*/  IMAD.MOV.U32 R14, RZ, RZ, R24 ;  /* 0x000000ffff0e7224 */ /* 0x000fc400078e0018 */
[----:B------:R-:W-:-:S15]  /*28630*/  IMAD.MOV.U32 R3, RZ, RZ, R25 ;  /* 0x000000ffff037224 */ /* 0x000fde00078e0019 */
[----:B------:R-:W-:Y:S01]  /*28640*/  NOP ;  /* 0x0000000000007918 */ /* 0x000fe20000000000 */
[----:B------:R-:W-:Y:S04]  /*28650*/  STL.64 [R1+0x5e0], R4 ;  /* 0x0005e00401007387 */ /* 0x000fe80000100a00 */
[----:B------:R0:W-:Y:S04]  /*28660*/  STL.64 [R1+0x5e8], R6 ;  /* 0x0005e80601007387 */ /* 0x0001e80000100a00 */
[----:B0-----:R-:W2:Y:S04]  /*28670*/  LDL.LU.64 R6, [R1+0x3b38] ;  /* 0x003b380001067983 */ /* 0x001ea80000300a00 */
[----:B------:R-:W2:Y:S04]  /*28680*/  LDL.LU.64 R4, [R1+0x3b30] ;  /* 0x003b300001047983 */ /* 0x000ea80000300a00 */
[----:B------:R-:W2:Y:S02]  /*28690*/  LDL.LU.64 R24, [R1+0x3b28] ;  /* 0x003b280001187983 */ /* 0x000ea40000300a00 */
[----:B--2---:R-:W-:Y:S02]  /*286a0*/  HMMA.16816.F32.BF16 R24, R20, R24, R4 ;  /* 0x000000181418723c */ /* 0x004fe40000041804 */
[----:B------:R-:W2:Y:S04]  /*286b0*/  LDL.LU.64 R6, [R1+0x3b20] ;  /* 0x003b200001067983 */ /* 0x000ea80000300a00 */
[----:B------:R-:W4:-:S13]  /*286c0*/  LDL.LU.64 R4, [R1+0x3b18] ;  /* 0x003b180001047983 */ /* 0x000f1a0000300a00 */
[----:B------:R-:W-:Y:S04]  /*286d0*/  STL.64 [R1+0x5f0], R24 ;  /* 0x0005f01801007387 */ /* 0x000fe80000100a00 */
[----:B------:R0:W-:Y:S04]  /*286e0*/  STL.64 [R1+0x5f8], R26 ;  /* 0x0005f81a01007387 */ /* 0x0001e80000100a00 */
[----:B0-----:R-:W2:Y:S04]  /*286f0*/  LDL.LU.64 R26, [R1+0x3b10] ;  /* 0x003b1000011a7983 */ /* 0x001ea80000300a00 */
[----:B------:R-:W3:Y:S02]  /*28700*/  LDL.LU.64 R24, [R1+0x3b08] ;  /* 0x003b080001187983 */ /* 0x000ee40000300a00 */
[----:B---3--:R-:W-:-:S15]  /*28710*/  HMMA.16816.F32.BF16 R8, R20, R24, R8 ;  /* 0x000000181408723c */ /* 0x008fde0000041808 */
[----:B------:R-:W-:-:S04]  /*28720*/  NOP ;  /* 0x0000000000007918 */ /* 0x000fc80000000000 */
[----:B------:R-:W-:Y:S04]  /*28730*/  STL.64 [R1+0x600], R8 ;  /* 0x0006000801007387 */ /* 0x000fe80000100a00 */
[----:B------:R0:W-:Y:S04]  /*28740*/  STL.64 [R1+0x608], R10 ;  /* 0x0006080a01007387 */ /* 0x0001e80000100a00 */
[----:B0-----:R-:W3:Y:S04]  /*28750*/  LDL.LU R11, [R1+0x3b00] ;  /* 0x003b0000010b7983 */ /* 0x001ee80000300800 */
[----:B------:R-:W3:Y:S04]  /*28760*/  LDL.LU.64 R8, [R1+0x3af8] ;  /* 0x003af80001087983 */ /* 0x000ee80000300a00 */
[----:B--2---:R-:W-:Y:S04]  /*28770*/  STL.64 [R1+0x3a38], R26 ;  /* 0x003a381a01007387 */ /* 0x004fe80000100a00 */
[----:B------:R0:W-:Y:S04]  /*28780*/  STL.64 [R1+0x3a30], R24 ;  /* 0x003a301801007387 */ /* 0x0001e80000100a00 */
[----:B0-----:R-:W3:Y:S04]  /*28790*/  LDL.LU.64 R24, [R1+0x640] ;  /* 0x0006400001187983 */ /* 0x001ee80000300a00 */
[----:B------:R-:W3:Y:S01]  /*287a0*/  LDL.LU.64 R26, [R1+0x648] ;  /* 0x00064800011a7983 */ /* 0x000ee20000300a00 */
[C---:B----4-:R-:W-:Y:S08]  /*287b0*/  HMMA.16816.F32.BF16 R16, R20.reuse, R4, R16 ;  /* 0x000000041410723c */ /* 0x050ff00000041810 */
[----:B---3--:R-:W-:Y:S01]  /*287c0*/  HMMA.16816.F32.BF16 R24, R20, R8, R24 ;  /* 0x000000081418723c */ /* 0x008fe20000041818 */
[----:B------:R0:W-:Y:S04]  /*287d0*/  STL.64 [R1+0x3af0], R8 ;  /* 0x003af00801007387 */ /* 0x0001e80000100a00 */
[----:B0-----:R-:W2:-:S14]  /*287e0*/  LDL.64 R8, [R1+0x30] ;  /* 0x0000300001087983 */ /* 0x001e9c0000100a00 */
[----:B------:R-:W-:Y:S04]  /*287f0*/  STL.64 [R1+0x610], R24 ;  /* 0x0006101801007387 */ /* 0x000fe80000100a00 */
[----:B------:R-:W-:Y:S04]  /*28800*/  STL.64 [R1+0x618], R26 ;  /* 0x0006181a01007387 */ /* 0x000fe80000100a00 */
[----:B------:R-:W-:Y:S04]  /*28810*/  STL.64 [R1+0x3a20], R6 ;  /* 0x003a200601007387 */ /* 0x000fe80000100a00 */
[----:B------:R0:W-:Y:S04]  /*28820*/  STL.64 [R1+0x3a18], R4 ;  /* 0x003a180401007387 */ /* 0x0001e80000100a00 */
[----:B------:R-:W-:Y:S04]  /*28830*/  STL.64 [R1+0x620], R16 ;  /* 0x0006201001007387 */ /* 0x000fe80000100a00 */
[----:B------:R-:W-:Y:S04]  /*28840*/  STL.64 [R1+0x628], R18 ;  /* 0x0006281201007387 */ /* 0x000fe80000100a00 */
[----:B------:R-:W3:Y:S04]  /*28850*/  LDL.64 R12, [R1+0xe0] ;  /* 0x0000e000010c7983 */ /* 0x000ee80000100a00 */
[----:B------:R-:W1:Y:S04]  /*28860*/  LDSM.16.MT88.4 R16, [R11+UR5+0x100] ;  /* 0x000100050b10783b */ /* 0x000e680008004200 */
[----:B---3--:R-:W-:Y:S04]  /*28870*/  STL.64 [R1+0x3a90], R12 ;  /* 0x003a900c01007387 */ /* 0x008fe80000100a00 */
[----:B0-----:R-:W3:Y:S04]  /*28880*/  LDL.64 R4, [R1+0x20] ;  /* 0x0000200001047983 */ /* 0x001ee80000100a00 */
[----:B---3--:R0:W-:Y:S04]  /*28890*/  STL.64 [R1+0x3a78], R4 ;  /* 0x003a780401007387 */ /* 0x0081e80000100a00 */
[----:B0-----:R-:W2:Y:S04]  /*288a0*/  LDL.LU.64 R4, [R1+0x630] ;  /* 0x0006300001047983 */ /* 0x001ea80000300a00 */
[----:B------:R-:W2:Y:S04]  /*288b0*/  LDL.LU.64 R6, [R1+0x638] ;  /* 0x0006380001067983 */ /* 0x000ea80000300a00 */
[----:B------:R-:W3:Y:S04]  /*288c0*/  LDL.64 R24, [R1] ;  /* 0x0000000001187983 */ /* 0x000ee80000100a00 */
[----:B---3--:R-:W-:Y:S04]  /*288d0*/  STL.64 [R1+0x3a50], R24 ;  /* 0x003a501801007387 */ /* 0x008fe80000100a00 */
[----:B-1----:R-:W-:Y:S04]  /*288e0*/  STL.64 [R1+0x3980], R18 ;  /* 0x0039801201007387 */ /* 0x002fe80000100a00 */
[----:B------:R0:W-:Y:S04]  /*288f0*/  STL.64 [R1+0x3978], R16 ;  /* 0x0039781001007387 */ /* 0x0001e80000100a00 */
[----:B0-----:R-:W3:Y:S01]  /*28900*/  LDL.64 R16, [R1+0x110] ;  /* 0x0001100001107983 */ /* 0x001ee20000100a00 */
[----:B--2---:R-:W-:Y:S01]  /*28910*/  HMMA.16816.F32.BF16 R4, R20, R8, R4 ;  /* 0x000000081404723c */ /* 0x004fe20000041804 */
[----:B------:R-:W-:-:S02]  /*28920*/  IMAD.MOV.U32 R29, RZ, RZ, R9 ;  /* 0x000000ffff1d7224 */ /* 0x000fc400078e0009 */
[----:B---3--:R-:W-:Y:S04]  /*28930*/  STL.64 [R1+0x3ab0], R16 ;  /* 0x003ab01001007387 */ /* 0x008fe80000100a00 */
[----:B------:R-:W2:-:S12]  /*28940*/  LDL.LU.64 R8, [R1+0x2b0] ;  /* 0x0002b00001087983 */ /* 0x000e980000300a00 */
[----:B------:R0:W-:Y:S04]  /*28950*/  STL.64 [R1+0x630], R4 ;  /* 0x0006300401007387 */ /* 0x0001e80000100a00 */
[----:B------:R1:W-:Y:S04]  /*28960*/  STL.64 [R1+0x638], R6 ;  /* 0x0006380601007387 */ /* 0x0003e80000100a00 */
[----:B------:R-:W2:Y:S04]  /*28970*/  LDL.LU.64 R10, [R1+0x2b8] ;  /* 0x0002b800010a7983 */ /* 0x000ea80000300a00 */
[----:B0-----:R-:W3:Y:S04]  /*28980*/  LDL.LU.64 R4, [R1+0x270] ;  /* 0x0002700001047983 */ /* 0x001ee80000300a00 */
[----:B-1----:R-:W4:Y:S04]  /*28990*/  LDL.LU.64 R6, [R1+0x278] ;  /* 0x0002780001067983 */ /* 0x002f280000300a00 */
[----:B----4-:R-:W-:Y:S04]  /*289a0*/  STL.64 [R1+0x3ac0], R6 ;  /* 0x003ac00601007387 */ /* 0x010fe80000100a00 */
[----:B---3--:R0:W-:Y:S04]  /*289b0*/  STL.64 [R1+0x3ab8], R4 ;  /* 0x003ab80401007387 */ /* 0x0081e80000100a00 */
[----:B0-----:R-:W3:Y:S04]  /*289c0*/  LDL R4, [R1+0x130] ;  /* 0x0001300001047983 */ /* 0x001ee80000100800 */
[----:B------:R-:W3:Y:S04]  /*289d0*/  LDL R5, [R1+0x134] ;  /* 0x0001340001057983 */ /* 0x000ee80000100800 */
[----:B---3--:R0:W-:Y:S04]  /*289e0*/  STL.64 [R1+0x3ad8], R4 ;  /* 0x003ad80401007387 */ /* 0x0081e80000100a00 */
[----:B0-----:R-:W3:Y:S04]  /*289f0*/  LDL R4, [R1+0x140] ;  /* 0x0001400001047983 */ /* 0x001ee80000100800 */
[----:B------:R-:W3:Y:S04]  /*28a00*/  LDL R5, [R1+0x144] ;  /* 0x0001440001057983 */ /* 0x000ee80000100800 */
[----:B------:R-:W4:Y:S04]  /*28a10*/  LDL.LU.64 R16, [R1+0x280] ;  /* 0x0002800001107983 */ /* 0x000f280000300a00 */
[----:B------:R-:W2:Y:S04]  /*28a20*/  LDL.LU.64 R18, [R1+0x288] ;  /* 0x0002880001127983 */ /* 0x000ea80000300a00 */
[----:B--2---:R-:W-:Y:S04]  /*28a30*/  STL.64 [R1+0x3ad0], R18 ;  /* 0x003ad01201007387 */ /* 0x004fe80000100a00 */
[----:B----4-:R0:W-:Y:S04]  /*28a40*/  STL.64 [R1+0x3ac8], R16 ;  /* 0x003ac81001007387 */ /* 0x0101e80000100a00 */
[----:B0-----:R-:W2:Y:S04]  /*28a50*/  LDL.LU.64 R16, [R1+0x290] ;  /* 0x0002900001107983 */ /* 0x001ea80000300a00 */
[----:B------:R-:W4:Y:S01]  /*28a60*/  LDL.LU.64 R18, [R1+0x298] ;  /* 0x0002980001127983 */ /* 0x000f220000300a00 */
[----:B------:R-:W-:-:S02]  /*28a70*/  IMAD.MOV.U32 R12, RZ, RZ, R28 ;  /* 0x000000ffff0c7224 */ /* 0x000fc400078e001c */
[----:B------:R-:W-:Y:S01]  /*28a80*/  IMAD.MOV.U32 R13, RZ, RZ, R15 ;  /* 0x000000ffff0d7224 */ /* 0x000fe200078e000f */
[----:B----4-:R-:W-:Y:S04]  /*28a90*/  STL.64 [R1+0x3ae8], R18 ;  /* 0x003ae81201007387 */ /* 0x010fe80000100a00 */
[----:B--2---:R0:W-:Y:S04]  /*28aa0*/  STL.64 [R1+0x3ae0], R16 ;  /* 0x003ae01001007387 */ /* 0x0041e80000100a00 */
[----:B0-----:R-:W3:Y:S04]  /*28ab0*/  LDL.LU.64 R16, [R1+0x2a0] ;  /* 0x0002a00001107983 */ /* 0x001ee80000300a00 */
[----:B------:R-:W3:Y:S04]  /*28ac0*/  LDL.LU.64 R18, [R1+0x2a8] ;  /* 0x0002a80001127983 */ /* 0x000ee80000300a00 */
[----:B------:R0:W-:Y:S04]  /*28ad0*/  STL.64 [R1+0x3aa8], R12 ;  /* 0x003aa80c01007387 */ /* 0x0001e80000100a00 */
[----:B0-----:R-:W2:Y:S01]  /*28ae0*/  LDL.64 R12, [R1+0x150] ;  /* 0x00015000010c7983 */ /* 0x001ea20000100a00 */
[----:B------:R-:W-:-:S02]  /*28af0*/  IMAD.MOV.U32 R24, RZ, RZ, R14 ;  /* 0x000000ffff187224 */ /* 0x000fc400078e000e */
[----:B------:R-:W-:-:S05]  /*28b00*/  IMAD.MOV.U32 R25, RZ, RZ, R3 ;  /* 0x000000ffff197224 */ /* 0x000fca00078e0003 */
[----:B------:R-:W-:Y:S01]  /*28b10*/  STL.64 [R1+0x3a88], R24 ;  /* 0x003a881801007387 */ /* 0x000fe20000100a00 */
[----:B--2---:R-:W-:-:S15]  /*28b20*/  HMMA.16816.F32.BF16 R8, R20, R12, R8 ;  /* 0x0000000c1408723c */ /* 0x004fde0000041808 */
[----:B------:R-:W-:-:S04]  /*28b30*/  NOP ;  /* 0x0000000000007918 */ /* 0x000fc80000000000 */
[----:B------:R0:W-:Y:S04]  /*28b40*/  STL.64 [R1+0x640], R8 ;  /* 0x0006400801007387 */ /* 0x0001e80000100a00 */
[----:B------:R1:W-:Y:S04]  /*28b50*/  STL.64 [R1+0x648], R10 ;  /* 0x0006480a01007387 */ /* 0x0003e80000100a00 */
[----:B0-----:R-:W2:Y:S01]  /*28b60*/  LDL.LU.64 R8, [R1+0x3af0] ;  /* 0x003af00001087983 */ /* 0x001ea20000300a00 */
[----:B---3--:R-:W-:Y:S01]  /*28b70*/  HMMA.16816.F32.BF16 R4, R20, R4, R16 ;  /* 0x000000041404723c */ /* 0x008fe20000041810 */
[----:B-1----:R-:W-:-:S02]  /*28b80*/  IMAD.MOV.U32 R11, RZ, RZ, R12 ;  /* 0x000000ffff0b7224 */ /* 0x002fc400078e000c */
[----:B------:R-:W-:Y:S02]  /*28b90*/  IMAD.MOV.U32 R10, RZ, RZ, R13 ;  /* 0x000000ffff0a7224 */ /* 0x000fe400078e000d */
[----:B------:R-:W3:Y:S04]  /*28ba0*/  LDL.LU.64 R12, [R1+0x260] ;  /* 0x00026000010c7983 */ /* 0x000ee80000300a00 */
[----:B------:R-:W3:Y:S04]  /*28bb0*/  LDL.LU.64 R14, [R1+0x268] ;  /* 0x00026800010e7983 */ /* 0x000ee80000300a00 */
[----:B------:R-:W-:Y:S04]  /*28bc0*/  STL.64 [R1+0x3a48], R10 ;  /* 0x003a480a01007387 */ /* 0x000fe80000100a00 */
[----:B--2---:R0:W-:Y:S04]  /*28bd0*/  STL.64 [R1+0x3a40], R8 ;  /* 0x003a400801007387 */ /* 0x0041e80000100a00 */
[----:B0-----:R-:W3:Y:S04]  /*28be0*/  LDL.64 R8, [R1+0x100] ;  /* 0x0001000001087983 */ /* 0x001ee80000100a00 */
[----:B------:R-:W2:Y:S04]  /*28bf0*/  LDL.LU.64 R18, [R1+0x3ae8] ;  /* 0x003ae80001127983 */ /* 0x000ea80000300a00 */
[----:B------:R-:W2:Y:S04]  /*28c00*/  LDL.LU.64 R16, [R1+0x3ae0] ;  /* 0x003ae00001107983 */ /* 0x000ea80000300a00 */
[----:B------:R0:W-:Y:S04]  /*28c10*/  STL.64 [R1+0x650], R4 ;  /* 0x0006500401007387 */ /* 0x0001e80000100a00 */
[----:B------:R2:W-:Y:S04]  /*28c20*/  STL.64 [R1+0x658], R6 ;  /* 0x0006580601007387 */ /* 0x0005e80000100a00 */
[----:B0-----:R-:W2:Y:S01]  /*28c30*/  LDL.LU.64 R4, [R1+0x3ad8] ;  /* 0x003ad80001047983 */ /* 0x001ea20000300a00 */
[----:B------:R-:W-:-:S02]  /*28c40*/  IMAD.MOV.U32 R24, RZ, RZ, R2 ;  /* 0x000000ffff187224 */ /* 0x000fc400078e0002 */
[----:B------:R-:W-:Y:S01]  /*28c50*/  IMAD.MOV.U32 R25, RZ, RZ, R0 ;  /* 0x000000ffff197224 */ /* 0x000fe200078e0000 */
[----:B--2---:R-:W-:Y:S01]  /*28c60*/  HMMA.16816.F32.BF16 R4, R20, R4, R16 ;  /* 0x000000041404723c */ /* 0x004fe20000041810 */
[----:B------:R-:W2:Y:S04]  /*28c70*/  LDL.LU.64 R18, [R1+0x3ad0] ;  /* 0x003ad00001127983 */ /* 0x000ea80000300a00 */
[----:B------:R-:W2:-:S14]  /*28c80*/  LDL.LU.64 R16, [R1+0x3ac8] ;  /* 0x003ac80001107983 */ /* 0x000e9c0000300a00 */
[----:B------:R-:W-:Y:S04]  /*28c90*/  STL.64 [R1+0x660], R4 ;  /* 0x0006600401007387 */ /* 0x000fe80000100a00 */
[----:B------:R0:W-:Y:S04]  /*28ca0*/  STL.64 [R1+0x668], R6 ;  /* 0x0006680601007387 */ /* 0x0001e80000100a00 */
[----:B0-----:R-:W4:Y:S04]  /*28cb0*/  LDL.LU.64 R6, [R1+0x3ac0] ;  /* 0x003ac00001067983 */ /* 0x001f280000300a00 */
[----:B------:R-:W4:Y:S01]  /*28cc0*/  LDL.LU.64 R4, [R1+0x3ab8] ;  /* 0x003ab80001047983 */ /* 0x000f220000300a00 */
[----:B--2---:R-:W-:Y:S03]  /*28cd0*/  HMMA.16816.F32.BF16 R24, R20, R24, R16 ;  /* 0x000000181418723c */ /* 0x004fe60000041810 */
[----:B------:R-:W4:-:S15]  /*28ce0*/  LDL.LU.64 R16, [R1+0x3ab0] ;  /* 0x003ab00001107983 */ /* 0x000f1e0000300a00 */
[----:B------:R-:W-:Y:S01]  /*28cf0*/  NOP ;  /* 0x0000000000007918 */ /* 0x000fe20000000000 */
[----:B------:R0:W-:Y:S04]  /*28d00*/  STL.64 [R1+0x670], R24 ;  /* 0x0006701801007387 */ /* 0x0001e80000100a00 */
[----:B------:R1:W-:Y:S04]  /*28d10*/  STL.64 [R1+0x678], R26 ;  /* 0x0006781a01007387 */ /* 0x0003e80000100a00 */
[----:B0-----:R-:W2:Y:S04]  /*28d20*/  LDL.LU.64 R24, [R1+0x240] ;  /* 0x0002400001187983 */ /* 0x001ea80000300a00 */
[----:B-1----:R-:W2:Y:S01]  /*28d30*/  LDL.LU.64 R26, [R1+0x248] ;  /* 0x00024800011a7983 */ /* 0x002ea20000300a00 */
[----:B---3--:R-:W-:Y:S01]  /*28d40*/  HMMA.16816.F32.BF16 R12, R20, R8, R12 ;  /* 0x00000008140c723c */ /* 0x008fe2000004180c */
[----:B------:R-:W-:-:S02]  /*28d50*/  IMAD.MOV.U32 R2, RZ, RZ, R8 ;  /* 0x000000ffff027224 */ /* 0x000fc400078e0008 */
[----:B------:R-:W-:-:S05]  /*28d60*/  IMAD.MOV.U32 R0, RZ, RZ, R9 ;  /* 0x000000ffff007224 */ /* 0x000fca00078e0009 */
[----:B----4-:R-:W-:-:S15]  /*28d70*/  HMMA.16816.F32.BF16 R4, R20, R16, R4 ;  /* 0x000000101404723c */ /* 0x010fde0000041804 */
[----:B------:R-:W-:-:S04]  /*28d80*/  NOP ;  /* 0x0000000000007918 */ /* 0x000fc80000000000 */
[----:B------:R-:W-:Y:S04]  /*28d90*/  STL.64 [R1+0x680], R4 ;  /* 0x0006800401007387 */ /* 0x000fe80000100a00 */
[----:B------:R-:W-:Y:S04]  /*28da0*/  STL.64 [R1+0x688], R6 ;  /* 0x0006880601007387 */ /* 0x000fe80000100a00 */
[----:B--2---:R-:W-:Y:S04]  /*28db0*/  STL.64 [R1+0x3aa0], R26 ;  /* 0x003aa01a01007387 */ /* 0x004fe80000100a00 */
[----:B------:R0:W-:Y:S04]  /*28dc0*/  STL.64 [R1+0x3a98], R24 ;  /* 0x003a981801007387 */ /* 0x0001e80000100a00 */
[----:B0-----:R-:W2:Y:S04]  /*28dd0*/  LDL.LU.64 R24, [R1+0x250] ;  /* 0x0002500001187983 */ /* 0x001ea80000300a00 */
[----:B------:R-:W2:Y:S04]  /*28de0*/  LDL.LU.64 R26, [R1+0x258] ;  /* 0x00025800011a7983 */ /* 0x000ea80000300a00 */
[----:B------:R-:W3:Y:S04]  /*28df0*/  LDL.LU.64 R4, [R1+0x230] ;  /* 0x0002300001047983 */ /* 0x000ee80000300a00 */
[----:B------:R-:W3:Y:S04]  /*28e00*/  LDL.LU.64 R6, [R1+0x238] ;  /* 0x0002380001067983 */ /* 0x000ee80000300a00 */
[----:B------:R0:W-:Y:S04]  /*28e10*/  STL.64 [R1+0x39d0], R16 ;  /* 0x0039d01001007387 */ /* 0x0001e80000100a00 */
[----:B0-----:R-:W4:Y:S04]  /*28e20*/  LDL.LU.64 R16, [R1+0xc10] ;  /* 0x000c100001107983 */ /* 0x001f280000300a00 */
[----:B------:R-:W4:Y:S04]  /*28e30*/  LDL.LU.64 R18, [R1+0xc18] ;  /* 0x000c180001127983 */ /* 0x000f280000300a00 */
[----:B------:R0:W-:Y:S04]  /*28e40*/  STL.64 [R1+0x690], R12 ;  /* 0x0006900c01007387 */ /* 0x0001e80000100a00 */
[----:B------:R2:W-:Y:S04]  /*28e50*/  STL.64 [R1+0x698], R14 ;  /* 0x0006980e01007387 */ /* 0x0005e80000100a00 */
[----:B0-----:R-:W2:Y:S04]  /*28e60*/  LDL.LU.64 R12, [R1+0x3aa8] ;  /* 0x003aa800010c7983 */ /* 0x001ea80000300a00 */
[----:B------:R-:W3:Y:S04]  /*28e70*/  LDL.LU.64 R8, [R1+0xbd0] ;  /* 0x000bd00001087983 */ /* 0x000ee80000300a00 */
[----:B------:R-:W3:Y:S01]  /*28e80*/  LDL.LU.64 R10, [R1+0xbd8] ;  /* 0x000bd800010a7983 */ /* 0x000ee20000300a00 */
[C---:B--2---:R-:W-:Y:S03]  /*28e90*/  HMMA.16816.F32.BF16 R12, R20.reuse, R12, R24 ;  /* 0x0000000c140c723c */ /* 0x044fe60000041818 */
[----:B---3--:R-:W-:Y:S04]  /*28ea0*/  STL.64 [R1+0x3a60], R10 ;  /* 0x003a600a01007387 */ /* 0x008fe80000100a00 */
[----:B------:R0:W-:Y:S04]  /*28eb0*/  STL.64 [R1+0x3a58], R8 ;  /* 0x003a580801007387 */ /* 0x0001e80000100a00 */
[----:B0-----:R-:W2:Y:S04]  /*28ec0*/  LDL.LU.64 R8, [R1+0xbf0] ;  /* 0x000bf00001087983 */ /* 0x001ea80000300a00 */
[----:B------:R-:W2:Y:S04]  /*28ed0*/  LDL.LU.64 R10, [R1+0xbf8] ;  /* 0x000bf800010a7983 */ /* 0x000ea80000300a00 */
[----:B------:R-:W-:Y:S04]  /*28ee0*/  STL [R1+0x3a04], R0 ;  /* 0x003a040001007387 */ /* 0x000fe80000100800 */
[----:B------:R-:W-:Y:S04]  /*28ef0*/  STL [R1+0x3a00], R2 ;  /* 0x003a000201007387 */ /* 0x000fe80000100800 */
[----:B------:R-:W3:Y:S04]  /*28f00*/  LDL.LU.64 R26, [R1+0x3aa0] ;  /* 0x003aa000011a7983 */ /* 0x000ee80000300a00 */
[----:B------:R-:W3:Y:S04]  /*28f10*/  LDL.LU.64 R24, [R1+0x3a98] ;  /* 0x003a980001187983 */ /* 0x000ee80000300a00 */
[----:B------:R0:W-:Y:S04]  /*28f20*/  STL.64 [R1+0x6a0], R12 ;  /* 0x0006a00c01007387 */ /* 0x0001e80000100a00 */
[----:B------:R-:W-:Y:S04]  /*28f30*/  STL.64 [R1+0x6a8], R14 ;  /* 0x0006a80e01007387 */ /* 0x000fe80000100a00 */
[----:B0-----:R-:W3:Y:S02]  /*28f40*/  LDL.LU.64 R12, [R1+0x3a90] ;  /* 0x003a9000010c7983 */ /* 0x001ee40000300a00 */
[----:B---3--:R-:W-:Y:S01]  /*28f50*/  HMMA.16816.F32.BF16 R24, R20, R12, R24 ;  /* 0x0000000c1418723c */ /* 0x008fe20000041818 */
[----:B------:R-:W-:-:S02]  /*28f60*/  IMAD.MOV.U32 R28, RZ, RZ, R12 ;  /* 0x000000ffff1c7224 */ /* 0x000fc400078e000c */
[----:B------:R-:W-:-:S15]  /*28f70*/  IMAD.MOV.U32 R3, RZ, RZ, R13 ;  /* 0x000000ffff037224 */ /* 0x000fde00078e000d */
[----:B------:R-:W-:Y:S01]  /*28f80*/  NOP ;  /* 0x0000000000007918 */ /* 0x000fe20000000000 */
[----:B------:R0:W-:Y:S04]  /*28f90*/  STL.64 [R1+0x6d0], R24 ;  /* 0x0006d01801007387 */ /* 0x0001e80000100a00 */
[----:B------:R-:W-:Y:S04]  /*28fa0*/  STL.64 [R1+0x6d8], R26 ;  /* 0x0006d81a01007387 */ /* 0x000fe80000100a00 */
[----:B0-----:R-:W2:Y:S04]  /*28fb0*/  LDL.LU.64 R24, [R1+0x3a88] ;  /* 0x003a880001187983 */ /* 0x001ea80000300a00 */
[----:B------:R-:W3:Y:S02]  /*28fc0*/  LDL.LU.64 R12, [R1+0x3a80] ;  /* 0x003a8000010c7983 */ /* 0x000ee40000300a00 */
[----:B---3--:R-:W-:Y:S02]  /*28fd0*/  HMMA.16816.F32.BF16 R20, R20, R12, R4 ;  /* 0x0000000c1414723c */ /* 0x008fe40000041804 */
[----:B------:R-:W4:Y:S04]  /*28fe0*/  LDL.LU.64 R4, [R1+0x3a78] ;  /* 0x003a780001047983 */ /* 0x000f280000300a00 */
[----:B------:R-:W4:Y:S04]  /*28ff0*/  LDL.LU.64 R14, [R1+0x3a70] ;  /* 0x003a7000010e7983 */ /* 0x000f280000300a00 */
[----:B------:R-:W4:Y:S09]  /*29000*/  LDL.LU.64 R12, [R1+0x3a68] ;  /* 0x003a6800010c7983 */ /* 0x000f320000300a00 */
[----:B------:R-:W-:Y:S04]  /*29010*/  STL.64 [R1+0x6c0], R20 ;  /* 0x0006c01401007387 */ /* 0x000fe80000100a00 */
[----:B------:R4:W-:Y:S02]  /*29020*/  STL.64 [R1+0x6c8], R22 ;  /* 0x0006c81601007387 */ /* 0x0009e40000100a00 */
[C---:B----4-:R-:W-:Y:S08]  /*29030*/  HMMA.16816.F32.BF16 R20, R12.reuse, R4, R16 ;  /* 0x000000040c14723c */ /* 0x050ff00000041810 */
[----:B--2---:R-:W-:Y:S01]  /*29040*/  HMMA.16816.F32.BF16 R24, R12, R24, R8 ;  /* 0x000000180c18723c */ /* 0x004fe20000041808 */
[----:B------:R-:W-:-:S02]  /*29050*/  IMAD.MOV.U32 R17, RZ, RZ, R4 ;  /* 0x000000ffff117224 */ /* 0x000fc400078e0004 */
[----:B------:R-:W-:-:S08]  /*29060*/  IMAD.MOV.U32 R16, RZ, RZ, R5 ;  /* 0x000000ffff107224 */ /* 0x000fd000078e0005 */
[----:B------:R0:W-:Y:S04]  /*29070*/  STL.64 [R1+0x230], R20 ;  /* 0x0002301401007387 */ /* 0x0001e80000100a00 */
[----:B------:R1:W-:Y:S04]  /*29080*/  STL.64 [R1+0x238], R22 ;  /* 0x0002381601007387 */ /* 0x0003e80000100a00 */
[----:B------:R-:W2:Y:S04]  /*29090*/  LDL.LU.64 R4, [R1+0xb10] ;  /* 0x000b100001047983 */ /* 0x000ea80000300a00 */
[----:B------:R-:W2:Y:S04]  /*290a0*/  LDL.LU.64 R6, [R1+0xb18] ;  /* 0x000b180001067983 */ /* 0x000ea80000300a00 */
[----:B0-----:R-:W3:Y:S04]  /*290b0*/  LDL.LU.64 R20, [R1+0xaf0] ;  /* 0x000af00001147983 */ /* 0x001ee80000300a00 */
[----:B-1----:R-:W3:Y:S04]  /*290c0*/  LDL.LU.64 R22, [R1+0xaf8] ;  /* 0x000af80001167983 */ /* 0x002ee80000300a00 */
[----:B------:R0:W-:Y:S04]  /*290d0*/  STL.64 [R1+0x39f8], R16 ;  /* 0x0039f81001007387 */ /* 0x0001e80000100a00 */
[----:B0-----:R-:W4:Y:S04]  /*290e0*/  LDL.LU.64 R16, [R1+0xb30] ;  /* 0x000b300001107983 */ /* 0x001f280000300a00 */
[----:B------:R-:W4:Y:S04]  /*290f0*/  LDL.LU.64 R18, [R1+0xb38] ;  /* 0x000b380001127983 */ /* 0x000f280000300a00 */
[----:B------:R-:W2:Y:S04]  /*29100*/  LDL.LU.64 R10, [R1+0x3a60] ;  /* 0x003a6000010a7983 */ /* 0x000ea80000300a00 */
[----:B------:R-:W2:Y:S04]  /*29110*/  LDL.LU.64 R8, [R1+0x3a58] ;  /* 0x003a580001087983 */ /* 0x000ea80000300a00 */
        /* <DEDUP_REMOVED lines=11> */
[----:B------:R-:W2:Y:S04]  /*291d0*/  LDL.LU.64 R26, [R1+0x3a38] ;  /* 0x003a3800011a7983 */ /* 0x000ea80000300a00 */
[----:B------:R-:W4:Y:S02]  /*291e0*/  LDL.LU.64 R24, [R1+0x3a30] ;  /* 0x003a300001187983 */ /* 0x000f240000300a00 */
[----:B----4-:R-:W-:-:S15]  /*291f0*/  HMMA.16816.F32.BF16 R16, R12, R24, R16 ;  /* 0x000000180c10723c */ /* 0x010fde0000041810 */
[----:B------:R-:W-:-:S04]  /*29200*/  NOP ;  /* 0x0000000000007918 */ /* 0x000fc80000000000 */
[----:B------:R0:W-:Y:S04]  /*29210*/  STL.64 [R1+0x200], R16 ;  /* 0x0002001001007387 */ /* 0x0001e80000100a00 */
[----:B------:R1:W-:Y:S04]  /*29220*/  STL.64 [R1+0x208], R18 ;  /* 0x0002081201007387 */ /* 0x0003e80000100a00 */
[----:B0-----:R-:W4:Y:S04]  /*29230*/  LDL.LU.64 R16, [R1+0xac0] ;  /* 0x000ac00001107983 */ /* 0x001f280000300a00 */
[----:B-1----:R-:W3:Y:S01]  /*29240*/  LDL.LU.64 R18, [R1+0xac8] ;  /* 0x000ac80001127983 */ /* 0x002ee20000300a00 */
[----:B--2---:R-:W-:Y:S03]  /*29250*/  HMMA.16816.F32.BF16 R4, R12, R8, R4 ;  /* 0x000000080c04723c */ /* 0x004fe60000041804 */
[----:B---3--:R-:W-:Y:S04]  /*29260*/  STL.64 [R1+0x3a10], R18 ;  /* 0x003a101201007387 */ /* 0x008fe80000100a00 */
[----:B----4-:R0:W-:Y:S04]  /*29270*/  STL.64 [R1+0x3a08], R16 ;  /* 0x003a081001007387 */ /* 0x0101e80000100a00 */
[----:B0-----:R-:W2:Y:S04]  /*29280*/  LDL.LU.64 R16, [R1+0xae0] ;  /* 0x000ae00001107983 */ /* 0x001ea80000300a00 */
[----:B------:R-:W2:Y:S04]  /*29290*/  LDL.LU.64 R18, [R1+0xae8] ;  /* 0x000ae80001127983 */ /* 0x000ea80000300a00 */
[----:B------:R-:W-:Y:S04]  /*292a0*/  STL.64 [R1+0x3930], R26 ;  /* 0x0039301a01007387 */ /* 0x000fe80000100a00 */
[----:B------:R0:W-:Y:S04]  /*292b0*/  STL.64 [R1+0x3928], R24 ;  /* 0x0039281801007387 */ /* 0x0001e80000100a00 */
[----:B0-----:R-:W2:Y:S01]  /*292c0*/  LDL R24, [R1+0x30] ;  /* 0x0000300001187983 */ /* 0x001ea20000100800 */
[----:B------:R-:W-:-:S03]  /*292d0*/  IMAD.MOV.U32 R25, RZ, RZ, R29 ;  /* 0x000000ffff197224 */ /* 0x000fc600078e001d */
[----:B------:R-:W3:Y:S04]  /*292e0*/  LDL.LU R29, [R1+0x3a28] ;  /* 0x003a2800011d7983 */ /* 0x000ee80000300800 */
[----:B------:R-:W-:Y:S04]  /*292f0*/  STL.64 [R1+0x1f0], R4 ;  /* 0x0001f00401007387 */ /* 0x000fe80000100a00 */
[----:B------:R0:W-:Y:S04]  /*29300*/  STL.64 [R1+0x1f8], R6 ;  /* 0x0001f80601007387 */ /* 0x0001e80000100a00 */
[----:B0-----:R-:W4:Y:S04]  /*29310*/  LDL.LU.64 R6, [R1+0x3a20] ;  /* 0x003a200001067983 */ /* 0x001f280000300a00 */
[----:B------:R-:W2:Y:S02]  /*29320*/  LDL.LU.64 R4, [R1+0x3a18] ;  /* 0x003a180001047983 */ /* 0x000ea40000300a00 */
[----:B--2---:R-:W-:Y:S02]  /*29330*/  HMMA.16816.F32.BF16 R20, R12, R4, R20 ;  /* 0x000000040c14723c */ /* 0x004fe40000041814 */
[----:B----4-:R-:W-:Y:S04]  /*29340*/  STL.64 [R1+0x3920], R6 ;  /* 0x0039200601007387 */ /* 0x010fe80000100a00 */
[----:B------:R0:W-:-:S13]  /*29350*/  STL.64 [R1+0x3918], R4 ;  /* 0x0039180401007387 */ /* 0x0001da0000100a00 */
[----:B------:R-:W-:Y:S04]  /*29360*/  STL.64 [R1+0x1e0], R20 ;  /* 0x0001e01401007387 */ /* 0x000fe80000100a00 */
[----:B------:R-:W-:Y:S04]  /*29370*/  STL.64 [R1+0x1e8], R22 ;  /* 0x0001e81601007387 */ /* 0x000fe80000100a00 */
[----:B---3--:R-:W1:Y:S04]  /*29380*/  LDSM.16.MT88.4 R20, [R29+UR5+0x180] ;  /* 0x000180051d14783b */ /* 0x008e680008004200 */
[----:B0-----:R-:W2:Y:S04]  /*29390*/  LDL.64 R4, [R1+0x140] ;  /* 0x0001400001047983 */ /* 0x001ea80000100a00 */
[----:B------:R-:W-:Y:S01]  /*293a0*/  STL [R1+0x3908], R29 ;  /* 0x0039081d01007387 */ /* 0x000fe20000100800 */
[----:B------:R-:W-:Y:S03]  /*293b0*/  HMMA.16816.F32.BF16 R24, R12, R24, R16 ;  /* 0x000000180c18723c */ /* 0x000fe60000041810 */
[----:B-1----:R-:W-:Y:S04]  /*293c0*/  STL.64 [R1+0x3858], R22 ;  /* 0x0038581601007387 */ /* 0x002fe80000100a00 */
[----:B------:R0:W-:Y:S04]  /*293d0*/  STL.64 [R1+0x3850], R20 ;  /* 0x0038501401007387 */ /* 0x0001e80000100a00 */
[----:B0-----:R-:W3:Y:S04]  /*293e0*/  LDL.LU.64 R20, [R1+0xd0] ;  /* 0x0000d00001147983 */ /* 0x001ee80000300a00 */
[----:B------:R-:W4:Y:S04]  /*293f0*/  LDL.LU.64 R18, [R1+0x3a10] ;  /* 0x003a100001127983 */ /* 0x000f280000300a00 */
[----:B------:R-:W4:Y:S04]  /*29400*/  LDL.LU.64 R16, [R1+0x3a08] ;  /* 0x003a080001107983 */ /* 0x000f280000300a00 */
[----:B------:R0:W-:Y:S04]  /*29410*/  STL.64 [R1+0x2c0], R24 ;  /* 0x0002c01801007387 */ /* 0x0001e80000100a00 */
[----:B------:R-:W-:Y:S01]  /*29420*/  STL.64 [R1+0x2c8], R26 ;  /* 0x0002c81a01007387 */ /* 0x000fe20000100a00 */
[----:B0-----:R-:W-:-:S02]  /*29430*/  IMAD.MOV.U32 R24, RZ, RZ, R0 ;  /* 0x000000ffff187224 */ /* 0x001fc400078e0000 */
[----:B------:R-:W-:Y:S01]  /*29440*/  IMAD.MOV.U32 R25, RZ, RZ, R2 ;  /* 0x000000ffff197224 */ /* 0x000fe200078e0002 */
[----:B------:R-:W2:Y:S04]  /*29450*/  LDL.LU R0, [R1+0x3a04] ;  /* 0x003a040001007983 */ /* 0x000ea80000300800 */
[----:B------:R-:W2:Y:S04]  /*29460*/  LDL.LU R2, [R1+0x3a00] ;  /* 0x003a000001027983 */ /* 0x000ea80000300800 */
[----:B------:R0:W-:Y:S02]  /*29470*/  STL.64 [R1+0x3948], R24 ;  /* 0x0039481801007387 */ /* 0x0001e40000100a00 */
[----:B0-----:R-:W-:-:S02]  /*29480*/  IMAD.MOV.U32 R24, RZ, RZ, R11 ;  /* 0x000000ffff187224 */ /* 0x001fc400078e000b */
[----:B------:R-:W-:-:S07]  /*29490*/  IMAD.MOV.U32 R25, RZ, RZ, R10 ;  /* 0x000000ffff197224 */ /* 0x000fce00078e000a */
[----:B----4-:R-:W-:Y:S01]  /*294a0*/  HMMA.16816.F32.BF16 R24, R12, R24, R16 ;  /* 0x000000180c18723c */ /* 0x010fe20000041810 */
[----:B------:R-:W4:-:S15]  /*294b0*/  LDL.LU.64 R16, [R1+0x39f8] ;  /* 0x0039f80001107983 */ /* 0x000f1e0000300a00 */
[----:B------:R-:W-:-:S03]  /*294c0*/  NOP ;  /* 0x0000000000007918 */ /* 0x000fc60000000000 */
[----:B------:R0:W-:Y:S04]  /*294d0*/  STL.64 [R1+0x2b0], R24 ;  /* 0x0002b01801007387 */ /* 0x0001e80000100a00 */
[----:B------:R-:W-:Y:S04]  /*294e0*/  STL.64 [R1+0x2b8], R26 ;  /* 0x0002b81a01007387 */ /* 0x000fe80000100a00 */
[----:B0-----:R-:W2:Y:S04]  /*294f0*/  LDL.64 R24, [R1+0x10] ;  /* 0x0000100001187983 */ /* 0x001ea80000100a00 */
[----:B--2---:R0:W-:Y:S04]  /*29500*/  STL.64 [R1+0x3960], R24 ;  /* 0x0039601801007387 */ /* 0x0041e80000100a00 */
[----:B0-----:R-:W2:Y:S04]  /*29510*/  LDL.LU.64 R24, [R1+0xab0] ;  /* 0x000ab00001187983 */ /* 0x001ea80000300a00 */
[----:B------:R-:W2:Y:S02]  /*29520*/  LDL.LU.64 R26, [R1+0xab8] ;  /* 0x000ab800011a7983 */ /* 0x000ea40000300a00 */
[----:B--2---:R-:W-:-:S15]  /*29530*/  HMMA.16816.F32.BF16 R24, R12, R4, R24 ;  /* 0x000000040c18723c */ /* 0x004fde0000041818 */
[----:B------:R-:W-:-:S04]  /*29540*/  NOP ;  /* 0x0000000000007918 */ /* 0x000fc80000000000 */
[----:B------:R4:W-:Y:S04]  /*29550*/  STL.64 [R1+0x2a0], R24 ;  /* 0x0002a01801007387 */ /* 0x0009e80000100a00 */
[----:B------:R-:W-:Y:S01]  /*29560*/  STL.64 [R1+0x2a8], R26 ;  /* 0x0002a81a01007387 */ /* 0x000fe20000100a00 */
[----:B----4-:R-:W-:Y:S02]  /*29570*/  IMAD.MOV.U32 R24, RZ, RZ, R17 ;  /* 0x000000ffff187224 */ /* 0x010fe400078e0011 */
[----:B------:R-:W-:Y:S02]  /*29580*/  IMAD.MOV.U32 R25, RZ, RZ, R16 ;  /* 0x000000ffff197224 */ /* 0x000fe400078e0010 */
[----:B------:R-:W2:Y:S04]  /*29590*/  LDL.LU.64 R16, [R1+0xa90] ;  /* 0x000a900001107983 */ /* 0x000ea80000300a00 */
[----:B------:R-:W4:Y:S01]  /*295a0*/  LDL.LU.64 R18, [R1+0xa98] ;  /* 0x000a980001127983 */ /* 0x000f220000300a00 */
[----:B------:R-:W-:-:S02]  /*295b0*/  IMAD.MOV.U32 R11, RZ, RZ, R4 ;  /* 0x000000ffff0b7224 */ /* 0x000fc400078e0004 */
[----:B------:R-:W-:Y:S01]  /*295c0*/  IMAD.MOV.U32 R10, RZ, RZ, R5 ;  /* 0x000000ffff0a7224 */ /* 0x000fe200078e0005 */
[----:B----4-:R-:W-:Y:S04]  /*295d0*/  STL.64 [R1+0x39e0], R18 ;  /* 0x0039e01201007387 */ /* 0x010fe80000100a00 */
[----:B--2---:R0:W-:Y:S04]  /*295e0*/  STL.64 [R1+0x39d8], R16 ;  /* 0x0039d81001007387 */ /* 0x0041e80000100a00 */
[----:B0-----:R-:W2:Y:S04]  /*295f0*/  LDL.64 R16, [R1+0x130] ;  /* 0x0001300001107983 */ /* 0x001ea80000100a00 */
[----:B------:R-:W4:Y:S04]  /*29600*/  LDL.LU.64 R4, [R1+0xa80] ;  /* 0x000a800001047983 */ /* 0x000f280000300a00 */
[----:B------:R-:W2:Y:S04]  /*29610*/  LDL.LU.64 R6, [R1+0xa88] ;  /* 0x000a880001067983 */ /* 0x000ea80000300a00 */
[----:B--2---:R-:W-:Y:S04]  /*29620*/  STL.64 [R1+0x39f0], R6 ;  /* 0x0039f00601007387 */ /* 0x004fe80000100a00 */
[----:B----4-:R0:W-:Y:S04]  /*29630*/  STL.64 [R1+0x39e8], R4 ;  /* 0x0039e80401007387 */ /* 0x0101e80000100a00 */
[----:B0-----:R-:W2:Y:S04]  /*29640*/  LDL.LU.64 R4, [R1+0xaa0] ;  /* 0x000aa00001047983 */ /* 0x001ea80000300a00 */
[----:B------:R-:W2:Y:S04]  /*29650*/  LDL.LU.64 R6, [R1+0xaa8] ;  /* 0x000aa80001067983 */ /* 0x000ea80000300a00 */
[----:B------:R0:W-:Y:S02]  /*29660*/  STL.64 [R1+0x3988], R24 ;  /* 0x0039881801007387 */ /* 0x0001e40000100a00 */
[----:B0-----:R-:W-:-:S02]  /*29670*/  IMAD.MOV.U32 R24, RZ, RZ, R28 ;  /* 0x000000ffff187224 */ /* 0x001fc400078e001c */
[----:B------:R-:W-:-:S05]  /*29680*/  IMAD.MOV.U32 R25, RZ, RZ, R3 ;  /* 0x000000ffff197224 */ /* 0x000fca00078e0003 */
[----:B------:R0:W-:Y:S04]  /*29690*/  STL.64 [R1+0x39a0], R24 ;  /* 0x0039a01801007387 */ /* 0x0001e80000100a00 */
[----:B0-----:R-:W4:Y:S04]  /*296a0*/  LDL.64 R24, [R1+0xf0] ;  /* 0x0000f00001187983 */ /* 0x001f280000100a00 */
[----:B----4-:R-:W-:Y:S04]  /*296b0*/  STL.64 [R1+0x39b8], R24 ;  /* 0x0039b81801007387 */ /* 0x010fe80000100a00 */
[----:B------:R-:W4:Y:S01]  /*296c0*/  LDL R23, [R1+0x194c] ;  /* 0x00194c0001177983 */ /* 0x000f220000100800 */
[----:B--2---:R-:W-:Y:S01]  /*296d0*/  HMMA.16816.F32.BF16 R4, R12, R16, R4 ;  /* 0x000000100c04723c */ /* 0x004fe20000041804 */
[----:B------:R-:W-:-:S02]  /*296e0*/  IMAD.MOV.U32 R29, RZ, RZ, R17 ;  /* 0x000000ffff1d7224 */ /* 0x000fc400078e0011 */
[----:B----4-:R-:W-:Y:S04]  /*296f0*/  STL [R1+0x3998], R23 ;  /* 0x0039981701007387 */ /* 0x010fe80000100800 */
[----:B---3--:R0:W-:Y:S04]  /*29700*/  STL.64 [R1+0x3990], R20 ;  /* 0x0039901401007387 */ /* 0x0081e80000100a00 */
[----:B0-----:R-:W2:Y:S04]  /*29710*/  LDL.64 R20, [R1+0x120] ;  /* 0x0001200001147983 */ /* 0x001ea80000100a00 */
[----:B------:R-:W-:Y:S04]  /*29720*/  STL [R1+0x3910], R10 ;  /* 0x0039100a01007387 */ /* 0x000fe80000100800 */
[----:B------:R-:W-:Y:S04]  /*29730*/  STL [R1+0x390c], R11 ;  /* 0x00390c0b01007387 */ /* 0x000fe80000100800 */
[----:B------:R-:W-:Y:S04]  /*29740*/  STL.64 [R1+0x290], R4 ;  /* 0x0002900401007387 */ /* 0x000fe80000100a00 */
[----:B------:R0:W-:Y:S04]  /*29750*/  STL.64 [R1+0x298], R6 ;  /* 0x0002980601007387 */ /* 0x0001e80000100a00 */
[----:B0-----:R-:W3:Y:S04]  /*29760*/  LDL.LU.64 R6, [R1+0x39f0] ;  /* 0x0039f00001067983 */ /* 0x001ee80000300a00 */
[----:B------:R-:W3:Y:S04]  /*29770*/  LDL.LU.64 R4, [R1+0x39e8] ;  /* 0x0039e80001047983 */ /* 0x000ee80000300a00 */
[----:B------:R-:W2:Y:S04]  /*29780*/  LDL.LU.64 R18, [R1+0x39e0] ;  /* 0x0039e00001127983 */ /* 0x000ea80000300a00 */
[----:B------:R-:W2:Y:S04]  /*29790*/  LDL.LU.64 R16, [R1+0x39d8] ;  /* 0x0039d80001107983 */ /* 0x000ea80000300a00 */
[----:B------:R-:W-:Y:S01]  /*297a0*/  STL [R1+0x3914], R29 ;  /* 0x0039141d01007387 */ /* 0x000fe20000100800 */
[----:B--2---:R-:W-:-:S15]  /*297b0*/  HMMA.16816.F32.BF16 R16, R12, R20, R16 ;  /* 0x000000140c10723c */ /* 0x004fde0000041810 */
[----:B------:R-:W-:-:S04]  /*297c0*/  NOP ;  /* 0x0000000000007918 */ /* 0x000fc80000000000 */
[----:B------:R0:W-:Y:S04]  /*297d0*/  STL.64 [R1+0x280], R16 ;  /* 0x0002801001007387 */ /* 0x0001e80000100a00 */
[----:B------:R-:W-:Y:S04]  /*297e0*/  STL.64 [R1+0x288], R18 ;  /* 0x0002881201007387 */ /* 0x000fe80000100a00 */
[----:B0-----:R-:W3:Y:S01]  /*297f0*/  LDL.LU.64 R16, [R1+0x39d0] ;  /* 0x0039d00001107983 */ /* 0x001ee20000300a00 */
[----:B------:R-:W-:Y:S01]  /*29800*/  IMAD.MOV.U32 R11, RZ, RZ, R20 ;  /* 0x000000ffff0b7224 */ /* 0x000fe200078e0014 */
[----:B---3--:R-:W-:-:S15]  /*29810*/  HMMA.16816.F32.BF16 R4, R12, R16, R4 ;  /* 0x000000100c04723c */ /* 0x008fde0000041804 */
[----:B------:R-:W-:-:S04]  /*29820*/  NOP ;  /* 0x0000000000007918 */ /* 0x000fc80000000000 */
[----:B------:R-:W-:Y:S04]  /*29830*/  STL.64 [R1+0x270], R4 ;  /* 0x0002700401007387 */ /* 0x000fe80000100a00 */
[----:B------:R-:W-:Y:S04]  /*29840*/  STL.64 [R1+0x278], R6 ;  /* 0x0002780601007387 */ /* 0x000fe80000100a00 */
[----:B------:R-:W2:Y:S04]  /*29850*/  LDL.LU.64 R20, [R1+0xa50] ;  /* 0x000a500001147983 */ /* 0x000ea80000300a00 */
[----:B------:R-:W3:Y:S04]  /*29860*/  LDL.LU.64 R22, [R1+0xa58] ;  /* 0x000a580001167983 */ /* 0x000ee80000300a00 */
[----:B---3--:R-:W-:Y:S04]  /*29870*/  STL.64 [R1+0x39b0], R22 ;  /* 0x0039b01601007387 */ /* 0x008fe80000100a00 */
[----:B--2---:R0:W-:Y:S04]  /*29880*/  STL.64 [R1+0x39a8], R20 ;  /* 0x0039a81401007387 */ /* 0x0041e80000100a00 */
[----:B0-----:R-:W2:Y:S04]  /*29890*/  LDL.LU.64 R20, [R1+0xa60] ;  /* 0x000a600001147983 */ /* 0x001ea80000300a00 */
[----:B------:R-:W3:Y:S01]  /*298a0*/  LDL.LU.64 R22, [R1+0xa68] ;  /* 0x000a680001167983 */ /* 0x000ee20000300a00 */
[----:B------:R-:W-:-:S02]  /*298b0*/  IMAD.MOV.U32 R10, RZ, RZ, R17 ;  /* 0x000000ffff0a7224 */ /* 0x000fc400078e0011 */
[----:B------:R-:W-:Y:S01]  /*298c0*/  IMAD.MOV.U32 R29, RZ, RZ, R16 ;  /* 0x000000ffff1d7224 */ /* 0x000fe200078e0010 */
[----:B---3--:R-:W-:Y:S04]  /*298d0*/  STL.64 [R1+0x39c8], R22 ;  /* 0x0039c81601007387 */ /* 0x008fe80000100a00 */
[----:B--2---:R0:W-:Y:S04]  /*298e0*/  STL.64 [R1+0x39c0], R20 ;  /* 0x0039c01401007387 */ /* 0x0041e80000100a00 */
[----:B0-----:R-:W2:Y:S04]  /*298f0*/  LDL.LU.64 R20, [R1+0xa70] ;  /* 0x000a700001147983 */ /* 0x001ea80000300a00 */
[----:B------:R-:W2:Y:S04]  /*29900*/  LDL.LU.64 R22, [R1+0xa78] ;  /* 0x000a780001167983 */ /* 0x000ea80000300a00 */
[----:B------:R-:W3:Y:S04]  /*29910*/  LDL.LU.64 R16, [R1+0xa40] ;  /* 0x000a400001107983 */ /* 0x000ee80000300a00 */
[----:B------:R-:W3:Y:S04]  /*29920*/  LDL.LU.64 R18, [R1+0xa48] ;  /* 0x000a480001127983 */ /* 0x000ee80000300a00 */
[----:B------:R-:W-:Y:S04]  /*29930*/  STL.64 [R1+0x3940], R10 ;  /* 0x0039400a01007387 */ /* 0x000fe80000100a00 */
[----:B------:R0:W-:Y:S04]  /*29940*/  STL.64 [R1+0x3938], R8 ;  /* 0x0039380801007387 */ /* 0x0001e80000100a00 */
[----:B0-----:R-:W4:Y:S04]  /*29950*/  LDL.LU.64 R8, [R1+0x6f0] ;  /* 0x0006f00001087983 */ /* 0x001f280000300a00 */
[----:B------:R-:W2:Y:S01]  /*29960*/  LDL.LU.64 R10, [R1+0x6f8] ;  /* 0x0006f800010a7983 */ /* 0x000ea20000300a00 */
[----:B------:R-:W-:-:S02]  /*29970*/  IMAD.MOV.U32 R24, RZ, RZ, R2 ;  /* 0x000000ffff187224 */ /* 0x000fc400078e0002 */
[----:B------:R-:W-:Y:S01]  /*29980*/  IMAD.MOV.U32 R25, RZ, RZ, R0 ;  /* 0x000000ffff197224 */ /* 0x000fe200078e0000 */
[----:B--2---:R-:W-:Y:S04]  /*29990*/  STL.64 [R1+0x3958], R10 ;  /* 0x0039580a01007387 */ /* 0x004fe80000100a00 */
[----:B----4-:R0:W-:Y:S04]  /*299a0*/  STL.64 [R1+0x3950], R8 ;  /* 0x0039500801007387 */ /* 0x0101e80000100a00 */
[----:B0-----:R-:W2:Y:S04]  /*299b0*/  LDL.LU.64 R8, [R1+0x6e0] ;  /* 0x0006e00001087983 */ /* 0x001ea80000300a00 */
[----:B------:R-:W4:Y:S01]  /*299c0*/  LDL.LU.64 R10, [R1+0x6e8] ;  /* 0x0006e800010a7983 */ /* 0x000f220000300a00 */
[C---:B------:R-:W-:Y:S03]  /*299d0*/  HMMA.16816.F32.BF16 R24, R12.reuse, R24, R20 ;  /* 0x000000180c18723c */ /* 0x040fe60000041814 */
[----:B----4-:R-:W-:Y:S04]  /*299e0*/  STL.64 [R1+0x3970], R10 ;  /* 0x0039700a01007387 */ /* 0x010fe80000100a00 */
[----:B--2---:R0:W-:Y:S04]  /*299f0*/  STL.64 [R1+0x3968], R8 ;  /* 0x0039680801007387 */ /* 0x0041e80000100a00 */
[----:B0-----:R-:W2:Y:S04]  /*29a00*/  LDL.LU.64 R8, [R1+0x6b0] ;  /* 0x0006b00001087983 */ /* 0x001ea80000300a00 */
[----:B------:R-:W2:Y:S04]  /*29a10*/  LDL.LU.64 R10, [R1+0x6b8] ;  /* 0x0006b800010a7983 */ /* 0x000ea80000300a00 */
[----:B------:R-:W4:Y:S04]  /*29a20*/  LDL.LU.64 R4, [R1+0x700] ;  /* 0x0007000001047983 */ /* 0x000f280000300a00 */
        /* <DEDUP_REMOVED lines=16> */
[----:B------:R-:W2:Y:S04]  /*29b30*/  LDL.LU R23, [R1+0x3998] ;  /* 0x0039980001177983 */ /* 0x000ea80000300800 */
[----:B------:R-:W3:-:S13]  /*29b40*/  LDL.LU.64 R20, [R1+0x3990] ;  /* 0x0039900001147983 */ /* 0x000eda0000300a00 */
[----:B------:R0:W-:Y:S04]  /*29b50*/  STL.64 [R1+0x240], R24 ;  /* 0x0002401801007387 */ /* 0x0001e80000100a00 */
[----:B------:R-:W-:Y:S04]  /*29b60*/  STL.64 [R1+0x248], R26 ;  /* 0x0002481a01007387 */ /* 0x000fe80000100a00 */
[----:B0-----:R-:W2:Y:S01]  /*29b70*/  LDL.LU.64 R24, [R1+0x3988] ;  /* 0x0039880001187983 */ /* 0x001ea20000300a00 */
[----:B---3--:R-:W-:Y:S03]  /*29b80*/  HMMA.16816.F32.BF16 R12, R12, R20, R16 ;  /* 0x000000140c0c723c */ /* 0x008fe60000041810 */
[----:B------:R-:W2:Y:S04]  /*29b90*/  LDL.LU.64 R18, [R1+0x3980] ;  /* 0x0039800001127983 */ /* 0x000ea80000300a00 */
[----:B------:R-:W2:-:S12]  /*29ba0*/  LDL.LU.64 R16, [R1+0x3978] ;  /* 0x0039780001107983 */ /* 0x000e980000300a00 */
[----:B------:R0:W-:Y:S04]  /*29bb0*/  STL.64 [R1+0x1d0], R12 ;  /* 0x0001d00c01007387 */ /* 0x0001e80000100a00 */
[----:B------:R1:W-:Y:S04]  /*29bc0*/  STL.64 [R1+0x1d8], R14 ;  /* 0x0001d80e01007387 */ /* 0x0003e80000100a00 */
[----:B0-----:R-:W3:Y:S04]  /*29bd0*/  LDL.LU.64 R12, [R1+0x720] ;  /* 0x00072000010c7983 */ /* 0x001ee80000300a00 */
[----:B-1----:R-:W3:Y:S04]  /*29be0*/  LDL.LU.64 R14, [R1+0x728] ;  /* 0x00072800010e7983 */ /* 0x002ee80000300a00 */
        /* <DEDUP_REMOVED lines=18> */
[----:B------:R-:W2:-:S13]  /*29d10*/  LDL.LU.64 R8, [R1+0x3938] ;  /* 0x0039380001087983 */ /* 0x000e9a0000300a00 */
[----:B------:R-:W-:Y:S04]  /*29d20*/  STL.64 [R1+0x6f0], R24 ;  /* 0x0006f01801007387 */ /* 0x000fe80000100a00 */
[----:B------:R0:W-:Y:S04]  /*29d30*/  STL.64 [R1+0x6f8], R26 ;  /* 0x0006f81a01007387 */ /* 0x0001e80000100a00 */
[----:B0-----:R-:W2:Y:S04]  /*29d40*/  LDL.LU.64 R26, [R1+0x3930] ;  /* 0x00393000011a7983 */ /* 0x001ea80000300a00 */
        /* <DEDUP_REMOVED lines=10> */
[----:B------:R-:W2:Y:S04]  /*29df0*/  LDL.LU.64 R26, [R1+0x718] ;  /* 0x00071800011a7983 */ /* 0x000ea80000300a00 */
[----:B------:R-:W-:Y:S01]  /*29e00*/  STL.64 [R1+0x38e8], R8 ;  /* 0x0038e80801007387 */ /* 0x000fe20000100a00 */
[C---:B---3--:R-:W-:Y:S08]  /*29e10*/  HMMA.16816.F32.BF16 R12, R16.reuse, R4, R12 ;  /* 0x00000004100c723c */ /* 0x048ff0000004180c */
[----:B--2---:R-:W-:-:S15]  /*29e20*/  HMMA.16816.F32.BF16 R24, R16, R8, R24 ;  /* 0x000000081018723c */ /* 0x004fde0000041818 */
[----:B------:R-:W-:-:S04]  /*29e30*/  NOP ;  /* 0x0000000000007918 */ /* 0x000fc80000000000 */
[----:B------:R-:W-:Y:S04]  /*29e40*/  STL.64 [R1+0x710], R24 ;  /* 0x0007101801007387 */ /* 0x000fe80000100a00 */
[----:B------:R-:W-:Y:S04]  /*29e50*/  STL.64 [R1+0x718], R26 ;  /* 0x0007181a01007387 */ /* 0x000fe80000100a00 */
[----:B----4-:R-:W-:Y:S04]  /*29e60*/  STL.64 [R1+0x3810], R6 ;  /* 0x0038100601007387 */ /* 0x010fe80000100a00 */
[----:B------:R-:W-:Y:S04]  /*29e70*/  STL.64 [R1+0x3808], R4 ;  /* 0x0038080401007387 */ /* 0x000fe80000100a00 */
[----:B------:R-:W-:Y:S04]  /*29e80*/  STL.64 [R1+0x720], R12 ;  /* 0x0007200c01007387 */ /* 0x000fe80000100a00 */
[----:B------:R-:W-:Y:S04]  /*29e90*/  STL.64 [R1+0x728], R14 ;  /* 0x0007280e01007387 */ /* 0x000fe80000100a00 */
[----:B------:R0:W1:Y:S04]  /*29ea0*/  LDSM.16.MT88.4 R12, [R23+UR5+0x180] ;  /* 0x00018005170c783b */ /* 0x0000680008004200 */
[----:B------:R-:W2:Y:S04]  /*29eb0*/  LDL.LU.64 R20, [R1+0x7a0] ;  /* 0x0007a00001147983 */ /* 0x000ea80000300a00 */
[----:B0-----:R-:W3:Y:S04]  /*29ec0*/  LDL.LU.64 R22, [R1+0x7a8] ;  /* 0x0007a80001167983 */ /* 0x001ee80000300a00 */
[----:B---3--:R-:W-:Y:S04]  /*29ed0*/  STL.64 [R1+0x3878], R22 ;  /* 0x0038781601007387 */ /* 0x008fe80000100a00 */
[----:B--2---:R0:W-:Y:S04]  /*29ee0*/  STL.64 [R1+0x3870], R20 ;  /* 0x0038701401007387 */ /* 0x0041e80000100a00 */
[----:B0-----:R-:W2:Y:S04]  /*29ef0*/  LDL R20, [R1+0x100] ;  /* 0x0001000001147983 */ /* 0x001ea80000100800 */
[----:B------:R-:W2:Y:S04]  /*29f00*/  LDL R21, [R1+0x104] ;  /* 0x0001040001157983 */ /* 0x000ea80000100800 */
[----:B--2---:R0:W-:Y:S02]  /*29f10*/  STL.64 [R1+0x3890], R20 ;  /* 0x0038901401007387 */ /* 0x0041e40000100a00 */
[----:B0-----:R-:W-:-:S02]  /*29f20*/  IMAD.MOV.U32 R20, RZ, RZ, R29 ;  /* 0x000000ffff147224 */ /* 0x001fc400078e001d */
[----:B------:R-:W-:Y:S01]  /*29f30*/  IMAD.MOV.U32 R21, RZ, RZ, R10 ;  /* 0x000000ffff157224 */ /* 0x000fe200078e000a */
[----:B------:R-:W2:Y:S04]  /*29f40*/  LDL.LU R29, [R1+0x3914] ;  /* 0x00391400011d7983 */ /* 0x000ea80000300800 */
[----:B------:R-:W3:Y:S04]  /*29f50*/  LDL.LU R10, [R1+0x3910] ;  /* 0x00391000010a7983 */ /* 0x000ee80000300800 */
[----:B------:R0:W-:Y:S02]  /*29f60*/  STL.64 [R1+0x38a8], R20 ;  /* 0x0038a81401007387 */ /* 0x0001e40000100a00 */
[----:B0-----:R-:W-:-:S02]  /*29f70*/  IMAD.MOV.U32 R20, RZ, RZ, R11 ;  /* 0x000000ffff147224 */ /* 0x001fc400078e000b */
[----:B------:R-:W4:Y:S04]  /*29f80*/  LDL.LU R11, [R1+0x390c] ;  /* 0x00390c00010b7983 */ /* 0x000f280000300800 */
[----:B------:R-:W2:Y:S04]  /*29f90*/  LDL R21, [R1+0x124] ;  /* 0x0001240001157983 */ /* 0x000ea80000100800 */
[----:B--2---:R-:W-:Y:S04]  /*29fa0*/  STL.64 [R1+0x38c0], R20 ;  /* 0x0038c01401007387 */ /* 0x004fe80000100a00 */
[----:B------:R-:W2:Y:S04]  /*29fb0*/  LDL.LU.64 R4, [R1+0x20] ;  /* 0x0000200001047983 */ /* 0x000ea80000300a00 */
[----:B--2---:R0:W-:Y:S04]  /*29fc0*/  STL.64 [R1+0x3860], R4 ;  /* 0x0038600401007387 */ /* 0x0041e80000100a00 */
[----:B0-----:R-:W2:Y:S01]  /*29fd0*/  LDL R4, [R1+0x130] ;  /* 0x0001300001047983 */ /* 0x001ea20000100800 */
[----:B------:R-:W-:-:S03]  /*29fe0*/  IMAD.MOV.U32 R5, RZ, RZ, R29 ;  /* 0x000000ffff057224 */ /* 0x000fc600078e001d */
[----:B------:R-:W3:Y:S04]  /*29ff0*/  LDL.LU R29, [R1+0x3908] ;  /* 0x00390800011d7983 */ /* 0x000ee80000300800 */
[----:B--2---:R4:W-:Y:S04]  /*2a000*/  STL.64 [R1+0x38c8], R4 ;  /* 0x0038c80401007387 */ /* 0x0049e80000100a00 */
[----:B------:R-:W2:Y:S01]  /*2a010*/  LDL.LU.64 R8, [R1+0x740] ;  /* 0x0007400001087983 */ /* 0x000ea20000300a00 */
[----:B----4-:R-:W-:Y:S02]  /*2a020*/  IMAD.MOV.U32 R4, RZ, RZ, R11 ;  /* 0x000000ffff047224 */ /* 0x010fe400078e000b */
[----:B---3--:R-:W-:-:S02]  /*2a030*/  IMAD.MOV.U32 R5, RZ, RZ, R10 ;  /* 0x000000ffff057224 */ /* 0x008fc400078e000a */
[----:B------:R-:W3:Y:S04]  /*2a040*/  LDL.LU.64 R10, [R1+0x748] ;  /* 0x00074800010a7983 */ /* 0x000ee80000300a00 */
[----:B---3--:R-:W-:Y:S04]  /*2a050*/  STL.64 [R1+0x38f8], R10 ;  /* 0x0038f80a01007387 */ /* 0x008fe80000100a00 */
[----:B--2---:R0:W-:Y:S04]  /*2a060*/  STL.64 [R1+0x38f0], R8 ;  /* 0x0038f00801007387 */ /* 0x0041e80000100a00 */
[----:B0-----:R-:W2:Y:S04]  /*2a070*/  LDL R8, [R1+0x30] ;  /* 0x0000300001087983 */ /* 0x001ea80000100800 */
[----:B------:R-:W2:Y:S04]  /*2a080*/  LDL R9, [R1+0x34] ;  /* 0x0000340001097983 */ /* 0x000ea80000100800 */
[----:B------:R0:W-:Y:S04]  /*2a090*/  STL.64 [R1+0x38e0], R4 ;  /* 0x0038e00401007387 */ /* 0x0001e80000100a00 */
[----:B0-----:R-:W3:Y:S04]  /*2a0a0*/  LDL.64 R4, [R1+0x150] ;  /* 0x0001500001047983 */ /* 0x001ee80000100a00 */
[----:B---3--:R0:W-:Y:S04]  /*2a0b0*/  STL.64 [R1+0x3900], R4 ;  /* 0x0039000401007387 */ /* 0x0081e80000100a00 */
        /* <DEDUP_REMOVED lines=8> */
[----:B------:R-:W4:Y:S04]  /*2a140*/  LDL.LU.64 R24, [R1] ;  /* 0x0000000001187983 */ /* 0x000f280000300a00 */
[----:B----4-:R0:W-:Y:S04]  /*2a150*/  STL.64 [R1+0x3848], R24 ;  /* 0x0038481801007387 */ /* 0x0101e80000100a00 */
[----:B0-----:R-:W4:Y:S04]  /*2a160*/  LDL.LU.64 R24, [R1+0x7c0] ;  /* 0x0007c00001187983 */ /* 0x001f280000300a00 */
[----:B------:R-:W2:Y:S04]  /*2a170*/  LDL.LU.64 R26, [R1+0x7c8] ;  /* 0x0007c800011a7983 */ /* 0x000ea80000300a00 */
        /* <DEDUP_REMOVED lines=8> */
[----:B------:R-:W4:Y:S04]  /*2a200*/  LDL.LU.64 R26, [R1+0x788] ;  /* 0x00078800011a7983 */ /* 0x000f280000300a00 */
[----:B----4-:R-:W-:Y:S04]  /*2a210*/  STL.64 [R1+0x38b8], R26 ;  /* 0x0038b81a01007387 */ /* 0x010fe80000100a00 */
[----:B--2---:R0:W-:Y:S04]  /*2a220*/  STL.64 [R1+0x38b0], R24 ;  /* 0x0038b01801007387 */ /* 0x0041e80000100a00 */
[----:B0-----:R-:W2:Y:S04]  /*2a230*/  LDL.LU.64 R24, [R1+0x770] ;  /* 0x0007700001187983 */ /* 0x001ea80000300a00 */
[----:B------:R-:W2:Y:S04]  /*2a240*/  LDL.LU.64 R26, [R1+0x778] ;  /* 0x00077800011a7983 */ /* 0x000ea80000300a00 */
[----:B-1----:R-:W-:Y:S04]  /*2a250*/  STL.64 [R1+0x3798], R14 ;  /* 0x0037980e01007387 */ /* 0x002fe80000100a00 */
[----:B------:R0:W-:Y:S04]  /*2a260*/  STL.64 [R1+0x3790], R12 ;  /* 0x0037900c01007387 */ /* 0x0001e80000100a00 */
[----:B0-----:R-:W4:Y:S04]  /*2a270*/  LDL.LU.64 R12, [R1+0xe0] ;  /* 0x0000e000010c7983 */ /* 0x001f280000300a00 */
[----:B------:R-:W2:Y:S04]  /*2a280*/  LDL.LU.64 R4, [R1+0x3900] ;  /* 0x0039000001047983 */ /* 0x000ea80000300a00 */
[----:B------:R-:W-:Y:S04]  /*2a290*/  STL.64 [R1+0x730], R8 ;  /* 0x0007300801007387 */ /* 0x000fe80000100a00 */
[----:B------:R0:W-:Y:S04]  /*2a2a0*/  STL.64 [R1+0x738], R10 ;  /* 0x0007380a01007387 */ /* 0x0001e80000100a00 */
[----:B0-----:R-:W2:Y:S04]  /*2a2b0*/  LDL.LU.64 R10, [R1+0x38f8] ;  /* 0x0038f800010a7983 */ /* 0x001ea80000300a00 */
[----:B------:R-:W2:Y:S02]  /*2a2c0*/  LDL.LU.64 R8, [R1+0x38f0] ;  /* 0x0038f00001087983 */ /* 0x000ea40000300a00 */
[----:B--2---:R-:W-:-:S15]  /*2a2d0*/  HMMA.16816.F32.BF16 R8, R16, R4, R8 ;  /* 0x000000041008723c */ /* 0x004fde0000041808 */
[----:B------:R-:W-:-:S04]  /*2a2e0*/  NOP ;  /* 0x0000000000007918 */ /* 0x000fc80000000000 */
[----:B------:R0:W-:Y:S04]  /*2a2f0*/  STL.64 [R1+0x740], R8 ;  /* 0x0007400801007387 */ /* 0x0001e80000100a00 */
[----:B------:R1:W-:Y:S04]  /*2a300*/  STL.64 [R1+0x748], R10 ;  /* 0x0007480a01007387 */ /* 0x0003e80000100a00 */
[----:B0-----:R-:W2:Y:S01]  /*2a310*/  LDL.LU.64 R8, [R1+0x38e8] ;  /* 0x0038e80001087983 */ /* 0x001ea20000300a00 */
[----:B-1----:R-:W-:Y:S02]  /*2a320*/  IMAD.MOV.U32 R11, RZ, RZ, R4 ;  /* 0x000000ffff0b7224 */ /* 0x002fe400078e0004 */
[----:B------:R-:W-:-:S02]  /*2a330*/  IMAD.MOV.U32 R10, RZ, RZ, R5 ;  /* 0x000000ffff0a7224 */ /* 0x000fc400078e0005 */
[----:B------:R-:W3:Y:S04]  /*2a340*/  LDL.LU.64 R4, [R1+0x38e0] ;  /* 0x0038e00001047983 */ /* 0x000ee80000300a00 */
[----:B------:R-:W-:Y:S01]  /*2a350*/  STL.64 [R1+0x3820], R10 ;  /* 0x0038200a01007387 */ /* 0x000fe20000100a00 */
[C---:B---3--:R-:W-:Y:S03]  /*2a360*/  HMMA.16816.F32.BF16 R4, R16.reuse, R4, R20 ;  /* 0x000000041004723c */ /* 0x048fe60000041814 */
[----:B--2---:R-:W-:Y:S04]  /*2a370*/  STL.64 [R1+0x3818], R8 ;  /* 0x0038180801007387 */ /* 0x004fe80000100a00 */
[----:B------:R-:W2:Y:S04]  /*2a380*/  LDL.LU.64 R22, [R1+0x38d8] ;  /* 0x0038d80001167983 */ /* 0x000ea80000300a00 */
[----:B------:R-:W2:Y:S08]  /*2a390*/  LDL.LU.64 R20, [R1+0x38d0] ;  /* 0x0038d00001147983 */ /* 0x000eb00000300a00 */
[----:B------:R0:W-:Y:S04]  /*2a3a0*/  STL.64 [R1+0x750], R4 ;  /* 0x0007500401007387 */ /* 0x0001e80000100a00 */
[----:B------:R2:W-:Y:S04]  /*2a3b0*/  STL.64 [R1+0x758], R6 ;  /* 0x0007580601007387 */ /* 0x0005e80000100a00 */
[----:B0-----:R-:W2:Y:S02]  /*2a3c0*/  LDL.LU.64 R4, [R1+0x38c8] ;  /* 0x0038c80001047983 */ /* 0x001ea40000300a00 */
[----:B--2---:R-:W-:Y:S02]  /*2a3d0*/  HMMA.16816.F32.BF16 R4, R16, R4, R20 ;  /* 0x000000041004723c */ /* 0x004fe40000041814 */
[----:B------:R-:W2:-:S15]  /*2a3e0*/  LDL.LU.64 R20, [R1+0x38c0] ;  /* 0x0038c00001147983 */ /* 0x000e9e0000300a00 */
[----:B------:R-:W-:Y:S02]  /*2a3f0*/  NOP ;  /* 0x0000000000007918 */ /* 0x000fe40000000000 */
[----:B------:R0:W-:Y:S04]  /*2a400*/  STL.64 [R1+0x760], R4 ;  /* 0x0007600401007387 */ /* 0x0001e80000100a00 */
[----:B------:R1:W-:Y:S04]  /*2a410*/  STL.64 [R1+0x768], R6 ;  /* 0x0007680601007387 */ /* 0x0003e80000100a00 */
[----:B0-----:R-:W3:Y:S04]  /*2a420*/  LDL.LU.64 R4, [R1+0x7b0] ;  /* 0x0007b00001047983 */ /* 0x001ee80000300a00 */
[----:B-1----:R-:W3:Y:S01]  /*2a430*/  LDL.LU.64 R6, [R1+0x7b8] ;  /* 0x0007b80001067983 */ /* 0x002ee20000300a00 */
[----:B--2---:R-:W-:Y:S03]  /*2a440*/  HMMA.16816.F32.BF16 R20, R16, R20, R24 ;  /* 0x000000141014723c */ /* 0x004fe60000041818 */
[----:B------:R-:W2:Y:S04]  /*2a450*/  LDL.LU.64 R26, [R1+0x38b8] ;  /* 0x0038b800011a7983 */ /* 0x000ea80000300a00 */
[----:B------:R-:W2:-:S12]  /*2a460*/  LDL.LU.64 R24, [R1+0x38b0] ;  /* 0x0038b00001187983 */ /* 0x000e980000300a00 */
[----:B------:R0:W-:Y:S04]  /*2a470*/  STL.64 [R1+0x770], R20 ;  /* 0x0007701401007387 */ /* 0x0001e80000100a00 */
[----:B------:R2:W-:Y:S04]  /*2a480*/  STL.64 [R1+0x778], R22 ;  /* 0x0007781601007387 */ /* 0x0005e80000100a00 */
[----:B0-----:R-:W2:Y:S02]  /*2a490*/  LDL.LU.64 R20, [R1+0x38a8] ;  /* 0x0038a80001147983 */ /* 0x001ea40000300a00 */
[----:B--2---:R-:W-:Y:S02]  /*2a4a0*/  HMMA.16816.F32.BF16 R20, R16, R20, R24 ;  /* 0x000000141014723c */ /* 0x004fe40000041818 */
[----:B------:R-:W2:Y:S04]  /*2a4b0*/  LDL.LU.64 R26, [R1+0x38a0] ;  /* 0x0038a000011a7983 */ /* 0x000ea80000300a00 */
[----:B------:R-:W2:-:S13]  /*2a4c0*/  LDL.LU.64 R24, [R1+0x3898] ;  /* 0x0038980001187983 */ /* 0x000e9a0000300a00 */
[----:B------:R0:W-:Y:S04]  /*2a4d0*/  STL.64 [R1+0x780], R20 ;  /* 0x0007801401007387 */ /* 0x0001e80000100a00 */
[----:B------:R2:W-:Y:S04]  /*2a4e0*/  STL.64 [R1+0x788], R22 ;  /* 0x0007881601007387 */ /* 0x0005e80000100a00 */
[----:B0-----:R-:W2:Y:S02]  /*2a4f0*/  LDL.LU.64 R20, [R1+0x3890] ;  /* 0x0038900001147983 */ /* 0x001ea40000300a00 */
[----:B--2---:R-:W-:Y:S02]  /*2a500*/  HMMA.16816.F32.BF16 R20, R16, R20, R24 ;  /* 0x000000141014723c */ /* 0x004fe40000041818 */
[----:B------:R-:W4:Y:S04]  /*2a510*/  LDL.LU.64 R26, [R1+0x3888] ;  /* 0x00388800011a7983 */ /* 0x000f280000300a00 */
[----:B------:R-:W4:-:S13]  /*2a520*/  LDL.LU.64 R24, [R1+0x3880] ;  /* 0x0038800001187983 */ /* 0x000f1a0000300a00 */
[----:B------:R-:W-:Y:S04]  /*2a530*/  STL.64 [R1+0x790], R20 ;  /* 0x0007901401007387 */ /* 0x000fe80000100a00 */
[----:B------:R0:W-:Y:S04]  /*2a540*/  STL.64 [R1+0x798], R22 ;  /* 0x0007981601007387 */ /* 0x0001e80000100a00 */
[----:B0-----:R-:W2:Y:S04]  /*2a550*/  LDL.LU.64 R22, [R1+0x3878] ;  /* 0x0038780001167983 */ /* 0x001ea80000300a00 */
[----:B------:R-:W2:Y:S01]  /*2a560*/  LDL.LU.64 R20, [R1+0x3870] ;  /* 0x0038700001147983 */ /* 0x000ea20000300a00 */
[----:B------:R-:W-:-:S02]  /*2a570*/  IMAD.MOV.U32 R8, RZ, RZ, R28 ;  /* 0x000000ffff087224 */ /* 0x000fc400078e001c */
[----:B------:R-:W-:-:S07]  /*2a580*/  IMAD.MOV.U32 R9, RZ, RZ, R3 ;  /* 0x000000ffff097224 */ /* 0x000fce00078e0003 */
[----:B--2---:R-:W-:Y:S01]  /*2a590*/  HMMA.16816.F32.BF16 R8, R16, R8, R20 ;  /* 0x000000081008723c */ /* 0x004fe20000041814 */
[----:B------:R-:W3:-:S15]  /*2a5a0*/  LDL.LU.64 R20, [R1+0x3868] ;  /* 0x0038680001147983 */ /* 0x000ede0000300a00 */
[----:B------:R-:W-:-:S03]  /*2a5b0*/  NOP ;  /* 0x0000000000007918 */ /* 0x000fc60000000000 */
[----:B------:R-:W-:Y:S04]  /*2a5c0*/  STL.64 [R1+0x7a0], R8 ;  /* 0x0007a00801007387 */ /* 0x000fe80000100a00 */
[----:B------:R4:W-:Y:S02]  /*2a5d0*/  STL.64 [R1+0x7a8], R10 ;  /* 0x0007a80a01007387 */ /* 0x0009e40000100a00 */
[----:B----4-:R-:W-:Y:S02]  /*2a5e0*/  HMMA.16816.F32.BF16 R8, R16, R12, R24 ;  /* 0x0000000c1008723c */ /* 0x010fe40000041818 */
[----:B------:R-:W2:Y:S04]  /*2a5f0*/  LDL.LU.64 R24, [R1+0xc50] ;  /* 0x000c500001187983 */ /* 0x000ea80000300a00 */
[----:B------:R-:W2:-:S13]  /*2a600*/  LDL.LU.64 R26, [R1+0xc58] ;  /* 0x000c5800011a7983 */ /* 0x000e9a0000300a00 */
[----:B------:R0:W-:Y:S04]  /*2a610*/  STL.64 [R1+0x820], R8 ;  /* 0x0008200801007387 */ /* 0x0001e80000100a00 */
[----:B------:R1:W-:Y:S04]  /*2a620*/  STL.64 [R1+0x828], R10 ;  /* 0x0008280a01007387 */ /* 0x0003e80000100a00 */
[----:B0-----:R-:W4:Y:S04]  /*2a630*/  LDL.LU.64 R8, [R1+0xc30] ;  /* 0x000c300001087983 */ /* 0x001f280000300a00 */
[----:B-1----:R-:W2:Y:S01]  /*2a640*/  LDL.LU.64 R10, [R1+0xc38] ;  /* 0x000c3800010a7983 */ /* 0x002ea20000300a00 */
[----:B---3--:R-:W-:Y:S01]  /*2a650*/  HMMA.16816.F32.BF16 R16, R16, R20, R4 ;  /* 0x000000141010723c */ /* 0x008fe20000041804 */
[----:B------:R-:W-:-:S02]  /*2a660*/  IMAD.MOV.U32 R28, RZ, RZ, R20 ;  /* 0x000000ffff1c7224 */ /* 0x000fc400078e0014 */
[----:B------:R-:W-:Y:S01]  /*2a670*/  IMAD.MOV.U32 R3, RZ, RZ, R21 ;  /* 0x000000ffff037224 */ /* 0x000fe200078e0015 */
[----:B--2---:R-:W-:Y:S04]  /*2a680*/  STL.64 [R1+0x3840], R10 ;  /* 0x0038400a01007387 */ /* 0x004fe80000100a00 */
[----:B----4-:R0:W-:Y:S04]  /*2a690*/  STL.64 [R1+0x3838], R8 ;  /* 0x0038380801007387 */ /* 0x0101e80000100a00 */
[----:B0-----:R-:W2:Y:S04]  /*2a6a0*/  LDL.LU.64 R8, [R1+0xc40] ;  /* 0x000c400001087983 */ /* 0x001ea80000300a00 */
[----:B------:R-:W2:Y:S04]  /*2a6b0*/  LDL.LU.64 R10, [R1+0xc48] ;  /* 0x000c4800010a7983 */ /* 0x000ea80000300a00 */
[----:B------:R0:W-:Y:S04]  /*2a6c0*/  STL.64 [R1+0x37a8], R12 ;  /* 0x0037a80c01007387 */ /* 0x0001e80000100a00 */
[----:B0-----:R-:W3:Y:S04]  /*2a6d0*/  LDL.LU.64 R12, [R1+0xc60] ;  /* 0x000c6000010c7983 */ /* 0x001ee80000300a00 */
[----:B------:R-:W3:Y:S04]  /*2a6e0*/  LDL.LU.64 R14, [R1+0xc68] ;  /* 0x000c6800010e7983 */ /* 0x000ee80000300a00 */
[----:B------:R-:W3:Y:S04]  /*2a6f0*/  LDL.LU.64 R4, [R1+0x3860] ;  /* 0x0038600001047983 */ /* 0x000ee80000300a00 */
[----:B------:R0:W-:Y:S04]  /*2a700*/  STL.64 [R1+0x810], R16 ;  /* 0x0008101001007387 */ /* 0x0001e80000100a00 */
[----:B------:R-:W-:Y:S04]  /*2a710*/  STL.64 [R1+0x818], R18 ;  /* 0x0008181201007387 */ /* 0x000fe80000100a00 */
[----:B------:R-:W3:Y:S04]  /*2a720*/  LDL.LU.64 R22, [R1+0x3858] ;  /* 0x0038580001167983 */ /* 0x000ee80000300a00 */
[----:B------:R-:W3:Y:S04]  /*2a730*/  LDL.LU.64 R20, [R1+0x3850] ;  /* 0x0038500001147983 */ /* 0x000ee80000300a00 */
[----:B0-----:R-:W4:Y:S01]  /*2a740*/  LDL.LU.64 R16, [R1+0x30] ;  /* 0x0000300001107983 */ /* 0x001f220000300a00 */
[----:B---3--:R-:W-:Y:S03]  /*2a750*/  HMMA.16816.F32.BF16 R12, R20, R4, R12 ;  /* 0x00000004140c723c */ /* 0x008fe6000004180c */
[----:B----4-:R0:W-:Y:S02]  /*2a760*/  STL.64 [R1+0x3800], R16 ;  /* 0x0038001001007387 */ /* 0x0101e40000100a00 */
[----:B0-----:R-:W-:-:S02]  /*2a770*/  IMAD.MOV.U32 R16, RZ, RZ, R2 ;  /* 0x000000ffff107224 */ /* 0x001fc400078e0002 */
[----:B------:R-:W-:-:S12]  /*2a780*/  IMAD.MOV.U32 R17, RZ, RZ, R0 ;  /* 0x000000ffff117224 */ /* 0x000fd800078e0000 */
[----:B------:R-:W-:Y:S04]  /*2a790*/  STL.64 [R1+0x1b0], R12 ;  /* 0x0001b00c01007387 */ /* 0x000fe80000100a00 */
[----:B------:R0:W-:Y:S01]  /*2a7a0*/  STL.64 [R1+0x1b8], R14 ;  /* 0x0001b80e01007387 */ /* 0x0001e20000100a00 */
[C---:B------:R-:W-:Y:S01]  /*2a7b0*/  HMMA.16816.F32.BF16 R16, R20.reuse, R16, R24 ;  /* 0x000000101410723c */ /* 0x040fe20000041818 */
[----:B0-----:R-:W-:Y:S02]  /*2a7c0*/  IMAD.MOV.U32 R15, RZ, RZ, R4 ;  /* 0x000000ffff0f7224 */ /* 0x001fe400078e0004 */
[----:B------:R-:W-:Y:S02]  /*2a7d0*/  IMAD.MOV.U32 R14, RZ, RZ, R5 ;  /* 0x000000ffff0e7224 */ /* 0x000fe400078e0005 */
[----:B------:R-:W3:Y:S04]  /*2a7e0*/  LDL.LU.64 R4, [R1+0xc20] ;  /* 0x000c200001047983 */ /* 0x000ee80000300a00 */
[----:B------:R-:W3:Y:S04]  /*2a7f0*/  LDL.LU.64 R6, [R1+0xc28] ;  /* 0x000c280001067983 */ /* 0x000ee80000300a00 */
[----:B------:R-:W2:Y:S06]  /*2a800*/  LDL.LU.64 R24, [R1+0x3848] ;  /* 0x0038480001187983 */ /* 0x000eac0000300a00 */
[----:B------:R0:W-:Y:S04]  /*2a810*/  STL.64 [R1+0x1a0], R16 ;  /* 0x0001a01001007387 */ /* 0x0001e80000100a00 */
[----:B------:R1:W-:Y:S04]  /*2a820*/  STL.64 [R1+0x1a8], R18 ;  /* 0x0001a81201007387 */ /* 0x0003e80000100a00 */
[----:B0-----:R-:W4:Y:S04]  /*2a830*/  LDL.LU.64 R16, [R1+0xc00] ;  /* 0x000c000001107983 */ /* 0x001f280000300a00 */
[----:B-1----:R-:W4:Y:S01]  /*2a840*/  LDL.LU.64 R18, [R1+0xc08] ;  /* 0x000c080001127983 */ /* 0x002f220000300a00 */
        /* <DEDUP_REMOVED lines=9> */
[----:B------:R-:W2:Y:S02]  /*2a8e0*/  LDL.LU.64 R24, [R1+0x3828] ;  /* 0x0038280001187983 */ /* 0x000ea40000300a00 */
[----:B--2---:R-:W-:-:S15]  /*2a8f0*/  HMMA.16816.F32.BF16 R8, R20, R24, R8 ;  /* 0x000000181408723c */ /* 0x004fde0000041808 */
[----:B------:R-:W-:-:S04]  /*2a900*/  NOP ;  /* 0x0000000000007918 */ /* 0x000fc80000000000 */
[----:B------:R-:W-:Y:S04]  /*2a910*/  STL.64 [R1+0x180], R8 ;  /* 0x0001800801007387 */ /* 0x000fe80000100a00 */
[----:B------:R0:W-:Y:S04]  /*2a920*/  STL.64 [R1+0x188], R10 ;  /* 0x0001880a01007387 */ /* 0x0001e80000100a00 */
[----:B0-----:R-:W2:Y:S04]  /*2a930*/  LDL.LU.64 R10, [R1+0x3820] ;  /* 0x00382000010a7983 */ /* 0x001ea80000300a00 */
[----:B------:R-:W3:Y:S04]  /*2a940*/  LDL.LU.64 R8, [R1+0x3818] ;  /* 0x0038180001087983 */ /* 0x000ee80000300a00 */
[----:B------:R-:W-:Y:S04]  /*2a950*/  STL.64 [R1+0x3748], R26 ;  /* 0x0037481a01007387 */ /* 0x000fe80000100a00 */
[----:B------:R0:W-:Y:S04]  /*2a960*/  STL.64 [R1+0x3740], R24 ;  /* 0x0037401801007387 */ /* 0x0001e80000100a00 */
[----:B0-----:R-:W2:Y:S04]  /*2a970*/  LDL.LU.64 R24, [R1+0x120] ;  /* 0x0001200001187983 */ /* 0x001ea80000300a00 */
[----:B--2---:R0:W-:Y:S04]  /*2a980*/  STL.64 [R1+0x37d0], R24 ;  /* 0x0037d01801007387 */ /* 0x0041e80000100a00 */
[----:B0-----:R-:W2:Y:S01]  /*2a990*/  LDL.64 R24, [R1+0x140] ;  /* 0x0001400001187983 */ /* 0x001ea20000100a00 */
[----:B---3--:R-:W-:Y:S03]  /*2a9a0*/  HMMA.16816.F32.BF16 R4, R20, R8, R4 ;  /* 0x000000081404723c */ /* 0x008fe60000041804 */
[----:B--2---:R-:W-:-:S15]  /*2a9b0*/  STL.64 [R1+0x37e8], R24 ;  /* 0x0037e81801007387 */ /* 0x004fde0000100a00 */
[----:B------:R-:W-:Y:S01]  /*2a9c0*/  NOP ;  /* 0x0000000000007918 */ /* 0x000fe20000000000 */
[----:B------:R-:W-:Y:S04]  /*2a9d0*/  STL.64 [R1+0x170], R4 ;  /* 0x0001700401007387 */ /* 0x000fe80000100a00 */
[----:B------:R0:W-:Y:S04]  /*2a9e0*/  STL.64 [R1+0x178], R6 ;  /* 0x0001780601007387 */ /* 0x0001e80000100a00 */
[----:B0-----:R-:W2:Y:S04]  /*2a9f0*/  LDL.LU.64 R6, [R1+0x3810] ;  /* 0x0038100001067983 */ /* 0x001ea80000300a00 */
[----:B------:R-:W4:Y:S04]  /*2aa00*/  LDL.LU.64 R4, [R1+0x3808] ;  /* 0x0038080001047983 */ /* 0x000f280000300a00 */
[----:B------:R0:W-:Y:S01]  /*2aa10*/  STL.64 [R1+0x37a0], R8 ;  /* 0x0037a00801007387 */ /* 0x0001e20000100a00 */
[----:B------:R-:W-:-:S02]  /*2aa20*/  IMAD.MOV.U32 R24, RZ, RZ, R11 ;  /* 0x000000ffff187224 */ /* 0x000fc400078e000b */
[----:B------:R-:W-:Y:S01]  /*2aa30*/  IMAD.MOV.U32 R25, RZ, RZ, R10 ;  /* 0x000000ffff197224 */ /* 0x000fe200078e000a */
[----:B0-----:R-:W3:Y:S04]  /*2aa40*/  LDL.LU.64 R8, [R1+0xbe0] ;  /* 0x000be00001087983 */ /* 0x001ee80000300a00 */
[----:B------:R-:W3:Y:S01]  /*2aa50*/  LDL.LU.64 R10, [R1+0xbe8] ;  /* 0x000be800010a7983 */ /* 0x000ee20000300a00 */
[----:B----4-:R-:W-:-:S15]  /*2aa60*/  HMMA.16816.F32.BF16 R16, R20, R4, R16 ;  /* 0x000000041410723c */ /* 0x010fde0000041810 */
[----:B------:R-:W-:-:S04]  /*2aa70*/  NOP ;  /* 0x0000000000007918 */ /* 0x000fc80000000000 */
[----:B------:R0:W-:Y:S04]  /*2aa80*/  STL.64 [R1+0x160], R16 ;  /* 0x0001601001007387 */ /* 0x0001e80000100a00 */
[----:B------:R-:W-:Y:S04]  /*2aa90*/  STL.64 [R1+0x168], R18 ;  /* 0x0001681201007387 */ /* 0x000fe80000100a00 */
[----:B0-----:R-:W3:Y:S04]  /*2aaa0*/  LDL.LU.64 R16, [R1+0x3800] ;  /* 0x0038000001107983 */ /* 0x001ee80000300a00 */
[----:B--2---:R-:W-:Y:S04]  /*2aab0*/  STL.64 [R1+0x3720], R6 ;  /* 0x0037200601007387 */ /* 0x004fe80000100a00 */
[----:B------:R-:W-:Y:S01]  /*2aac0*/  STL.64 [R1+0x3718], R4 ;  /* 0x0037180401007387 */ /* 0x000fe20000100a00 */
[----:B---3--:R-:W-:-:S15]  /*2aad0*/  HMMA.16816.F32.BF16 R8, R20, R16, R8 ;  /* 0x000000101408723c */ /* 0x008fde0000041808 */
[----:B------:R-:W-:-:S04]  /*2aae0*/  NOP ;  /* 0x0000000000007918 */ /* 0x000fc80000000000 */
[----:B------:R0:W-:Y:S04]  /*2aaf0*/  STL.64 [R1+0xc0], R8 ;  /* 0x0000c00801007387 */ /* 0x0001e80000100a00 */
[----:B------:R1:W-:Y:S04]  /*2ab00*/  STL.64 [R1+0xc8], R10 ;  /* 0x0000c80a01007387 */ /* 0x0003e80000100a00 */
        /* <DEDUP_REMOVED lines=8> */
[----:B------:R-:W0:Y:S04]  /*2ab90*/  LDSM.16.MT88.4 R16, [R29+UR5+0x2000] ;  /* 0x002000051d10783b */ /* 0x000e280008004200 */
[----:B---3--:R-:W-:Y:S04]  /*2aba0*/  STL.64 [R1+0x37f8], R10 ;  /* 0x0037f80a01007387 */ /* 0x008fe80000100a00 */
[----:B--2---:R1:W-:Y:S04]  /*2abb0*/  STL.64 [R1+0x37f0], R8 ;  /* 0x0037f00801007387 */ /* 0x0043e80000100a00 */
[----:B-1----:R-:W2:Y:S04]  /*2abc0*/  LDL.LU.64 R8, [R1+0xbc0] ;  /* 0x000bc00001087983 */ /* 0x002ea80000300a00 */
[----:B------:R-:W2:Y:S04]  /*2abd0*/  LDL.LU.64 R10, [R1+0xbc8] ;  /* 0x000bc800010a7983 */ /* 0x000ea80000300a00 */
[----:B------:R1:W-:Y:S04]  /*2abe0*/  STL.64 [R1+0x37b0], R4 ;  /* 0x0037b00401007387 */ /* 0x0003e80000100a00 */
[----:B-1----:R-:W3:Y:S04]  /*2abf0*/  LDL.LU.64 R4, [R1+0x130] ;  /* 0x0001300001047983 */ /* 0x002ee80000300a00 */
[----:B------:R-:W4:Y:S04]  /*2ac00*/  LDL.LU.64 R12, [R1+0xf0] ;  /* 0x0000f000010c7983 */ /* 0x000f280000300a00 */
[----:B------:R-:W-:Y:S01]  /*2ac10*/  STL.64 [R1+0x37c0], R14 ;  /* 0x0037c00e01007387 */ /* 0x000fe20000100a00 */
[C---:B--2---:R-:W-:Y:S03]  /*2ac20*/  HMMA.16816.F32.BF16 R24, R20.reuse, R24, R8 ;  /* 0x000000181418723c */ /* 0x044fe60000041808 */
[----:B----4-:R1:W-:Y:S04]  /*2ac30*/  STL.64 [R1+0x37b8], R12 ;  /* 0x0037b80c01007387 */ /* 0x0103e80000100a00 */
[----:B-1----:R-:W3:Y:S04]  /*2ac40*/  LDL.LU.64 R12, [R1+0xba0] ;  /* 0x000ba000010c7983 */ /* 0x002ee80000300a00 */
[----:B------:R-:W3:Y:S04]  /*2ac50*/  LDL.LU.64 R14, [R1+0xba8] ;  /* 0x000ba800010e7983 */ /* 0x000ee80000300a00 */
[----:B------:R-:W-:Y:S04]  /*2ac60*/  STL [R1+0x3728], R29 ;  /* 0x0037281d01007387 */ /* 0x000fe80000100800 */
[----:B0-----:R-:W-:Y:S04]  /*2ac70*/  STL.64 [R1+0x3638], R18 ;  /* 0x0036381201007387 */ /* 0x001fe80000100a00 */
[----:B------:R-:W-:Y:S04]  /*2ac80*/  STL.64 [R1+0x3630], R16 ;  /* 0x0036301001007387 */ /* 0x000fe80000100a00 */
[----:B------:R-:W2:Y:S04]  /*2ac90*/  LDL.LU.64 R10, [R1+0x37f8] ;  /* 0x0037f800010a7983 */ /* 0x000ea80000300a00 */
[----:B------:R-:W2:Y:S04]  /*2aca0*/  LDL.LU.64 R8, [R1+0x37f0] ;  /* 0x0037f00001087983 */ /* 0x000ea80000300a00 */
[----:B------:R0:W-:Y:S04]  /*2acb0*/  STL.64 [R1+0xb0], R24 ;  /* 0x0000b01801007387 */ /* 0x0001e80000100a00 */
[----:B------:R-:W-:Y:S04]  /*2acc0*/  STL.64 [R1+0xb8], R26 ;  /* 0x0000b81a01007387 */ /* 0x000fe80000100a00 */
[----:B0-----:R-:W2:Y:S02]  /*2acd0*/  LDL.LU.64 R24, [R1+0x37e8] ;  /* 0x0037e80001187983 */ /* 0x001ea40000300a00 */
[----:B--2---:R-:W-:Y:S01]  /*2ace0*/  HMMA.16816.F32.BF16 R8, R20, R24, R8 ;  /* 0x000000181408723c */ /* 0x004fe20000041808 */
[----:B------:R-:W-:-:S15]  /*2acf0*/  IMAD.MOV.U32 R29, RZ, RZ, R25 ;  /* 0x000000ffff1d7224 */ /* 0x000fde00078e0019 */
[----:B------:R-:W-:-:S03]  /*2ad00*/  NOP ;  /* 0x0000000000007918 */ /* 0x000fc60000000000 */
[----:B------:R-:W-:Y:S04]  /*2ad10*/  STL.64 [R1+0xa0], R8 ;  /* 0x0000a00801007387 */ /* 0x000fe80000100a00 */
[----:B------:R0:W-:Y:S04]  /*2ad20*/  STL.64 [R1+0xa8], R10 ;  /* 0x0000a80a01007387 */ /* 0x0001e80000100a00 */
[----:B0-----:R-:W2:Y:S04]  /*2ad30*/  LDL.LU.64 R10, [R1+0x37e0] ;  /* 0x0037e000010a7983 */ /* 0x001ea80000300a00 */
[----:B------:R-:W2:Y:S04]  /*2ad40*/  LDL.LU.64 R8, [R1+0x37d8] ;  /* 0x0037d80001087983 */ /* 0x000ea80000300a00 */
[----:B------:R-:W2:Y:S01]  /*2ad50*/  LDL.LU.64 R24, [R1+0x37d0] ;  /* 0x0037d00001187983 */ /* 0x000ea20000300a00 */
[----:B---3--:R-:W-:Y:S01]  /*2ad60*/  HMMA.16816.F32.BF16 R12, R20, R4, R12 ;  /* 0x00000004140c723c */ /* 0x008fe2000004180c */
[----:B------:R-:W-:-:S02]  /*2ad70*/  IMAD.MOV.U32 R19, RZ, RZ, R4 ;  /* 0x000000ffff137224 */ /* 0x000fc400078e0004 */
[----:B------:R-:W-:Y:S02]  /*2ad80*/  IMAD.MOV.U32 R18, RZ, RZ, R5 ;  /* 0x000000ffff127224 */ /* 0x000fe400078e0005 */
[----:B------:R-:W-:Y:S02]  /*2ad90*/  IMAD.MOV.U32 R16, RZ, RZ, R28 ;  /* 0x000000ffff107224 */ /* 0x000fe400078e001c */
[----:B------:R-:W-:-:S12]  /*2ada0*/  IMAD.MOV.U32 R17, RZ, RZ, R3 ;  /* 0x000000ffff117224 */ /* 0x000fd800078e0003 */
[----:B------:R-:W-:Y:S04]  /*2adb0*/  STL.64 [R1+0x90], R12 ;  /* 0x0000900c01007387 */ /* 0x000fe80000100a00 */
[----:B------:R-:W-:Y:S04]  /*2adc0*/  STL.64 [R1+0x98], R14 ;  /* 0x0000980e01007387 */ /* 0x000fe80000100a00 */
[----:B------:R-:W-:Y:S04]  /*2add0*/  STL [R1+0x36ec], R18 ;  /* 0x0036ec1201007387 */ /* 0x000fe80000100800 */
[----:B------:R-:W-:Y:S04]  /*2ade0*/  STL [R1+0x36e8], R19 ;  /* 0x0036e81301007387 */ /* 0x000fe80000100800 */
[----:B------:R0:W-:Y:S04]  /*2adf0*/  STL.64 [R1+0x37c8], R16 ;  /* 0x0037c81001007387 */ /* 0x0001e80000100a00 */
[----:B0-----:R-:W3:Y:S04]  /*2ae00*/  LDL.LU.64 R16, [R1+0xb80] ;  /* 0x000b800001107983 */ /* 0x001ee80000300a00 */
[----:B------:R-:W3:Y:S01]  /*2ae10*/  LDL.LU.64 R18, [R1+0xb88] ;  /* 0x000b880001127983 */ /* 0x000ee20000300a00 */
[----:B--2---:R-:W-:Y:S01]  /*2ae20*/  HMMA.16816.F32.BF16 R4, R20, R24, R8 ;  /* 0x000000181404723c */ /* 0x004fe20000041808 */
[----:B------:R-:W-:-:S02]  /*2ae30*/  IMAD.MOV.U32 R3, RZ, RZ, R24 ;  /* 0x000000ffff037224 */ /* 0x000fc400078e0018 */
[----:B------:R-:W-:Y:S02]  /*2ae40*/  IMAD.MOV.U32 R28, RZ, RZ, R25 ;  /* 0x000000ffff1c7224 */ /* 0x000fe400078e0019 */
[----:B------:R-:W-:Y:S02]  /*2ae50*/  IMAD.MOV.U32 R24, RZ, RZ, R2 ;  /* 0x000000ffff187224 */ /* 0x000fe400078e0002 */
[----:B------:R-:W-:-:S12]  /*2ae60*/  IMAD.MOV.U32 R25, RZ, RZ, R0 ;  /* 0x000000ffff197224 */ /* 0x000fd800078e0000 */
[----:B------:R0:W-:Y:S04]  /*2ae70*/  STL.64 [R1+0x80], R4 ;  /* 0x0000800401007387 */ /* 0x0001e80000100a00 */
[----:B------:R1:W-:Y:S04]  /*2ae80*/  STL.64 [R1+0x88], R6 ;  /* 0x0000880601007387 */ /* 0x0003e80000100a00 */
[----:B------:R-:W2:Y:S04]  /*2ae90*/  LDL.LU.64 R12, [R1+0xb70] ;  /* 0x000b7000010c7983 */ /* 0x000ea80000300a00 */
[----:B------:R-:W2:Y:S04]  /*2aea0*/  LDL.LU.64 R14, [R1+0xb78] ;  /* 0x000b7800010e7983 */ /* 0x000ea80000300a00 */
[----:B0-----:R-:W4:Y:S04]  /*2aeb0*/  LDL.LU.64 R4, [R1+0xb60] ;  /* 0x000b600001047983 */ /* 0x001f280000300a00 */
[----:B-1----:R-:W4:Y:S04]  /*2aec0*/  LDL.LU.64 R6, [R1+0xb68] ;  /* 0x000b680001067983 */ /* 0x002f280000300a00 */
[----:B------:R-:W2:Y:S04]  /*2aed0*/  LDL.LU.64 R8, [R1+0xb50] ;  /* 0x000b500001087983 */ /* 0x000ea80000300a00 */
[----:B------:R-:W2:Y:S04]  /*2aee0*/  LDL.LU.64 R10, [R1+0xb58] ;  /* 0x000b5800010a7983 */ /* 0x000ea80000300a00 */
[----:B------:R0:W-:Y:S04]  /*2aef0*/  STL.64 [R1+0x3760], R24 ;  /* 0x0037601801007387 */ /* 0x0001e80000100a00 */
[----:B0-----:R-:W3:Y:S04]  /*2af00*/  LDL.LU.64 R24, [R1+0x110] ;  /* 0x0001100001187983 */ /* 0x001ee80000300a00 */
[----:B------:R-:W-:Y:S04]  /*2af10*/  STL [R1+0x36f4], R28 ;  /* 0x0036f41c01007387 */ /* 0x000fe80000100800 */
[----:B------:R-:W-:Y:S01]  /*2af20*/  STL [R1+0x36f0], R3 ;  /* 0x0036f00301007387 */ /* 0x000fe20000100800 */
[----:B---3--:R-:W-:Y:S01]  /*2af30*/  HMMA.16816.F32.BF16 R16, R20, R24, R16 ;  /* 0x000000181410723c */ /* 0x008fe20000041810 */
[----:B------:R-:W-:-:S02]  /*2af40*/  IMAD.MOV.U32 R2, RZ, RZ, R24 ;  /* 0x000000ffff027224 */ /* 0x000fc400078e0018 */
[----:B------:R-:W-:-:S15]  /*2af50*/  IMAD.MOV.U32 R0, RZ, RZ, R25 ;  /* 0x000000ffff007224 */ /* 0x000fde00078e0019 */
[----:B------:R-:W-:Y:S01]  /*2af60*/  NOP ;  /* 0x0000000000007918 */ /* 0x000fe20000000000 */
[----:B------:R0:W-:Y:S04]  /*2af70*/  STL.64 [R1+0x70], R16 ;  /* 0x0000701001007387 */ /* 0x0001e80000100a00 */
[----:B------:R-:W-:Y:S04]  /*2af80*/  STL.64 [R1+0x78], R18 ;  /* 0x0000781201007387 */ /* 0x000fe80000100a00 */
[----:B0-----:R-:W3:Y:S04]  /*2af90*/  LDL.LU.64 R16, [R1+0x37c8] ;  /* 0x0037c80001107983 */ /* 0x001ee80000300a00 */
[----:B------:R-:W2:Y:S04]  /*2afa0*/  LDL.LU R24, [R1+0x10] ;  /* 0x0000100001187983 */ /* 0x000ea80000300800 */
[----:B------:R-:W2:Y:S04]  /*2afb0*/  LDL.LU R25, [R1+0x14] ;  /* 0x0000140001197983 */ /* 0x000ea80000300800 */
[----:B--2---:R0:W-:Y:S04]  /*2afc0*/  STL.64 [R1+0x3778], R24 ;  /* 0x0037781801007387 */ /* 0x0041e80000100a00 */
[----:B0-----:R-:W2:Y:S02]  /*2afd0*/  LDL.LU.64 R24, [R1+0x100] ;  /* 0x0001000001187983 */ /* 0x001ea40000300a00 */
[----:B--2---:R-:W-:-:S15]  /*2afe0*/  HMMA.16816.F32.BF16 R12, R20, R24, R12 ;  /* 0x00000018140c723c */ /* 0x004fde000004180c */
[----:B------:R-:W-:-:S04]  /*2aff0*/  NOP ;  /* 0x0000000000007918 */ /* 0x000fc80000000000 */
[----:B------:R-:W-:Y:S04]  /*2b000*/  STL.64 [R1+0x60], R12 ;  /* 0x0000600c01007387 */ /* 0x000fe80000100a00 */
[----:B------:R0:W-:Y:S04]  /*2b010*/  STL.64 [R1+0x68], R14 ;  /* 0x0000680e01007387 */ /* 0x0001e80000100a00 */
[----:B0-----:R-:W2:Y:S04]  /*2b020*/  LDL.LU.64 R14, [R1+0x37c0] ;  /* 0x0037c000010e7983 */ /* 0x001ea80000300a00 */
[----:B------:R-:W4:Y:S02]  /*2b030*/  LDL.LU.64 R12, [R1+0x37b8] ;  /* 0x0037b800010c7983 */ /* 0x000f240000300a00 */
[----:B----4-:R-:W-:Y:S01]  /*2b040*/  HMMA.16816.F32.BF16 R4, R20, R12, R4 ;  /* 0x0000000c1404723c */ /* 0x010fe20000041804 */
[----:B------:R-:W-:-:S02]  /*2b050*/  IMAD.MOV.U32 R28, RZ, RZ, R12 ;  /* 0x000000ffff1c7224 */ /* 0x000fc400078e000c */
[----:B------:R-:W-:-:S15]  /*2b060*/  IMAD.MOV.U32 R3, RZ, RZ, R13 ;  /* 0x000000ffff037224 */ /* 0x000fde00078e000d */
[----:B------:R-:W-:Y:S01]  /*2b070*/  NOP ;  /* 0x0000000000007918 */ /* 0x000fe20000000000 */
[----:B------:R0:W-:Y:S04]  /*2b080*/  STL.64 [R1+0x50], R4 ;  /* 0x0000500401007387 */ /* 0x0001e80000100a00 */
[----:B------:R-:W-:Y:S04]  /*2b090*/  STL.64 [R1+0x58], R6 ;  /* 0x0000580601007387 */ /* 0x000fe80000100a00 */
[----:B0-----:R-:W4:Y:S04]  /*2b0a0*/  LDL.LU.64 R4, [R1+0x37b0] ;  /* 0x0037b00001047983 */ /* 0x001f280000300a00 */
        /* <DEDUP_REMOVED lines=8> */
[----:B------:R-:W-:Y:S02]  /*2b130*/  IMAD.MOV.U32 R18, RZ, RZ, R24 ;  /* 0x000000ffff127224 */ /* 0x000fe400078e0018 */
[----:B------:R-:W-:Y:S02]  /*2b140*/  IMAD.MOV.U32 R19, RZ, RZ, R25 ;  /* 0x000000ffff137224 */ /* 0x000fe400078e0019 */
[----:B------:R-:W-:Y:S02]  /*2b150*/  IMAD.MOV.U32 R24, RZ, RZ, R15 ;  /* 0x000000ffff187224 */ /* 0x000fe400078e000f */
[----:B------:R-:W-:Y:S01]  /*2b160*/  IMAD.MOV.U32 R25, RZ, RZ, R14 ;  /* 0x000000ffff197224 */ /* 0x000fe200078e000e */
[----:B------:R-:W3:Y:S04]  /*2b170*/  LDL.LU.64 R12, [R1+0xb40] ;  /* 0x000b4000010c7983 */ /* 0x000ee80000300a00 */
[----:B------:R-:W3:Y:S04]  /*2b180*/  LDL.LU.64 R14, [R1+0xb48] ;  /* 0x000b4800010e7983 */ /* 0x000ee80000300a00 */
[----:B------:R-:W-:Y:S04]  /*2b190*/  STL.64 [R1+0x3738], R10 ;  /* 0x0037380a01007387 */ /* 0x000fe80000100a00 */
[----:B--2---:R0:W-:Y:S04]  /*2b1a0*/  STL.64 [R1+0x3730], R8 ;  /* 0x0037300801007387 */ /* 0x0041e80000100a00 */
[----:B0-----:R-:W2:Y:S04]  /*2b1b0*/  LDL.LU.64 R8, [R1+0x7d0] ;  /* 0x0007d00001087983 */ /* 0x001ea80000300a00 */
[----:B------:R-:W2:Y:S04]  /*2b1c0*/  LDL.LU.64 R10, [R1+0x7d8] ;  /* 0x0007d800010a7983 */ /* 0x000ea80000300a00 */
[----:B--2---:R-:W-:Y:S04]  /*2b1d0*/  STL.64 [R1+0x3758], R10 ;  /* 0x0037580a01007387 */ /* 0x004fe80000100a00 */
[----:B------:R0:W-:Y:S04]  /*2b1e0*/  STL.64 [R1+0x3750], R8 ;  /* 0x0037500801007387 */ /* 0x0001e80000100a00 */
[----:B0-----:R-:W2:Y:S04]  /*2b1f0*/  LDL.LU.64 R8, [R1+0x920] ;  /* 0x0009200001087983 */ /* 0x001ea80000300a00 */
[----:B------:R-:W2:Y:S04]  /*2b200*/  LDL.LU.64 R10, [R1+0x928] ;  /* 0x00092800010a7983 */ /* 0x000ea80000300a00 */
[----:B--2---:R-:W-:Y:S04]  /*2b210*/  STL.64 [R1+0x3770], R10 ;  /* 0x0037700a01007387 */ /* 0x004fe80000100a00 */
[----:B------:R0:W-:Y:S04]  /*2b220*/  STL.64 [R1+0x3768], R8 ;  /* 0x0037680801007387 */ /* 0x0001e80000100a00 */
[----:B0-----:R-:W2:Y:S04]  /*2b230*/  LDL.LU.64 R8, [R1+0x960] ;  /* 0x0009600001087983 */ /* 0x001ea80000300a00 */
[----:B------:R-:W2:Y:S01]  /*2b240*/  LDL.LU.64 R10, [R1+0x968] ;  /* 0x00096800010a7983 */ /* 0x000ea20000300a00 */
[----:B---3--:R-:W-:Y:S03]  /*2b250*/  HMMA.16816.F32.BF16 R20, R20, R16, R12 ;  /* 0x000000101414723c */ /* 0x008fe6000004180c */
[----:B--2---:R-:W-:Y:S04]  /*2b260*/  STL.64 [R1+0x3788], R10 ;  /* 0x0037880a01007387 */ /* 0x004fe80000100a00 */
[----:B------:R0:W-:Y:S04]  /*2b270*/  STL.64 [R1+0x3780], R8 ;  /* 0x0037800801007387 */ /* 0x0001e80000100a00 */
[----:B0-----:R-:W2:Y:S04]  /*2b280*/  LDL.LU.64 R8, [R1+0x800] ;  /* 0x0008000001087983 */ /* 0x001ea80000300a00 */
[----:B------:R-:W2:Y:S04]  /*2b290*/  LDL.LU.64 R10, [R1+0x808] ;  /* 0x00080800010a7983 */ /* 0x000ea80000300a00 */
[----:B------:R-:W2:Y:S04]  /*2b2a0*/  LDL.LU.64 R14, [R1+0x3798] ;  /* 0x00379800010e7983 */ /* 0x000ea80000300a00 */
[----:B------:R-:W2:Y:S04]  /*2b2b0*/  LDL.LU.64 R12, [R1+0x3790] ;  /* 0x00379000010c7983 */ /* 0x000ea80000300a00 */
[----:B------:R4:W-:Y:S04]  /*2b2c0*/  STL.64 [R1+0x40], R20 ;  /* 0x0000401401007387 */ /* 0x0009e80000100a00 */
[----:B------:R-:W-:Y:S01]  /*2b2d0*/  STL.64 [R1+0x48], R22 ;  /* 0x0000481601007387 */ /* 0x000fe20000100a00 */
[----:B----4-:R-:W-:-:S02]  /*2b2e0*/  IMAD.MOV.U32 R20, RZ, RZ, R5 ;  /* 0x000000ffff147224 */ /* 0x010fc400078e0005 */
[----:B------:R-:W-:Y:S02]  /*2b2f0*/  IMAD.MOV.U32 R21, RZ, RZ, R4 ;  /* 0x000000ffff157224 */ /* 0x000fe400078e0004 */
[----:B------:R-:W3:Y:S04]  /*2b300*/  LDL.LU.64 R4, [R1+0x910] ;  /* 0x0009100001047983 */ /* 0x000ee80000300a00 */
[----:B------:R-:W3:Y:S04]  /*2b310*/  LDL.LU.64 R6, [R1+0x918] ;  /* 0x0009180001067983 */ /* 0x000ee80000300a00 */
[----:B------:R0:W-:Y:S04]  /*2b320*/  STL.64 [R1+0x3710], R20 ;  /* 0x0037101401007387 */ /* 0x0001e80000100a00 */
[----:B0-----:R-:W4:Y:S04]  /*2b330*/  LDL.LU.64 R20, [R1+0x8d0] ;  /* 0x0008d00001147983 */ /* 0x001f280000300a00 */
[----:B------:R-:W4:Y:S04]  /*2b340*/  LDL.LU.64 R22, [R1+0x8d8] ;  /* 0x0008d80001167983 */ /* 0x000f280000300a00 */
        /* <DEDUP_REMOVED lines=17> */
[----:B------:R-:W2:Y:S04]  /*2b460*/  LDL.LU.64 R10, [R1+0x3758] ;  /* 0x00375800010a7983 */ /* 0x000ea80000300a00 */
[----:B------:R-:W2:-:S13]  /*2b470*/  LDL.LU.64 R8, [R1+0x3750] ;  /* 0x0037500001087983 */ /* 0x000e9a0000300a00 */
[----:B------:R-:W-:Y:S04]  /*2b480*/  STL.64 [R1+0x7e0], R24 ;  /* 0x0007e01801007387 */ /* 0x000fe80000100a00 */
[----:B------:R0:W-:Y:S04]  /*2b490*/  STL.64 [R1+0x7e8], R26 ;  /* 0x0007e81a01007387 */ /* 0x0001e80000100a00 */
[----:B0-----:R-:W2:Y:S04]  /*2b4a0*/  LDL.LU.64 R26, [R1+0x3748] ;  /* 0x00374800011a7983 */ /* 0x001ea80000300a00 */
        /* <DEDUP_REMOVED lines=8> */
[----:B------:R-:W2:Y:S01]  /*2b530*/  LDL.LU R24, [R1+0x140] ;  /* 0x0001400001187983 */ /* 0x000ea20000300800 */
[----:B------:R-:W-:-:S03]  /*2b540*/  IMAD.MOV.U32 R25, RZ, RZ, R29 ;  /* 0x000000ffff197224 */ /* 0x000fc600078e001d */
[----:B------:R-:W4:Y:S01]  /*2b550*/  LDL.LU R29, [R1+0x3728] ;  /* 0x00372800011d7983 */ /* 0x000f220000300800 */
[C---:B---3--:R-:W-:Y:S03]  /*2b560*/  HMMA.16816.F32.BF16 R4, R12.reuse, R8, R4 ;  /* 0x000000080c04723c */ /* 0x048fe60000041804 */
[----:B--2---:R0:W-:Y:S04]  /*2b570*/  STL.64 [R1+0x36f8], R24 ;  /* 0x0036f81801007387 */ /* 0x0041e80000100a00 */
[----:B0-----:R-:W2:Y:S04]  /*2b580*/  LDL.LU.64 R24, [R1+0x840] ;  /* 0x0008400001187983 */ /* 0x001ea80000300a00 */
[----:B------:R-:W2:Y:S08]  /*2b590*/  LDL.LU.64 R26, [R1+0x848] ;  /* 0x00084800011a7983 */ /* 0x000eb00000300a00 */
[----:B------:R-:W-:Y:S04]  /*2b5a0*/  STL.64 [R1+0x7c0], R4 ;  /* 0x0007c00401007387 */ /* 0x000fe80000100a00 */
[----:B------:R0:W-:Y:S04]  /*2b5b0*/  STL.64 [R1+0x7c8], R6 ;  /* 0x0007c80601007387 */ /* 0x0001e80000100a00 */
[----:B0-----:R-:W3:Y:S04]  /*2b5c0*/  LDL.LU.64 R6, [R1+0x3720] ;  /* 0x0037200001067983 */ /* 0x001ee80000300a00 */
[----:B------:R-:W4:Y:S02]  /*2b5d0*/  LDL.LU.64 R4, [R1+0x3718] ;  /* 0x0037180001047983 */ /* 0x000f240000300a00 */
[----:B----4-:R-:W-:-:S15]  /*2b5e0*/  HMMA.16816.F32.BF16 R20, R12, R4, R20 ;  /* 0x000000040c14723c */ /* 0x010fde0000041814 */
[----:B------:R-:W-:-:S04]  /*2b5f0*/  NOP ;  /* 0x0000000000007918 */ /* 0x000fc80000000000 */
[----:B------:R0:W-:Y:S04]  /*2b600*/  STL.64 [R1+0x7b0], R20 ;  /* 0x0007b01401007387 */ /* 0x0001e80000100a00 */
[----:B------:R-:W-:Y:S04]  /*2b610*/  STL.64 [R1+0x7b8], R22 ;  /* 0x0007b81601007387 */ /* 0x000fe80000100a00 */
[----:B0-----:R-:W4:Y:S04]  /*2b620*/  LDL.LU.64 R20, [R1+0x3710] ;  /* 0x0037100001147983 */ /* 0x001f280000300a00 */
[----:B---3--:R0:W-:Y:S04]  /*2b630*/  STL.64 [R1+0x3608], R6 ;  /* 0x0036080601007387 */ /* 0x0081e80000100a00 */
[----:B------:R-:W3:Y:S04]  /*2b640*/  LDL.LU.64 R4, [R1+0x850] ;  /* 0x0008500001047983 */ /* 0x000ee80000300a00 */
[----:B0-----:R-:W3:Y:S01]  /*2b650*/  LDL.LU.64 R6, [R1+0x858] ;  /* 0x0008580001067983 */ /* 0x001ee20000300a00 */
[----:B----4-:R-:W-:Y:S03]  /*2b660*/  HMMA.16816.F32.BF16 R20, R12, R20, R16 ;  /* 0x000000140c14723c */ /* 0x010fe60000041810 */
[----:B------:R-:W4:Y:S01]  /*2b670*/  LDL.LU.64 R18, [R1+0x3708] ;  /* 0x0037080001127983 */ /* 0x000f220000300a00 */
[----:B------:R-:W-:-:S03]  /*2b680*/  IMAD.MOV.U32 R16, RZ, RZ, R11 ;  /* 0x000000ffff107224 */ /* 0x000fc600078e000b */
[----:B------:R-:W2:-:S12]  /*2b690*/  LDL.LU R11, [R1+0x3704] ;  /* 0x00370400010b7983 */ /* 0x000e980000300800 */
[----:B------:R-:W-:Y:S04]  /*2b6a0*/  STL.64 [R1+0x830], R20 ;  /* 0x0008301401007387 */ /* 0x000fe80000100a00 */
[----:B------:R-:W-:Y:S04]  /*2b6b0*/  STL.64 [R1+0x838], R22 ;  /* 0x0008381601007387 */ /* 0x000fe80000100a00 */
[----:B------:R-:W0:Y:S01]  /*2b6c0*/  LDSM.16.MT88.4 R20, [R29+UR5+0x2080] ;  /* 0x002080051d14783b */ /* 0x000e220008004200 */
[----:B------:R-:W-:-:S03]  /*2b6d0*/  IMAD.MOV.U32 R17, RZ, RZ, R10 ;  /* 0x000000ffff117224 */ /* 0x000fc600078e000a */
[----:B------:R-:W2:Y:S04]  /*2b6e0*/  LDL.LU R10, [R1+0x3700] ;  /* 0x00370000010a7983 */ /* 0x000ea80000300800 */
[----:B------:R-:W-:Y:S04]  /*2b6f0*/  STL.64 [R1+0x3668], R16 ;  /* 0x0036681001007387 */ /* 0x000fe80000100a00 */
[----:B0-----:R-:W-:Y:S04]  /*2b700*/  STL.64 [R1+0x3508], R22 ;  /* 0x0035081601007387 */ /* 0x001fe80000100a00 */
[----:B------:R0:W-:Y:S04]  /*2b710*/  STL.64 [R1+0x3500], R20 ;  /* 0x0035001401007387 */ /* 0x0001e80000100a00 */
[----:B0-----:R-:W2:Y:S04]  /*2b720*/  LDL.LU R20, [R1+0x150] ;  /* 0x0001500001147983 */ /* 0x001ea80000300800 */
[----:B------:R-:W2:Y:S02]  /*2b730*/  LDL.LU R21, [R1+0x154] ;  /* 0x0001540001157983 */ /* 0x000ea40000300800 */
[----:B--2---:R-:W-:Y:S02]  /*2b740*/  HMMA.16816.F32.BF16 R20, R12, R20, R24 ;  /* 0x000000140c14723c */ /* 0x004fe40000041818 */
[----:B------:R-:W3:Y:S01]  /*2b750*/  LDL.LU.64 R24, [R1+0x36f8] ;  /* 0x0036f80001187983 */ /* 0x000ee20000300a00 */
[----:B------:R-:W-:-:S02]  /*2b760*/  IMAD.MOV.U32 R16, RZ, RZ, R28 ;  /* 0x000000ffff107224 */ /* 0x000fc400078e001c */
[----:B------:R-:W-:-:S14]  /*2b770*/  IMAD.MOV.U32 R17, RZ, RZ, R3 ;  /* 0x000000ffff117224 */ /* 0x000fdc00078e0003 */
[----:B------:R-:W-:Y:S01]  /*2b780*/  IMAD.MOV.U32 R9, RZ, RZ, R23 ;  /* 0x000000ffff097224 */ /* 0x000fe200078e0017 */
[----:B------:R-:W-:Y:S04]  /*2b790*/  STL.64 [R1+0x840], R20 ;  /* 0x0008401401007387 */ /* 0x000fe80000100a00 */
[----:B------:R-:W-:Y:S04]  /*2b7a0*/  STL [R1+0x848], R22 ;  /* 0x0008481601007387 */ /* 0x000fe80000100800 */
[----:B------:R-:W-:Y:S04]  /*2b7b0*/  STL [R1+0x2db8], R9 ;  /* 0x002db80901007387 */ /* 0x000fe80000100800 */
[----:B------:R-:W-:Y:S04]  /*2b7c0*/  STL.64 [R1+0x36c8], R10 ;  /* 0x0036c80a01007387 */ /* 0x000fe80000100a00 */
[----:B------:R-:W2:Y:S01]  /*2b7d0*/  LDL.LU R28, [R1+0x36f4] ;  /* 0x0036f400011c7983 */ /* 0x000ea20000300800 */
[----:B---3--:R-:W-:-:S15]  /*2b7e0*/  HMMA.16816.F32.BF16 R4, R12, R24, R4 ;  /* 0x000000180c04723c */ /* 0x008fde0000041804 */
[----:B------:R-:W-:-:S04]  /*2b7f0*/  NOP ;  /* 0x0000000000007918 */ /* 0x000fc80000000000 */
[----:B------:R-:W-:Y:S04]  /*2b800*/  STL.64 [R1+0x850], R4 ;  /* 0x0008500401007387 */ /* 0x000fe80000100a00 */
[----:B------:R-:W-:Y:S04]  /*2b810*/  STL.64 [R1+0x858], R6 ;  /* 0x0008580601007387 */ /* 0x000fe80000100a00 */
[----:B------:R-:W3:Y:S04]  /*2b820*/  LDL.LU R3, [R1+0x36f0] ;  /* 0x0036f00001037983 */ /* 0x000ee80000300800 */
[----:B------:R4:W-:Y:S02]  /*2b830*/  STL.64 [R1+0x3680], R16 ;  /* 0x0036801001007387 */ /* 0x0009e40000100a00 */
[----:B----4-:R-:W-:-:S02]  /*2b840*/  IMAD.MOV.U32 R16, RZ, RZ, R18 ;  /* 0x000000ffff107224 */ /* 0x010fc400078e0012 */
[----:B------:R-:W-:Y:S01]  /*2b850*/  IMAD.MOV.U32 R17, RZ, RZ, R19 ;  /* 0x000000ffff117224 */ /* 0x000fe200078e0013 */
[----:B------:R-:W4:Y:S04]  /*2b860*/  LDL.LU R18, [R1+0x36ec] ;  /* 0x0036ec0001127983 */ /* 0x000f280000300800 */
[----:B------:R-:W4:Y:S04]  /*2b870*/  LDL.LU R19, [R1+0x36e8] ;  /* 0x0036e80001137983 */ /* 0x000f280000300800 */
[----:B------:R0:W-:Y:S04]  /*2b880*/  STL.64 [R1+0x3698], R16 ;  /* 0x0036981001007387 */ /* 0x0001e80000100a00 */
[----:B------:R-:W4:Y:S04]  /*2b890*/  LDL.LU R4, [R1+0x420] ;  /* 0x0004200001047983 */ /* 0x000f280000300800 */
[----:B------:R-:W4:Y:S04]  /*2b8a0*/  LDL.LU R5, [R1+0x424] ;  /* 0x0004240001057983 */ /* 0x000f280000300800 */
[----:B------:R-:W4:Y:S04]  /*2b8b0*/  LDL.LU R6, [R1+0x428] ;  /* 0x0004280001067983 */ /* 0x000f280000300800 */
[----:B------:R-:W4:Y:S01]  /*2b8c0*/  LDL.LU R7, [R1+0x42c] ;  /* 0x00042c0001077983 */ /* 0x000f220000300800 */
[----:B0-----:R-:W-:-:S02]  /*2b8d0*/  IMAD.MOV.U32 R16, RZ, RZ, R2 ;  /* 0x000000ffff107224 */ /* 0x001fc400078e0002 */
[----:B------:R-:W-:Y:S01]  /*2b8e0*/  IMAD.MOV.U32 R17, RZ, RZ, R0 ;  /* 0x000000ffff117224 */ /* 0x000fe200078e0000 */
[----:B------:R-:W4:Y:S04]  /*2b8f0*/  LDL.LU R2, [R1+0x36e4] ;  /* 0x0036e40001027983 */ /* 0x000f280000300800 */
[----:B------:R-:W4:Y:S04]  /*2b900*/  LDL.LU R0, [R1+0x36e0] ;  /* 0x0036e00001007983 */ /* 0x000f280000300800 */
[----:B------:R2:W-:Y:S02]  /*2b910*/  STL.64 [R1+0x36b0], R16 ;  /* 0x0036b01001007387 */ /* 0x0005e40000100a00 */
[----:B--2---:R-:W-:-:S02]  /*2b920*/  IMAD.MOV.U32 R17, RZ, RZ, R28 ;  /* 0x000000ffff117224 */ /* 0x004fc400078e001c */
[----:B---3--:R-:W-:Y:S02]  /*2b930*/  IMAD.MOV.U32 R16, RZ, RZ, R3 ;  /* 0x000000ffff107224 */ /* 0x008fe400078e0003 */
[----:B------:R-:W2:Y:S04]  /*2b940*/  LDL.LU R3, [R1+0x36dc] ;  /* 0x0036dc0001037983 */ /* 0x000ea80000300800 */
[----:B------:R-:W3:Y:S04]  /*2b950*/  LDL.LU R28, [R1+0x36d8] ;  /* 0x0036d800011c7983 */ /* 0x000ee80000300800 */
[----:B------:R0:W-:Y:S04]  /*2b960*/  STL.64 [R1+0x36d0], R16 ;  /* 0x0036d01001007387 */ /* 0x0001e80000100a00 */
[----:B------:R-:W2:Y:S04]  /*2b970*/  LDL.LU R20, [R1+0x430] ;  /* 0x0004300001147983 */ /* 0x000ea80000300800 */
[----:B------:R-:W2:Y:S04]  /*2b980*/  LDL.LU R21, [R1+0x434] ;  /* 0x0004340001157983 */ /* 0x000ea80000300800 */
[----:B------:R-:W2:Y:S04]  /*2b990*/  LDL.LU R22, [R1+0x438] ;  /* 0x0004380001167983 */ /* 0x000ea80000300800 */
[----:B------:R-:W2:Y:S01]  /*2b9a0*/  LDL.LU R23, [R1+0x43c] ;  /* 0x00043c0001177983 */ /* 0x000ea20000300800 */
[----:B----4-:R-:W-:-:S02]  /*2b9b0*/  IMAD.MOV.U32 R9, RZ, RZ, R18 ;  /* 0x000000ffff097224 */ /* 0x010fc400078e0012 */
[----:B------:R-:W-:Y:S01]  /*2b9c0*/  IMAD.MOV.U32 R8, RZ, RZ, R19 ;  /* 0x000000ffff087224 */ /* 0x000fe200078e0013 */
[----:B0-----:R-:W4:Y:S04]  /*2b9d0*/  LDL.LU.64 R16, [R1+0x860] ;  /* 0x0008600001107983 */ /* 0x001f280000300a00 */
[----:B------:R-:W4:Y:S04]  /*2b9e0*/  LDL.LU.64 R18, [R1+0x868] ;  /* 0x0008680001127983 */ /* 0x000f280000300a00 */
[----:B--2---:R-:W-:Y:S04]  /*2b9f0*/  STL.64 [R1+0x3648], R22 ;  /* 0x0036481601007387 */ /* 0x004fe80000100a00 */
[----:B------:R0:W-:Y:S04]  /*2ba00*/  STL.64 [R1+0x3640], R20 ;  /* 0x0036401401007387 */ /* 0x0001e80000100a00 */
        /* <DEDUP_REMOVED lines=22> */
[----:B------:R0:W-:Y:S04]  /*2bb70*/  STL.64 [R1+0x3620], R6 ;  /* 0x0036200601007387 */ /* 0x0001e80000100a00 */
[----:B------:R-:W-:Y:S04]  /*2bb80*/  STL.64 [R1+0x3618], R4 ;  /* 0x0036180401007387 */ /* 0x000fe80000100a00 */
[----:B------:R-:W2:Y:S01]  /*2bb90*/  LDL.64 R26, [R1+0x8] ;  /* 0x00000800011a7983 */ /* 0x000ea20000100a00 */
[----:B----4-:R-:W-:Y:S03]  /*2bba0*/  HMMA.16816.F32.BF16 R8, R12, R8, R16 ;  /* 0x000000080c08723c */ /* 0x010fe60000041810 */
[----:B0-----:R-:W4:Y:S04]  /*2bbb0*/  LDL.64 R6, [R1+0x28] ;  /* 0x0000280001067983 */ /* 0x001f280000100a00 */
[----:B--2---:R0:W-:Y:S04]  /*2bbc0*/  STL.64 [R1+0x3610], R26 ;  /* 0x0036101a01007387 */ /* 0x0041e80000100a00 */
[----:B0-----:R-:W2:Y:S04]  /*2bbd0*/  LDL.64 R26, [R1+0x18] ;  /* 0x00001800011a7983 */ /* 0x001ea80000100a00 */
[----:B------:R-:W2:Y:S04]  /*2bbe0*/  LDL.LU.64 R16, [R1+0x36d0] ;  /* 0x0036d00001107983 */ /* 0x000ea80000300a00 */
[----:B------:R0:W-:Y:S04]  /*2bbf0*/  STL.64 [R1+0x860], R8 ;  /* 0x0008600801007387 */ /* 0x0001e80000100a00 */
[----:B------:R1:W-:Y:S01]  /*2bc00*/  STL [R1+0x868], R10 ;  /* 0x0008680a01007387 */ /* 0x0003e20000100800 */
[----:B0-----:R-:W-:-:S03]  /*2bc10*/  IMAD.MOV.U32 R9, RZ, RZ, R11 ;  /* 0x000000ffff097224 */ /* 0x001fc600078e000b */
[----:B-1----:R-:W3:Y:S04]  /*2bc20*/  LDL.LU.64 R10, [R1+0x36c8] ;  /* 0x0036c800010a7983 */ /* 0x002ee80000300a00 */
[----:B------:R-:W-:Y:S01]  /*2bc30*/  STL [R1+0x2dbc], R9 ;  /* 0x002dbc0901007387 */ /* 0x000fe20000100800 */
        /* <DEDUP_REMOVED lines=10> */
[----:B------:R2:W-:Y:S04]  /*2bce0*/  STL [R1+0x888], R18 ;  /* 0x0008881201007387 */ /* 0x0005e80000100800 */
[----:B0-----:R-:W2:Y:S01]  /*2bcf0*/  LDL.LU.64 R16, [R1+0x3698] ;  /* 0x0036980001107983 */ /* 0x001ea20000300a00 */
[----:B------:R-:W-:-:S05]  /*2bd00*/  IMAD.MOV.U32 R9, RZ, RZ, R19 ;  /* 0x000000ffff097224 */ /* 0x000fca00078e0013 */
        /* <DEDUP_REMOVED lines=21> */
[----:B------:R-:W4:Y:S04]  /*2be60*/  LDL.LU.64 R20, [R1+0x3640] ;  /* 0x0036400001147983 */ /* 0x000f280000300a00 */
[----:B-1----:R-:W4:Y:S04]  /*2be70*/  LDL.LU.64 R18, [R1+0x3638] ;  /* 0x0036380001127983 */ /* 0x002f280000300a00 */
[----:B------:R-:W4:Y:S05]  /*2be80*/  LDL.LU.64 R16, [R1+0x3630] ;  /* 0x0036300001107983 */ /* 0x000f2a0000300a00 */
[----:B------:R0:W-:Y:S04]  /*2be90*/  STL.64 [R1+0x970], R12 ;  /* 0x0009700c01007387 */ /* 0x0001e80000100a00 */
[----:B------:R1:W-:Y:S04]  /*2bea0*/  STL.64 [R1+0x978], R14 ;  /* 0x0009780e01007387 */ /* 0x0003e80000100a00 */
[----:B0-----:R-:W2:Y:S04]  /*2beb0*/  LDL.LU R12, [R1+0x3e0] ;  /* 0x0003e000010c7983 */ /* 0x001ea80000300800 */
[----:B------:R-:W2:Y:S04]  /*2bec0*/  LDL.LU R13, [R1+0x3e4] ;  /* 0x0003e400010d7983 */ /* 0x000ea80000300800 */
[----:B-1----:R-:W2:Y:S01]  /*2bed0*/  LDL.LU R14, [R1+0x3e8] ;  /* 0x0003e800010e7983 */ /* 0x002ea20000300800 */
[----:B---3--:R-:W-:-:S03]  /*2bee0*/  IMAD.MOV.U32 R15, RZ, RZ, R28 ;  /* 0x000000ffff0f7224 */ /* 0x008fc600078e001c */
[----:B------:R-:W3:Y:S04]  /*2bef0*/  LDL.LU R28, [R1+0x3628] ;  /* 0x00362800011c7983 */ /* 0x000ee80000300800 */
[----:B--2---:R-:W-:Y:S04]  /*2bf00*/  STL.64 [R1+0x35d8], R14 ;  /* 0x0035d80e01007387 */ /* 0x004fe80000100a00 */
[----:B------:R0:W-:Y:S04]  /*2bf10*/  STL.64 [R1+0x35d0], R12 ;  /* 0x0035d00c01007387 */ /* 0x0001e80000100a00 */
[----:B0-----:R-:W2:Y:S04]  /*2bf20*/  LDL.LU R12, [R1+0x400] ;  /* 0x00040000010c7983 */ /* 0x001ea80000300800 */
[----:B------:R-:W2:Y:S04]  /*2bf30*/  LDL.LU R13, [R1+0x404] ;  /* 0x00040400010d7983 */ /* 0x000ea80000300800 */
[----:B------:R-:W2:Y:S04]  /*2bf40*/  LDL.LU R14, [R1+0x408] ;  /* 0x00040800010e7983 */ /* 0x000ea80000300800 */
[----:B------:R-:W2:Y:S01]  /*2bf50*/  LDL.LU R15, [R1+0x40c] ;  /* 0x00040c00010f7983 */ /* 0x000ea20000300800 */
[----:B----4-:R-:W-:Y:S01]  /*2bf60*/  HMMA.16816.F32.BF16 R20, R16, R6, R20 ;  /* 0x000000061014723c */ /* 0x010fe20000041814 */
[----:B------:R-:W-:-:S02]  /*2bf70*/  IMAD.MOV.U32 R9, RZ, RZ, R7 ;  /* 0x000000ffff097224 */ /* 0x000fc400078e0007 */
[----:B--2---:R-:W-:Y:S04]  /*2bf80*/  STL.64 [R1+0x3600], R14 ;  /* 0x0036000e01007387 */ /* 0x004fe80000100a00 */
[----:B------:R0:W-:Y:S04]  /*2bf90*/  STL.64 [R1+0x35f8], R12 ;  /* 0x0035f80c01007387 */ /* 0x0001e80000100a00 */
[----:B0-----:R-:W2:Y:S04]  /*2bfa0*/  LDL.LU R12, [R1+0x410] ;  /* 0x00041000010c7983 */ /* 0x001ea80000300800 */
[----:B------:R-:W2:Y:S04]  /*2bfb0*/  LDL.LU R13, [R1+0x414] ;  /* 0x00041400010d7983 */ /* 0x000ea80000300800 */
[----:B------:R-:W2:Y:S04]  /*2bfc0*/  LDL.LU R14, [R1+0x418] ;  /* 0x00041800010e7983 */ /* 0x000ea80000300800 */
[----:B------:R-:W4:Y:S04]  /*2bfd0*/  LDL.LU.64 R6, [R1+0x3620] ;  /* 0x0036200001067983 */ /* 0x000f280000300a00 */
[----:B------:R-:W4:Y:S01]  /*2bfe0*/  LDL.LU.64 R4, [R1+0x3618] ;  /* 0x0036180001047983 */ /* 0x000f220000300a00 */
[----:B---3--:R-:W-:-:S02]  /*2bff0*/  IMAD.MOV.U32 R15, RZ, RZ, R28 ;  /* 0x000000ffff0f7224 */ /* 0x008fc400078e001c */
[----:B------:R-:W-:Y:S01]  /*2c000*/  IMAD.MOV.U32 R28, RZ, RZ, R23 ;  /* 0x000000ffff1c7224 */ /* 0x000fe200078e0017 */
[----:B------:R0:W-:Y:S04]  /*2c010*/  STL.64 [R1+0x960], R20 ;  /* 0x0009601401007387 */ /* 0x0001e80000100a00 */
[----:B------:R-:W-:Y:S04]  /*2c020*/  STL [R1+0x968], R22 ;  /* 0x0009681601007387 */ /* 0x000fe80000100800 */
[----:B------:R-:W-:Y:S01]  /*2c030*/  STL [R1+0x2dc0], R28 ;  /* 0x002dc01c01007387 */ /* 0x000fe20000100800 */
[----:B0-----:R-:W-:-:S02]  /*2c040*/  IMAD.MOV.U32 R21, RZ, RZ, R26 ;  /* 0x000000ffff157224 */ /* 0x001fc400078e001a */
[----:B------:R-:W-:Y:S01]  /*2c050*/  IMAD.MOV.U32 R20, RZ, RZ, R27 ;  /* 0x000000ffff147224 */ /* 0x000fe200078e001b */
[----:B----4-:R-:W-:Y:S01]  /*2c060*/  HMMA.16816.F32.BF16 R4, R16, R26, R4 ;  /* 0x0000001a1004723c */ /* 0x010fe20000041804 */
[----:B------:R-:W2:-:S15]  /*2c070*/  LDL.LU.64 R26, [R1+0x3610] ;  /* 0x00361000011a7983 */ /* 0x000e9e0000300a00 */
[----:B------:R-:W-:-:S03]  /*2c080*/  NOP ;  /* 0x0000000000007918 */ /* 0x000fc60000000000 */
[----:B------:R0:W-:Y:S04]  /*2c090*/  STL.64 [R1+0x950], R4 ;  /* 0x0009500401007387 */ /* 0x0001e80000100a00 */
[----:B------:R1:W-:Y:S01]  /*2c0a0*/  STL [R1+0x958], R6 ;  /* 0x0009580601007387 */ /* 0x0003e20000100800 */
[----:B0-----:R-:W-:-:S03]  /*2c0b0*/  IMAD.MOV.U32 R4, RZ, RZ, R7 ;  /* 0x000000ffff047224 */ /* 0x001fc600078e0007 */
[----:B-1----:R-:W3:Y:S04]  /*2c0c0*/  LDL.LU.64 R6, [R1+0x3608] ;  /* 0x0036080001067983 */ /* 0x002ee80000300a00 */
[----:B------:R-:W-:Y:S01]  /*2c0d0*/  STL [R1+0x2dc8], R4 ;  /* 0x002dc80401007387 */ /* 0x000fe20000100800 */
[----:B--2---:R-:W-:Y:S01]  /*2c0e0*/  HMMA.16816.F32.BF16 R12, R16, R26, R12 ;  /* 0x0000001a100c723c */ /* 0x004fe2000004180c */
[----:B------:R-:W-:Y:S02]  /*2c0f0*/  IMAD.MOV.U32 R23, RZ, RZ, R26 ;  /* 0x000000ffff177224 */ /* 0x000fe400078e001a */
[----:B------:R-:W-:-:S15]  /*2c100*/  IMAD.MOV.U32 R22, RZ, RZ, R27 ;  /* 0x000000ffff167224 */ /* 0x000fde00078e001b */
[----:B------:R-:W-:Y:S01]  /*2c110*/  NOP ;  /* 0x0000000000007918 */ /* 0x000fe20000000000 */
[----:B------:R-:W-:Y:S04]  /*2c120*/  STL.64 [R1+0x940], R12 ;  /* 0x0009400c01007387 */ /* 0x000fe80000100a00 */
[----:B------:R0:W-:Y:S04]  /*2c130*/  STL.64 [R1+0x948], R14 ;  /* 0x0009480e01007387 */ /* 0x0001e80000100a00 */
[----:B0-----:R-:W2:Y:S04]  /*2c140*/  LDL.LU.64 R14, [R1+0x3600] ;  /* 0x00360000010e7983 */ /* 0x001ea80000300a00 */
[----:B------:R-:W2:Y:S04]  /*2c150*/  LDL.LU.64 R12, [R1+0x35f8] ;  /* 0x0035f800010c7983 */ /* 0x000ea80000300a00 */
[----:B------:R-:W2:Y:S04]  /*2c160*/  LDL.LU.64 R26, [R1+0x35f0] ;  /* 0x0035f000011a7983 */ /* 0x000ea80000300a00 */
[----:B------:R-:W-:Y:S04]  /*2c170*/  STL.64 [R1+0x3578], R22 ;  /* 0x0035781601007387 */ /* 0x000fe80000100a00 */
[----:B------:R0:W-:Y:S02]  /*2c180*/  STL.64 [R1+0x3570], R20 ;  /* 0x0035701401007387 */ /* 0x0001e40000100a00 */
[----:B0-----:R-:W-:-:S02]  /*2c190*/  IMAD.MOV.U32 R20, RZ, RZ, R10 ;  /* 0x000000ffff147224 */ /* 0x001fc400078e000a */
[----:B------:R-:W-:Y:S01]  /*2c1a0*/  IMAD.MOV.U32 R21, RZ, RZ, R11 ;  /* 0x000000ffff157224 */ /* 0x000fe200078e000b */
[----:B------:R-:W4:Y:S04]  /*2c1b0*/  LDL.LU R10, [R1+0x35ec] ;  /* 0x0035ec00010a7983 */ /* 0x000f280000300800 */
[----:B------:R-:W4:Y:S01]  /*2c1c0*/  LDL.LU R11, [R1+0x35e8] ;  /* 0x0035e800010b7983 */ /* 0x000f220000300800 */
[----:B---3--:R-:W-:Y:S02]  /*2c1d0*/  IMAD.MOV.U32 R22, RZ, RZ, R6 ;  /* 0x000000ffff167224 */ /* 0x008fe400078e0006 */
[----:B------:R-:W-:Y:S01]  /*2c1e0*/  IMAD.MOV.U32 R23, RZ, RZ, R7 ;  /* 0x000000ffff177224 */ /* 0x000fe200078e0007 */
[----:B------:R-:W3:Y:S04]  /*2c1f0*/  LDL.LU R6, [R1+0x35e4] ;  /* 0x0035e40001067983 */ /* 0x000ee80000300800 */
[----:B------:R-:W3:Y:S01]  /*2c200*/  LDL.LU R7, [R1+0x35e0] ;  /* 0x0035e00001077983 */ /* 0x000ee20000300800 */
[----:B--2---:R-:W-:-:S15]  /*2c210*/  HMMA.16816.F32.BF16 R12, R16, R26, R12 ;  /* 0x0000001a100c723c */ /* 0x004fde000004180c */
[----:B------:R-:W-:-:S04]  /*2c220*/  NOP ;  /* 0x0000000000007918 */ /* 0x000fc80000000000 */
[----:B------:R-:W-:Y:S04]  /*2c230*/  STL.64 [R1+0x930], R12 ;  /* 0x0009300c01007387 */ /* 0x000fe80000100a00 */
[----:B------:R0:W-:Y:S04]  /*2c240*/  STL.64 [R1+0x938], R14 ;  /* 0x0009380e01007387 */ /* 0x0001e80000100a00 */
[----:B0-----:R-:W3:Y:S04]  /*2c250*/  LDL.LU.64 R14, [R1+0x35d8] ;  /* 0x0035d800010e7983 */ /* 0x001ee80000300a00 */
[----:B------:R-:W3:Y:S01]  /*2c260*/  LDL.LU.64 R12, [R1+0x35d0] ;  /* 0x0035d000010c7983 */ /* 0x000ee20000300a00 */
[C---:B----4-:R-:W-:Y:S03]  /*2c270*/  HMMA.16816.F32.BF16 R20, R16.reuse, R10, R20 ;  /* 0x0000000a1014723c */ /* 0x050fe60000041814 */
[----:B------:R0:W-:Y:S04]  /*2c280*/  STL.64 [R1+0x35a8], R26 ;  /* 0x0035a81a01007387 */ /* 0x0001e80000100a00 */
[----:B------:R-:W-:Y:S04]  /*2c290*/  STL [R1+0x34fc], R10 ;  /* 0x0034fc0a01007387 */ /* 0x000fe80000100800 */
[----:B------:R-:W-:Y:S08]  /*2c2a0*/  STL [R1+0x34f8], R11 ;  /* 0x0034f80b01007387 */ /* 0x000ff00000100800 */
[----:B------:R-:W-:Y:S04]  /*2c2b0*/  STL.64 [R1+0x920], R20 ;  /* 0x0009201401007387 */ /* 0x000fe80000100a00 */
[----:B------:R-:W-:Y:S04]  /*2c2c0*/  STL.64 [R1+0x928], R22 ;  /* 0x0009281601007387 */ /* 0x000fe80000100a00 */
[----:B------:R-:W2:Y:S01]  /*2c2d0*/  LDL.LU R24, [R1+0x4b0] ;  /* 0x0004b00001187983 */ /* 0x000ea20000300800 */
[----:B---3--:R-:W-:-:S15]  /*2c2e0*/  HMMA.16816.F32.BF16 R12, R16, R6, R12 ;  /* 0x00000006100c723c */ /* 0x008fde000004180c */
[----:B------:R-:W-:-:S04]  /*2c2f0*/  NOP ;  /* 0x0000000000007918 */ /* 0x000fc80000000000 */
[----:B------:R-:W-:Y:S04]  /*2c300*/  STL.64 [R1+0x430], R12 ;  /* 0x0004300c01007387 */ /* 0x000fe80000100a00 */
[----:B------:R-:W-:Y:S04]  /*2c310*/  STL.64 [R1+0x438], R14 ;  /* 0x0004380e01007387 */ /* 0x000fe80000100a00 */
[----:B------:R-:W2:Y:S04]  /*2c320*/  LDL.LU R25, [R1+0x4b4] ;  /* 0x0004b40001197983 */ /* 0x000ea80000300800 */
[----:B0-----:R-:W3:Y:S04]  /*2c330*/  LDL.LU R26, [R1+0x4b8] ;  /* 0x0004b800011a7983 */ /* 0x001ee80000300800 */
[----:B------:R-:W3:Y:S04]  /*2c340*/  LDL.LU R27, [R1+0x4bc] ;  /* 0x0004bc00011b7983 */ /* 0x000ee80000300800 */
[----:B------:R-:W0:Y:S04]  /*2c350*/  LDSM.16.MT88.4 R12, [R29+UR5+0x2100] ;  /* 0x002100051d0c783b */ /* 0x000e280008004200 */
[----:B---3--:R-:W-:Y:S04]  /*2c360*/  STL.64 [R1+0x35b8], R26 ;  /* 0x0035b81a01007387 */ /* 0x008fe80000100a00 */
[----:B--2---:R1:W-:Y:S04]  /*2c370*/  STL.64 [R1+0x35b0], R24 ;  /* 0x0035b01801007387 */ /* 0x0043e80000100a00 */
[----:B-1----:R-:W2:Y:S04]  /*2c380*/  LDL.LU R24, [R1+0x4c0] ;  /* 0x0004c00001187983 */ /* 0x002ea80000300800 */
[----:B------:R-:W2:Y:S04]  /*2c390*/  LDL.LU R25, [R1+0x4c4] ;  /* 0x0004c40001197983 */ /* 0x000ea80000300800 */
[----:B------:R-:W2:Y:S04]  /*2c3a0*/  LDL.LU R26, [R1+0x4c8] ;  /* 0x0004c800011a7983 */ /* 0x000ea80000300800 */
[----:B------:R-:W2:Y:S04]  /*2c3b0*/  LDL.LU R27, [R1+0x4cc] ;  /* 0x0004cc00011b7983 */ /* 0x000ea80000300800 */
[----:B------:R1:W-:Y:S04]  /*2c3c0*/  STL.64 [R1+0x3580], R6 ;  /* 0x0035800601007387 */ /* 0x0003e80000100a00 */
[----:B------:R-:W3:Y:S04]  /*2c3d0*/  LDL.LU R4, [R1+0x490] ;  /* 0x0004900001047983 */ /* 0x000ee80000300800 */
[----:B------:R-:W3:Y:S01]  /*2c3e0*/  LDL.LU R5, [R1+0x494] ;  /* 0x0004940001057983 */ /* 0x000ee20000300800 */
[----:B-1----:R-:W-:-:S02]  /*2c3f0*/  IMAD.MOV.U32 R6, RZ, RZ, R0 ;  /* 0x000000ffff067224 */ /* 0x002fc400078e0000 */
[----:B------:R-:W-:Y:S01]  /*2c400*/  IMAD.MOV.U32 R7, RZ, RZ, R2 ;  /* 0x000000ffff077224 */ /* 0x000fe200078e0002 */
[----:B------:R-:W4:Y:S04]  /*2c410*/  LDL.LU R0, [R1+0x35cc] ;  /* 0x0035cc0001007983 */ /* 0x000f280000300800 */
[----:B------:R-:W2:Y:S04]  /*2c420*/  LDL.LU R2, [R1+0x35c8] ;  /* 0x0035c80001027983 */ /* 0x000ea80000300800 */
[----:B------:R1:W-:Y:S04]  /*2c430*/  STL.64 [R1+0x3590], R6 ;  /* 0x0035900601007387 */ /* 0x0003e80000100a00 */
[----:B---3--:R-:W-:Y:S04]  /*2c440*/  STL.64 [R1+0x3588], R4 ;  /* 0x0035880401007387 */ /* 0x008fe80000100a00 */
[----:B-1----:R-:W3:Y:S04]  /*2c450*/  LDL.64 R6, [R1+0x148] ;  /* 0x0001480001067983 */ /* 0x002ee80000100a00 */
[----:B---3--:R1:W-:Y:S04]  /*2c460*/  STL.64 [R1+0x35a0], R6 ;  /* 0x0035a00601007387 */ /* 0x0083e80000100a00 */
[----:B-1----:R-:W3:Y:S04]  /*2c470*/  LDL.64 R6, [R1+0x158] ;  /* 0x0001580001067983 */ /* 0x002ee80000100a00 */
[----:B---3--:R1:W-:Y:S04]  /*2c480*/  STL.64 [R1+0x35c0], R6 ;  /* 0x0035c00601007387 */ /* 0x0083e80000100a00 */
[----:B------:R-:W3:Y:S04]  /*2c490*/  LDL.64 R22, [R1+0x138] ;  /* 0x0001380001167983 */ /* 0x000ee80000100a00 */
[----:B-1----:R-:W2:Y:S04]  /*2c4a0*/  LDL.64 R6, [R1+0x38] ;  /* 0x0000380001067983 */ /* 0x002ea80000100a00 */
[----:B---3--:R1:W-:Y:S04]  /*2c4b0*/  STL.64 [R1+0x3598], R22 ;  /* 0x0035981601007387 */ /* 0x0083e80000100a00 */
[----:B------:R-:W3:Y:S04]  /*2c4c0*/  LDL.LU R20, [R1+0x4a0] ;  /* 0x0004a00001147983 */ /* 0x000ee80000300800 */
[----:B------:R-:W3:Y:S01]  /*2c4d0*/  LDL.LU R21, [R1+0x4a4] ;  /* 0x0004a40001157983 */ /* 0x000ee20000300800 */
[----:B--2---:R-:W-:Y:S03]  /*2c4e0*/  HMMA.16816.F32.BF16 R24, R16, R6, R24 ;  /* 0x000000061018723c */ /* 0x004fe60000041818 */
[----:B-1----:R-:W3:Y:S04]  /*2c4f0*/  LDL.LU R22, [R1+0x4a8] ;  /* 0x0004a80001167983 */ /* 0x002ee80000300800 */
[----:B0-----:R0:W-:Y:S04]  /*2c500*/  STL.64 [R1+0x33c0], R14 ;  /* 0x0033c00e01007387 */ /* 0x0011e80000100a00 */
[----:B------:R-:W-:Y:S01]  /*2c510*/  STL.64 [R1+0x33b8], R12 ;  /* 0x0033b80c01007387 */ /* 0x000fe20000100a00 */
[----:B------:R-:W-:-:S02]  /*2c520*/  IMAD.MOV.U32 R10, RZ, RZ, R6 ;  /* 0x000000ffff0a7224 */ /* 0x000fc400078e0006 */
[----:B------:R-:W-:Y:S02]  /*2c530*/  IMAD.MOV.U32 R11, RZ, RZ, R7 ;  /* 0x000000ffff0b7224 */ /* 0x000fe400078e0007 */
[----:B------:R-:W-:Y:S02]  /*2c540*/  IMAD.MOV.U32 R23, RZ, RZ, R3 ;  /* 0x000000ffff177224 */ /* 0x000fe400078e0003 */
[----:B0-----:R-:W-:Y:S02]  /*2c550*/  IMAD.MOV.U32 R14, RZ, RZ, R2 ;  /* 0x000000ffff0e7224 */ /* 0x001fe400078e0002 */
[----:B----4-:R-:W-:-:S05]  /*2c560*/  IMAD.MOV.U32 R15, RZ, RZ, R0 ;  /* 0x000000ffff0f7224 */ /* 0x010fca00078e0000 */
[----:B------:R0:W-:Y:S01]  /*2c570*/  STL.64 [R1+0x3568], R14 ;  /* 0x0035680e01007387 */ /* 0x0001e20000100a00 */
[----:B------:R-:W-:Y:S02]  /*2c580*/  IMAD.MOV.U32 R2, RZ, RZ, R26 ;  /* 0x000000ffff027224 */ /* 0x000fe400078e001a */
[----:B------:R-:W-:Y:S02]  /*2c590*/  IMAD.MOV.U32 R0, RZ, RZ, R27 ;  /* 0x000000ffff007224 */ /* 0x000fe400078e001b */
[----:B------:R-:W-:Y:S01]  /*2c5a0*/  IMAD.MOV.U32 R3, RZ, RZ, R25 ;  /* 0x000000ffff037224 */ /* 0x000fe200078e0019 */
[----:B0-----:R-:W2:Y:S04]  /*2c5b0*/  LDL.64 R14, [R1+0x128] ;  /* 0x00012800010e7983 */ /* 0x001ea80000100a00 */
[----:B------:R-:W4:Y:S04]  /*2c5c0*/  LDL.LU.64 R6, [R1+0x35c0] ;  /* 0x0035c00001067983 */ /* 0x000f280000300a00 */
[----:B------:R0:W-:Y:S04]  /*2c5d0*/  STL [R1+0x4c0], R24 ;  /* 0x0004c01801007387 */ /* 0x0001e80000100800 */
[----:B------:R-:W4:Y:S04]  /*2c5e0*/  LDL.LU.64 R26, [R1+0x35b8] ;  /* 0x0035b800011a7983 */ /* 0x000f280000300a00 */
[----:B0-----:R-:W4:Y:S04]  /*2c5f0*/  LDL.LU.64 R24, [R1+0x35b0] ;  /* 0x0035b00001187983 */ /* 0x001f280000300a00 */
[----:B------:R-:W-:Y:S04]  /*2c600*/  STL [R1+0x2dcc], R0 ;  /* 0x002dcc0001007387 */ /* 0x000fe80000100800 */
[----:B------:R-:W-:Y:S04]  /*2c610*/  STL [R1+0x2cdc], R2 ;  /* 0x002cdc0201007387 */ /* 0x000fe80000100800 */
[----:B------:R-:W-:Y:S01]  /*2c620*/  STL [R1+0x2cd8], R3 ;  /* 0x002cd80301007387 */ /* 0x000fe20000100800 */
[----:B----4-:R-:W-:-:S15]  /*2c630*/  HMMA.16816.F32.BF16 R24, R16, R6, R24 ;  /* 0x000000061018723c */ /* 0x010fde0000041818 */
[----:B------:R-:W-:-:S04]  /*2c640*/  NOP ;  /* 0x0000000000007918 */ /* 0x000fc80000000000 */
[----:B------:R0:W-:Y:S04]  /*2c650*/  STL.64 [R1+0x4b0], R24 ;  /* 0x0004b01801007387 */ /* 0x0001e80000100a00 */
[----:B------:R1:W-:Y:S01]  /*2c660*/  STL.64 [R1+0x4b8], R26 ;  /* 0x0004b81a01007387 */ /* 0x0003e20000100a00 */
[----:B0-----:R-:W-:-:S03]  /*2c670*/  IMAD.MOV.U32 R25, RZ, RZ, R6 ;  /* 0x000000ffff197224 */ /* 0x001fc600078e0006 */
[----:B-1----:R-:W4:Y:S01]  /*2c680*/  LDL.LU.64 R26, [R1+0x35a8] ;  /* 0x0035a800011a7983 */ /* 0x002f220000300a00 */
[----:B------:R-:W-:-:S03]  /*2c690*/  IMAD.MOV.U32 R24, RZ, RZ, R7 ;  /* 0x000000ffff187224 */ /* 0x000fc600078e0007 */
[----:B------:R-:W3:Y:S02]  /*2c6a0*/  LDL.LU.64 R6, [R1+0x35a0] ;  /* 0x0035a00001067983 */ /* 0x000ee40000300a00 */
[C---:B---3--:R-:W-:Y:S02]  /*2c6b0*/  HMMA.16816.F32.BF16 R20, R16.reuse, R6, R20 ;  /* 0x000000061014723c */ /* 0x048fe40000041814 */
[----:B----4-:R-:W-:Y:S04]  /*2c6c0*/  STL.64 [R1+0x34b0], R26 ;  /* 0x0034b01a01007387 */ /* 0x010fe80000100a00 */
[----:B------:R0:W-:Y:S01]  /*2c6d0*/  STL.64 [R1+0x34a8], R24 ;  /* 0x0034a81801007387 */ /* 0x0001e20000100a00 */
[----:B------:R-:W-:Y:S02]  /*2c6e0*/  IMAD.MOV.U32 R2, RZ, RZ, R6 ;  /* 0x000000ffff027224 */ /* 0x000fe400078e0006 */
[----:B------:R-:W-:Y:S01]  /*2c6f0*/  IMAD.MOV.U32 R0, RZ, RZ, R7 ;  /* 0x000000ffff007224 */ /* 0x000fe200078e0007 */
[----:B0-----:R-:W2:Y:S04]  /*2c700*/  LDL.LU R24, [R1+0x480] ;  /* 0x0004800001187983 */ /* 0x001ea80000300800 */
[----:B------:R-:W2:Y:S04]  /*2c710*/  LDL.LU R25, [R1+0x484] ;  /* 0x0004840001197983 */ /* 0x000ea80000300800 */
[----:B------:R-:W2:Y:S04]  /*2c720*/  LDL.LU R26, [R1+0x488] ;  /* 0x00048800011a7983 */ /* 0x000ea80000300800 */
[----:B------:R-:W2:Y:S04]  /*2c730*/  LDL.LU R27, [R1+0x48c] ;  /* 0x00048c00011b7983 */ /* 0x000ea80000300800 */
[----:B------:R-:W-:Y:S04]  /*2c740*/  STL.64 [R1+0x4a0], R20 ;  /* 0x0004a01401007387 */ /* 0x000fe80000100a00 */
[----:B------:R0:W-:Y:S04]  /*2c750*/  STL.64 [R1+0x4a8], R22 ;  /* 0x0004a81601007387 */ /* 0x0001e80000100a00 */
[----:B0-----:R-:W3:Y:S04]  /*2c760*/  LDL.LU.64 R22, [R1+0x3598] ;  /* 0x0035980001167983 */ /* 0x001ee80000300a00 */
[----:B------:R-:W3:Y:S04]  /*2c770*/  LDL.LU.64 R6, [R1+0x3590] ;  /* 0x0035900001067983 */ /* 0x000ee80000300a00 */
[----:B------:R-:W3:Y:S04]  /*2c780*/  LDL.LU.64 R4, [R1+0x3588] ;  /* 0x0035880001047983 */ /* 0x000ee80000300a00 */
[----:B------:R-:W-:Y:S04]  /*2c790*/  STL [R1+0x3474], R0 ;  /* 0x0034740001007387 */ /* 0x000fe80000100800 */
[----:B------:R-:W-:Y:S01]  /*2c7a0*/  STL [R1+0x3470], R2 ;  /* 0x0034700201007387 */ /* 0x000fe20000100800 */
[----:B---3--:R-:W-:Y:S01]  /*2c7b0*/  HMMA.16816.F32.BF16 R4, R16, R22, R4 ;  /* 0x000000161004723c */ /* 0x008fe20000041804 */
[----:B------:R-:W-:-:S15]  /*2c7c0*/  IMAD.MOV.U32 R3, RZ, RZ, R23 ;  /* 0x000000ffff037224 */ /* 0x000fde00078e0017 */
[----:B------:R-:W-:-:S03]  /*2c7d0*/  NOP ;  /* 0x0000000000007918 */ /* 0x000fc60000000000 */
[----:B------:R0:W-:Y:S04]  /*2c7e0*/  STL.64 [R1+0x490], R4 ;  /* 0x0004900401007387 */ /* 0x0001e80000100a00 */
[----:B------:R1:W-:Y:S01]  /*2c7f0*/  STL.64 [R1+0x498], R6 ;  /* 0x0004980601007387 */ /* 0x0003e20000100a00 */
[----:B0-----:R-:W-:-:S03]  /*2c800*/  IMAD.MOV.U32 R4, RZ, RZ, R22 ;  /* 0x000000ffff047224 */ /* 0x001fc600078e0016 */
[----:B-1----:R-:W3:Y:S04]  /*2c810*/  LDL.LU.64 R6, [R1+0x3580] ;  /* 0x0035800001067983 */ /* 0x002ee80000300a00 */
[----:B------:R-:W4:Y:S01]  /*2c820*/  LDL.LU.64 R22, [R1+0x3578] ;  /* 0x0035780001167983 */ /* 0x000f220000300a00 */
[----:B--2---:R-:W-:Y:S03]  /*2c830*/  HMMA.16816.F32.BF16 R24, R16, R14, R24 ;  /* 0x0000000e1018723c */ /* 0x004fe60000041818 */
[----:B------:R-:W2:Y:S01]  /*2c840*/  LDL.LU.64 R20, [R1+0x3570] ;  /* 0x0035700001147983 */ /* 0x000ea20000300a00 */
[----:B------:R-:W-:Y:S02]  /*2c850*/  IMAD.MOV.U32 R8, RZ, RZ, R14 ;  /* 0x000000ffff087224 */ /* 0x000fe400078e000e */
[----:B------:R-:W-:-:S13]  /*2c860*/  IMAD.MOV.U32 R5, RZ, RZ, R15 ;  /* 0x000000ffff057224 */ /* 0x000fda00078e000f */
[----:B------:R-:W-:Y:S04]  /*2c870*/  STL.64 [R1+0x480], R24 ;  /* 0x0004801801007387 */ /* 0x000fe80000100a00 */
[----:B------:R4:W-:Y:S04]  /*2c880*/  STL.64 [R1+0x488], R26 ;  /* 0x0004881a01007387 */ /* 0x0009e80000100a00 */
[----:B------:R-:W-:Y:S04]  /*2c890*/  STL.64 [R1+0x3560], R10 ;  /* 0x0035600a01007387 */ /* 0x000fe80000100a00 */
[----:B------:R-:W-:Y:S01]  /*2c8a0*/  STL [R1+0x3558], R8 ;  /* 0x0035580801007387 */ /* 0x000fe20000100800 */
[----:B----4-:R-:W-:-:S02]  /*2c8b0*/  IMAD.MOV.U32 R26, RZ, RZ, R23 ;  /* 0x000000ffff1a7224 */ /* 0x010fc400078e0017 */
[----:B------:R-:W-:-:S05]  /*2c8c0*/  IMAD.MOV.U32 R27, RZ, RZ, R22 ;  /* 0x000000ffff1b7224 */ /* 0x000fca00078e0016 */
[----:B------:R-:W-:Y:S04]  /*2c8d0*/  STL.64 [R1+0x34c8], R26 ;  /* 0x0034c81a01007387 */ /* 0x000fe80000100a00 */
[----:B---3--:R-:W-:Y:S04]  /*2c8e0*/  STL.64 [R1+0x3490], R6 ;  /* 0x0034900601007387 */ /* 0x008fe80000100a00 */
[----:B------:R0:W-:Y:S04]  /*2c8f0*/  STL.64 [R1+0x3488], R4 ;  /* 0x0034880401007387 */ /* 0x0001e80000100a00 */
[----:B0-----:R-:W3:Y:S04]  /*2c900*/  LDL.LU R4, [R1+0x2f0] ;  /* 0x0002f00001047983 */ /* 0x001ee80000300800 */
[----:B------:R-:W3:Y:S04]  /*2c910*/  LDL.LU R5, [R1+0x2f4] ;  /* 0x0002f40001057983 */ /* 0x000ee80000300800 */
[----:B------:R-:W4:Y:S04]  /*2c920*/  LDL.LU R6, [R1+0x2f8] ;  /* 0x0002f80001067983 */ /* 0x000f280000300800 */
[----:B------:R-:W4:Y:S01]  /*2c930*/  LDL.LU R7, [R1+0x2fc] ;  /* 0x0002fc0001077983 */ /* 0x000f220000300800 */
[----:B--2---:R-:W-:-:S02]  /*2c940*/  IMAD.MOV.U32 R26, RZ, RZ, R21 ;  /* 0x000000ffff1a7224 */ /* 0x004fc400078e0015 */
[----:B------:R-:W-:-:S05]  /*2c950*/  IMAD.MOV.U32 R27, RZ, RZ, R20 ;  /* 0x000000ffff1b7224 */ /* 0x000fca00078e0014 */
[----:B------:R-:W-:Y:S04]  /*2c960*/  STL.64 [R1+0x34e0], R26 ;  /* 0x0034e01a01007387 */ /* 0x000fe80000100a00 */
[----:B----4-:R-:W-:Y:S04]  /*2c970*/  STL.64 [R1+0x34a0], R6 ;  /* 0x0034a00601007387 */ /* 0x010fe80000100a00 */
[----:B---3--:R0:W-:Y:S04]  /*2c980*/  STL.64 [R1+0x3498], R4 ;  /* 0x0034980401007387 */ /* 0x0081e80000100a00 */
[----:B0-----:R-:W2:Y:S04]  /*2c990*/  LDL.LU R4, [R1+0x300] ;  /* 0x0003000001047983 */ /* 0x001ea80000300800 */
[----:B------:R-:W2:Y:S04]  /*2c9a0*/  LDL.LU R5, [R1+0x304] ;  /* 0x0003040001057983 */ /* 0x000ea80000300800 */
[----:B------:R-:W3:Y:S04]  /*2c9b0*/  LDL.LU R6, [R1+0x308] ;  /* 0x0003080001067983 */ /* 0x000ee80000300800 */
[----:B------:R-:W3:Y:S04]  /*2c9c0*/  LDL.LU R7, [R1+0x30c] ;  /* 0x00030c0001077983 */ /* 0x000ee80000300800 */
[----:B------:R-:W4:Y:S04]  /*2c9d0*/  LDL.LU R20, [R1+0x3d0] ;  /* 0x0003d00001147983 */ /* 0x000f280000300800 */
[----:B------:R-:W4:Y:S04]  /*2c9e0*/  LDL.LU R21, [R1+0x3d4] ;  /* 0x0003d40001157983 */ /* 0x000f280000300800 */
[----:B------:R-:W2:Y:S04]  /*2c9f0*/  LDL.LU R22, [R1+0x3d8] ;  /* 0x0003d80001167983 */ /* 0x000ea80000300800 */
[----:B------:R-:W2:Y:S04]  /*2ca00*/  LDL.LU R23, [R1+0x3dc] ;  /* 0x0003dc0001177983 */ /* 0x000ea80000300800 */
[----:B--2---:R0:W-:Y:S04]  /*2ca10*/  STL.64 [R1+0x3518], R22 ;  /* 0x0035181601007387 */ /* 0x0041e80000100a00 */
[----:B----4-:R-:W-:Y:S04]  /*2ca20*/  STL.64 [R1+0x3510], R20 ;  /* 0x0035101401007387 */ /* 0x010fe80000100a00 */
[----:B0-----:R-:W2:Y:S04]  /*2ca30*/  LDL R22, [R1+0xe8] ;  /* 0x0000e80001167983 */ /* 0x001ea80000100800 */
[----:B------:R-:W2:Y:S04]  /*2ca40*/  LDL R23, [R1+0xec] ;  /* 0x0000ec0001177983 */ /* 0x000ea80000100800 */
[----:B--2---:R0:W-:Y:S04]  /*2ca50*/  STL.64 [R1+0x3528], R22 ;  /* 0x0035281601007387 */ /* 0x0041e80000100a00 */
[----:B0-----:R-:W2:Y:S01]  /*2ca60*/  LDL.64 R22, [R1+0xf8] ;  /* 0x0000f80001167983 */ /* 0x001ea20000100a00 */
[----:B------:R-:W-:-:S03]  /*2ca70*/  IMAD.MOV.U32 R27, RZ, RZ, R9 ;  /* 0x000000ffff1b7224 */ /* 0x000fc600078e0009 */
[----:B--2---:R0:W-:Y:S04]  /*2ca80*/  STL.64 [R1+0x3540], R22 ;  /* 0x0035401601007387 */ /* 0x0041e80000100a00 */
[----:B------:R-:W2:Y:S04]  /*2ca90*/  LDL R26, [R1+0x28] ;  /* 0x00002800011a7983 */ /* 0x000ea80000100800 */
[----:B0-----:R-:W4:Y:S04]  /*2caa0*/  LDL.64 R22, [R1+0x108] ;  /* 0x0001080001167983 */ /* 0x001f280000100a00 */
[----:B--2---:R0:W-:Y:S04]  /*2cab0*/  STL.64 [R1+0x3520], R26 ;  /* 0x0035201a01007387 */ /* 0x0041e80000100a00 */
[----:B------:R-:W2:Y:S04]  /*2cac0*/  LDL.LU R24, [R1+0x440] ;  /* 0x0004400001187983 */ /* 0x000ea80000300800 */
[----:B------:R-:W2:Y:S04]  /*2cad0*/  LDL.LU R25, [R1+0x444] ;  /* 0x0004440001197983 */ /* 0x000ea80000300800 */
[----:B0-----:R-:W2:Y:S04]  /*2cae0*/  LDL.LU R26, [R1+0x448] ;  /* 0x00044800011a7983 */ /* 0x001ea80000300800 */
[----:B------:R-:W2:Y:S04]  /*2caf0*/  LDL.LU R27, [R1+0x44c] ;  /* 0x00044c00011b7983 */ /* 0x000ea80000300800 */
[----:B------:R-:W3:Y:S04]  /*2cb00*/  LDL.LU R12, [R1+0x470] ;  /* 0x00047000010c7983 */ /* 0x000ee80000300800 */
[----:B------:R-:W3:Y:S04]  /*2cb10*/  LDL.LU R13, [R1+0x474] ;  /* 0x00047400010d7983 */ /* 0x000ee80000300800 */
[----:B------:R-:W3:Y:S04]  /*2cb20*/  LDL.LU R14, [R1+0x478] ;  /* 0x00047800010e7983 */ /* 0x000ee80000300800 */
[----:B------:R-:W3:Y:S04]  /*2cb30*/  LDL.LU R15, [R1+0x47c] ;  /* 0x00047c00010f7983 */ /* 0x000ee80000300800 */
[----:B------:R-:W3:Y:S04]  /*2cb40*/  LDL.64 R10, [R1+0x118] ;  /* 0x00011800010a7983 */ /* 0x000ee80000100a00 */
[----:B--2---:R-:W-:Y:S04]  /*2cb50*/  STL.64 [R1+0x3538], R26 ;  /* 0x0035381a01007387 */ /* 0x004fe80000100a00 */
[----:B------:R0:W-:Y:S04]  /*2cb60*/  STL.64 [R1+0x3530], R24 ;  /* 0x0035301801007387 */ /* 0x0001e80000100a00 */
[----:B0-----:R-:W2:Y:S04]  /*2cb70*/  LDL.LU R24, [R1+0x450] ;  /* 0x0004500001187983 */ /* 0x001ea80000300800 */
[----:B------:R-:W2:Y:S04]  /*2cb80*/  LDL.LU R25, [R1+0x454] ;  /* 0x0004540001197983 */ /* 0x000ea80000300800 */
[----:B------:R-:W2:Y:S04]  /*2cb90*/  LDL.LU R26, [R1+0x458] ;  /* 0x00045800011a7983 */ /* 0x000ea80000300800 */
[----:B------:R-:W2:Y:S04]  /*2cba0*/  LDL.LU R27, [R1+0x45c] ;  /* 0x00045c00011b7983 */ /* 0x000ea80000300800 */
[----:B--2---:R-:W-:Y:S04]  /*2cbb0*/  STL.64 [R1+0x3550], R26 ;  /* 0x0035501a01007387 */ /* 0x004fe80000100a00 */
[----:B------:R0:W-:Y:S04]  /*2cbc0*/  STL.64 [R1+0x3548], R24 ;  /* 0x0035481801007387 */ /* 0x0001e80000100a00 */
[----:B0-----:R-:W4:Y:S04]  /*2cbd0*/  LDL.LU R24, [R1+0x460] ;  /* 0x0004600001187983 */ /* 0x001f280000300800 */
[----:B------:R-:W4:Y:S04]  /*2cbe0*/  LDL.LU R25, [R1+0x464] ;  /* 0x0004640001197983 */ /* 0x000f280000300800 */
[----:B------:R-:W4:Y:S04]  /*2cbf0*/  LDL.LU R26, [R1+0x468] ;  /* 0x00046800011a7983 */ /* 0x000f280000300800 */
[----:B------:R-:W4:Y:S04]  /*2cc00*/  LDL.LU R27, [R1+0x46c] ;  /* 0x00046c00011b7983 */ /* 0x000f280000300800 */
[----:B---3--:R-:W-:Y:S04]  /*2cc10*/  STL.64 [R1+0x34c0], R6 ;  /* 0x0034c00601007387 */ /* 0x008fe80000100a00 */
[----:B------:R0:W-:Y:S04]  /*2cc20*/  STL.64 [R1+0x34b8], R4 ;  /* 0x0034b80401007387 */ /* 0x0001e80000100a00 */
[----:B0-----:R-:W2:Y:S04]  /*2cc30*/  LDL.LU R4, [R1+0x310] ;  /* 0x0003100001047983 */ /* 0x001ea80000300800 */
[----:B------:R-:W2:Y:S04]  /*2cc40*/  LDL.LU R5, [R1+0x314] ;  /* 0x0003140001057983 */ /* 0x000ea80000300800 */
[----:B------:R-:W3:Y:S04]  /*2cc50*/  LDL.LU R6, [R1+0x318] ;  /* 0x0003180001067983 */ /* 0x000ee80000300800 */
[----:B------:R-:W3:Y:S01]  /*2cc60*/  LDL.LU R7, [R1+0x31c] ;  /* 0x00031c0001077983 */ /* 0x000ee20000300800 */
[C---:B------:R-:W-:Y:S03]  /*2cc70*/  HMMA.16816.F32.BF16 R12, R16.reuse, R10, R12 ;  /* 0x0000000a100c723c */ /* 0x040fe6000004180c */
[----:B---3--:R-:W-:Y:S04]  /*2cc80*/  STL.64 [R1+0x34d8], R6 ;  /* 0x0034d80601007387 */ /* 0x008fe80000100a00 */
[----:B--2---:R0:W-:Y:S04]  /*2cc90*/  STL.64 [R1+0x34d0], R4 ;  /* 0x0034d00401007387 */ /* 0x0041e80000100a00 */
[----:B0-----:R-:W2:Y:S04]  /*2cca0*/  LDL.LU R4, [R1+0x320] ;  /* 0x0003200001047983 */ /* 0x001ea80000300800 */
[----:B------:R-:W2:Y:S04]  /*2ccb0*/  LDL.LU R5, [R1+0x324] ;  /* 0x0003240001057983 */ /* 0x000ea80000300800 */
[----:B------:R-:W3:Y:S04]  /*2ccc0*/  LDL.LU R6, [R1+0x328] ;  /* 0x0003280001067983 */ /* 0x000ee80000300800 */
[----:B------:R-:W3:Y:S01]  /*2ccd0*/  LDL.LU R7, [R1+0x32c] ;  /* 0x00032c0001077983 */ /* 0x000ee20000300800 */
[----:B----4-:R-:W-:Y:S01]  /*2cce0*/  HMMA.16816.F32.BF16 R24, R16, R22, R24 ;  /* 0x000000161018723c */ /* 0x010fe20000041818 */
[----:B------:R-:W-:-:S02]  /*2ccf0*/  IMAD.MOV.U32 R9, RZ, RZ, R11 ;  /* 0x000000ffff097224 */ /* 0x000fc400078e000b */
[----:B------:R-:W-:Y:S01]  /*2cd00*/  IMAD.MOV.U32 R28, RZ, RZ, R22 ;  /* 0x000000ffff1c7224 */ /* 0x000fe200078e0016 */
[----:B---3--:R-:W-:Y:S04]  /*2cd10*/  STL.64 [R1+0x34f0], R6 ;  /* 0x0034f00601007387 */ /* 0x008fe80000100a00 */
[----:B--2---:R0:W-:Y:S04]  /*2cd20*/  STL.64 [R1+0x34e8], R4 ;  /* 0x0034e80401007387 */ /* 0x0041e80000100a00 */
[----:B0-----:R-:W2:Y:S04]  /*2cd30*/  LDL.LU R4, [R1+0x330] ;  /* 0x0003300001047983 */ /* 0x001ea80000300800 */
[----:B------:R-:W2:Y:S04]  /*2cd40*/  LDL.LU R5, [R1+0x334] ;  /* 0x0003340001057983 */ /* 0x000ea80000300800 */
[----:B------:R-:W2:Y:S04]  /*2cd50*/  LDL.LU R6, [R1+0x338] ;  /* 0x0003380001067983 */ /* 0x000ea80000300800 */
[----:B------:R-:W2:Y:S04]  /*2cd60*/  LDL.LU R7, [R1+0x33c] ;  /* 0x00033c0001077983 */ /* 0x000ea80000300800 */
[----:B------:R0:W-:Y:S04]  /*2cd70*/  STL.64 [R1+0x470], R12 ;  /* 0x0004700c01007387 */ /* 0x0001e80000100a00 */
[----:B------:R1:W-:Y:S01]  /*2cd80*/  STL.64 [R1+0x478], R14 ;  /* 0x0004780e01007387 */ /* 0x0003e20000100a00 */
[----:B0-----:R-:W-:-:S03]  /*2cd90*/  IMAD.MOV.U32 R12, RZ, RZ, R10 ;  /* 0x000000ffff0c7224 */ /* 0x001fc600078e000a */
[----:B-1----:R-:W3:Y:S04]  /*2cda0*/  LDL.LU.64 R14, [R1+0x3568] ;  /* 0x00356800010e7983 */ /* 0x002ee80000300a00 */
[----:B------:R-:W4:Y:S04]  /*2cdb0*/  LDL.LU.64 R10, [R1+0x3560] ;  /* 0x00356000010a7983 */ /* 0x000f280000300a00 */
[----:B------:R-:W2:Y:S04]  /*2cdc0*/  LDL.LU R8, [R1+0x3558] ;  /* 0x0035580001087983 */ /* 0x000ea80000300800 */
[----:B------:R-:W-:Y:S04]  /*2cdd0*/  STL.64 [R1+0x460], R24 ;  /* 0x0004601801007387 */ /* 0x000fe80000100a00 */
[----:B------:R0:W-:Y:S01]  /*2cde0*/  STL.64 [R1+0x468], R26 ;  /* 0x0004681a01007387 */ /* 0x0001e20000100a00 */
[----:B------:R-:W-:-:S03]  /*2cdf0*/  IMAD.MOV.U32 R13, RZ, RZ, R23 ;  /* 0x000000ffff0d7224 */ /* 0x000fc600078e0017 */
[----:B0-----:R-:W2:Y:S04]  /*2ce00*/  LDL.LU.64 R26, [R1+0x3550] ;  /* 0x00355000011a7983 */ /* 0x001ea80000300a00 */
[----:B------:R-:W2:Y:S04]  /*2ce10*/  LDL.LU.64 R24, [R1+0x3548] ;  /* 0x0035480001187983 */ /* 0x000ea80000300a00 */
[----:B------:R-:W2:Y:S02]  /*2ce20*/  LDL.LU.64 R22, [R1+0x3540] ;  /* 0x0035400001167983 */ /* 0x000ea40000300a00 */
        /* <DEDUP_REMOVED lines=10> */
[----:B------:R-:W2:-:S15]  /*2ced0*/  LDL.LU.64 R26, [R1+0x3520] ;  /* 0x00352000011a7983 */ /* 0x000e9e0000300a00 */
[----:B------:R-:W-:Y:S02]  /*2cee0*/  NOP ;  /* 0x0000000000007918 */ /* 0x000fe40000000000 */
[----:B------:R-:W-:Y:S04]  /*2cef0*/  STL.64 [R1+0x440], R20 ;  /* 0x0004401401007387 */ /* 0x000fe80000100a00 */
[----:B------:R0:W-:Y:S04]  /*2cf00*/  STL.64 [R1+0x448], R22 ;  /* 0x0004481601007387 */ /* 0x0001e80000100a00 */
[----:B0-----:R-:W3:Y:S04]  /*2cf10*/  LDL.LU.64 R22, [R1+0x3518] ;  /* 0x0035180001167983 */ /* 0x001ee80000300a00 */
[----:B------:R-:W3:Y:S02]  /*2cf20*/  LDL.LU.64 R20, [R1+0x3510] ;  /* 0x0035100001147983 */ /* 0x000ee40000300a00 */
[----:B---3--:R-:W-:Y:S02]  /*2cf30*/  HMMA.16816.F32.BF16 R16, R16, R14, R20 ;  /* 0x0000000e1010723c */ /* 0x008fe40000041814 */
[----:B------:R-:W2:Y:S04]  /*2cf40*/  LDL.LU.64 R22, [R1+0x3508] ;  /* 0x0035080001167983 */ /* 0x000ea80000300a00 */
[----:B------:R-:W2:-:S13]  /*2cf50*/  LDL.LU.64 R20, [R1+0x3500] ;  /* 0x0035000001147983 */ /* 0x000e9a0000300a00 */
[----:B------:R0:W-:Y:S04]  /*2cf60*/  STL.64 [R1+0x420], R16 ;  /* 0x0004201001007387 */ /* 0x0001e80000100a00 */
[----:B------:R1:W-:Y:S04]  /*2cf70*/  STL.64 [R1+0x428], R18 ;  /* 0x0004281201007387 */ /* 0x0003e80000100a00 */
[----:B0-----:R-:W3:Y:S04]  /*2cf80*/  LDL.LU R16, [R1+0x2e0] ;  /* 0x0002e00001107983 */ /* 0x001ee80000300800 */
[----:B------:R-:W3:Y:S04]  /*2cf90*/  LDL.LU R17, [R1+0x2e4] ;  /* 0x0002e40001117983 */ /* 0x000ee80000300800 */
[----:B-1----:R-:W3:Y:S04]  /*2cfa0*/  LDL.LU R18, [R1+0x2e8] ;  /* 0x0002e80001127983 */ /* 0x002ee80000300800 */
[----:B------:R-:W3:Y:S04]  /*2cfb0*/  LDL.LU R19, [R1+0x2ec] ;  /* 0x0002ec0001137983 */ /* 0x000ee80000300800 */
[----:B------:R4:W-:Y:S04]  /*2cfc0*/  STL.64 [R1+0x33d8], R14 ;  /* 0x0033d80e01007387 */ /* 0x0009e80000100a00 */
[----:B------:R-:W-:Y:S01]  /*2cfd0*/  STL.64 [R1+0x3478], R12 ;  /* 0x0034780c01007387 */ /* 0x000fe20000100a00 */
[----:B----4-:R-:W-:-:S02]  /*2cfe0*/  IMAD.MOV.U32 R14, RZ, RZ, R10 ;  /* 0x000000ffff0e7224 */ /* 0x010fc400078e000a */
[----:B------:R-:W-:Y:S01]  /*2cff0*/  IMAD.MOV.U32 R15, RZ, RZ, R11 ;  /* 0x000000ffff0f7224 */ /* 0x000fe200078e000b */
[----:B------:R-:W4:Y:S04]  /*2d000*/  LDL.LU R10, [R1+0x34fc] ;  /* 0x0034fc00010a7983 */ /* 0x000f280000300800 */
[----:B------:R-:W4:Y:S01]  /*2d010*/  LDL.LU R11, [R1+0x34f8] ;  /* 0x0034f800010b7983 */ /* 0x000f220000300800 */
[----:B--2---:R-:W-:Y:S03]  /*2d020*/  HMMA.16816.F32.BF16 R24, R20, R26, R4 ;  /* 0x0000001a1418723c */ /* 0x004fe60000041804 */
[----:B------:R-:W2:Y:S04]  /*2d030*/  LDL.LU.64 R6, [R1+0x34f0] ;  /* 0x0034f00001067983 */ /* 0x000ea80000300a00 */
[----:B------:R-:W2:-:S12]  /*2d040*/  LDL.LU.64 R4, [R1+0x34e8] ;  /* 0x0034e80001047983 */ /* 0x000e980000300a00 */
[----:B------:R-:W-:Y:S04]  /*2d050*/  STL.64 [R1+0xa70], R24 ;  /* 0x000a701801007387 */ /* 0x000fe80000100a00 */
[----:B------:R0:W-:Y:S04]  /*2d060*/  STL.64 [R1+0xa78], R26 ;  /* 0x000a781a01007387 */ /* 0x0001e80000100a00 */
[----:B0-----:R-:W2:Y:S02]  /*2d070*/  LDL.LU.64 R26, [R1+0x34e0] ;  /* 0x0034e000011a7983 */ /* 0x001ea40000300a00 */
[----:B--2---:R-:W-:Y:S02]  /*2d080*/  HMMA.16816.F32.BF16 R24, R20, R26, R4 ;  /* 0x0000001a1418723c */ /* 0x004fe40000041804 */
[----:B------:R-:W2:Y:S04]  /*2d090*/  LDL.LU.64 R6, [R1+0x34d8] ;  /* 0x0034d80001067983 */ /* 0x000ea80000300a00 */
[----:B------:R-:W2:-:S13]  /*2d0a0*/  LDL.LU.64 R4, [R1+0x34d0] ;  /* 0x0034d00001047983 */ /* 0x000e9a0000300a00 */
        /* <DEDUP_REMOVED lines=9> */
[----:B------:R-:W3:Y:S01]  /*2d140*/  LDL.LU.64 R24, [R1+0x34a8] ;  /* 0x0034a80001187983 */ /* 0x000ee20000300a00 */
[----:B--2---:R-:W-:-:S15]  /*2d150*/  HMMA.16816.F32.BF16 R4, R20, R26, R4 ;  /* 0x0000001a1404723c */ /* 0x004fde0000041804 */
[----:B------:R-:W-:-:S04]  /*2d160*/  NOP ;  /* 0x0000000000007918 */ /* 0x000fc80000000000 */
[----:B------:R-:W-:Y:S04]  /*2d170*/  STL.64 [R1+0xa40], R4 ;  /* 0x000a400401007387 */ /* 0x000fe80000100a00 */
[----:B------:R0:W-:Y:S04]  /*2d180*/  STL.64 [R1+0xa48], R6 ;  /* 0x000a480601007387 */ /* 0x0001e80000100a00 */
[----:B0-----:R-:W4:Y:S04]  /*2d190*/  LDL.LU.64 R6, [R1+0x34a0] ;  /* 0x0034a00001067983 */ /* 0x001f280000300a00 */
[----:B------:R-:W4:Y:S04]  /*2d1a0*/  LDL.LU.64 R4, [R1+0x3498] ;  /* 0x0034980001047983 */ /* 0x000f280000300a00 */
[----:B------:R3:W-:Y:S02]  /*2d1b0*/  STL.64 [R1+0x33b0], R26 ;  /* 0x0033b01a01007387 */ /* 0x0007e40000100a00 */
[----:B---3--:R-:W-:-:S02]  /*2d1c0*/  IMAD.MOV.U32 R26, RZ, RZ, R25 ;  /* 0x000000ffff1a7224 */ /* 0x008fc400078e0019 */
[----:B------:R-:W-:-:S05]  /*2d1d0*/  IMAD.MOV.U32 R27, RZ, RZ, R24 ;  /* 0x000000ffff1b7224 */ /* 0x000fca00078e0018 */
[----:B------:R0:W-:Y:S04]  /*2d1e0*/  STL.64 [R1+0x3480], R26 ;  /* 0x0034801a01007387 */ /* 0x0001e80000100a00 */
[----:B------:R-:W2:Y:S04]  /*2d1f0*/  LDL.LU R24, [R1+0x3c0] ;  /* 0x0003c00001187983 */ /* 0x000ea80000300800 */
[----:B------:R-:W2:Y:S04]  /*2d200*/  LDL.LU R25, [R1+0x3c4] ;  /* 0x0003c40001197983 */ /* 0x000ea80000300800 */
[----:B0-----:R-:W2:Y:S04]  /*2d210*/  LDL.LU R26, [R1+0x3c8] ;  /* 0x0003c800011a7983 */ /* 0x001ea80000300800 */
[----:B------:R-:W2:Y:S01]  /*2d220*/  LDL.LU R27, [R1+0x3cc] ;  /* 0x0003cc00011b7983 */ /* 0x000ea20000300800 */
[----:B----4-:R-:W-:-:S15]  /*2d230*/  HMMA.16816.F32.BF16 R4, R20, R10, R4 ;  /* 0x0000000a1404723c */ /* 0x010fde0000041804 */
[----:B------:R-:W-:-:S04]  /*2d240*/  NOP ;  /* 0x0000000000007918 */ /* 0x000fc80000000000 */
[----:B------:R-:W-:Y:S04]  /*2d250*/  STL.64 [R1+0xa30], R4 ;  /* 0x000a300401007387 */ /* 0x000fe80000100a00 */
[----:B------:R0:W-:Y:S04]  /*2d260*/  STL.64 [R1+0xa38], R6 ;  /* 0x000a380601007387 */ /* 0x0001e80000100a00 */
[----:B0-----:R-:W3:Y:S04]  /*2d270*/  LDL.LU.64 R6, [R1+0x3490] ;  /* 0x0034900001067983 */ /* 0x001ee80000300a00 */
[----:B------:R-:W4:Y:S04]  /*2d280*/  LDL.LU.64 R4, [R1+0x3488] ;  /* 0x0034880001047983 */ /* 0x000f280000300a00 */
[----:B------:R-:W-:Y:S01]  /*2d290*/  STL.64 [R1+0x3378], R10 ;  /* 0x0033780a01007387 */ /* 0x000fe20000100a00 */
[C---:B--2---:R-:W-:Y:S08]  /*2d2a0*/  HMMA.16816.F32.BF16 R12, R20.reuse, R14, R24 ;  /* 0x0000000e140c723c */ /* 0x044ff00000041818 */
[----:B---3--:R-:W-:Y:S01]  /*2d2b0*/  HMMA.16816.F32.BF16 R16, R20, R6, R16 ;  /* 0x000000061410723c */ /* 0x008fe20000041810 */
[----:B------:R-:W-:-:S15]  /*2d2c0*/  STL.64 [R1+0x3380], R6 ;  /* 0x0033800601007387 */ /* 0x000fde0000100a00 */
[----:B------:R-:W-:-:S03]  /*2d2d0*/  NOP ;  /* 0x0000000000007918 */ /* 0x000fc60000000000 */
[----:B------:R-:W-:Y:S04]  /*2d2e0*/  STL.64 [R1+0xa20], R16 ;  /* 0x000a201001007387 */ /* 0x000fe80000100a00 */
[----:B------:R-:W-:Y:S04]  /*2d2f0*/  STL.64 [R1+0xa28], R18 ;  /* 0x000a281201007387 */ /* 0x000fe80000100a00 */
[----:B------:R-:W0:Y:S04]  /*2d300*/  LDSM.16.MT88.4 R16, [R29+UR5+0x2180] ;  /* 0x002180051d10783b */ /* 0x000e280008004200 */
[----:B0-----:R-:W-:Y:S04]  /*2d310*/  STL [R1+0x32b8], R17 ;  /* 0x0032b81101007387 */ /* 0x001fe80000100800 */
[----:B------:R-:W-:Y:S04]  /*2d320*/  STL [R1+0x32b4], R18 ;  /* 0x0032b41201007387 */ /* 0x000fe80000100800 */
[----:B------:R-:W-:Y:S04]  /*2d330*/  STL [R1+0x32b0], R19 ;  /* 0x0032b01301007387 */ /* 0x000fe80000100800 */
[----:B------:R0:W-:Y:S04]  /*2d340*/  STL [R1+0x3388], R16 ;  /* 0x0033881001007387 */ /* 0x0001e80000100800 */
[----:B0-----:R-:W2:Y:S04]  /*2d350*/  LDL.LU R16, [R1+0x3b0] ;  /* 0x0003b00001107983 */ /* 0x001ea80000300800 */
[----:B------:R-:W2:Y:S04]  /*2d360*/  LDL.LU R17, [R1+0x3b4] ;  /* 0x0003b40001117983 */ /* 0x000ea80000300800 */
[----:B------:R-:W2:Y:S04]  /*2d370*/  LDL.LU R18, [R1+0x3b8] ;  /* 0x0003b80001127983 */ /* 0x000ea80000300800 */
[----:B------:R-:W2:Y:S04]  /*2d380*/  LDL.LU R19, [R1+0x3bc] ;  /* 0x0003bc0001137983 */ /* 0x000ea80000300800 */
[----:B------:R-:W2:Y:S04]  /*2d390*/  LDL.LU.64 R26, [R1+0x3480] ;  /* 0x00348000011a7983 */ /* 0x000ea80000300a00 */
[----:B------:R0:W-:Y:S04]  /*2d3a0*/  STL.64 [R1+0xb00], R12 ;  /* 0x000b000c01007387 */ /* 0x0001e80000100a00 */
[----:B------:R1:W-:Y:S04]  /*2d3b0*/  STL.64 [R1+0xb08], R14 ;  /* 0x000b080e01007387 */ /* 0x0003e80000100a00 */
[----:B0-----:R-:W3:Y:S01]  /*2d3c0*/  LDL.LU.64 R12, [R1+0x3478] ;  /* 0x00347800010c7983 */ /* 0x001ee20000300a00 */
[----:B--2---:R-:W-:Y:S03]  /*2d3d0*/  HMMA.16816.F32.BF16 R24, R20, R26, R16 ;  /* 0x0000001a1418723c */ /* 0x004fe60000041810 */
[----:B------:R-:W2:-:S15]  /*2d3e0*/  LDL.LU R16, [R1+0x210] ;  /* 0x0002100001107983 */ /* 0x000e9e0000300800 */
[----:B------:R-:W-:Y:S01]  /*2d3f0*/  NOP ;  /* 0x0000000000007918 */ /* 0x000fe20000000000 */
[----:B------:R0:W-:Y:S04]  /*2d400*/  STL.64 [R1+0xaf0], R24 ;  /* 0x000af01801007387 */ /* 0x0001e80000100a00 */
[----:B------:R0:W-:Y:S04]  /*2d410*/  STL.64 [R1+0xaf8], R26 ;  /* 0x000af81a01007387 */ /* 0x0001e80000100a00 */
[----:B------:R-:W2:Y:S04]  /*2d420*/  LDL.LU R17, [R1+0x214] ;  /* 0x0002140001117983 */ /* 0x000ea80000300800 */
[----:B------:R-:W2:Y:S04]  /*2d430*/  LDL.LU R18, [R1+0x218] ;  /* 0x0002180001127983 */ /* 0x000ea80000300800 */
[----:B------:R-:W2:Y:S04]  /*2d440*/  LDL.LU R19, [R1+0x21c] ;  /* 0x00021c0001137983 */ /* 0x000ea80000300800 */
[----:B-1----:R-:W2:Y:S04]  /*2d450*/  LDL.64 R14, [R1+0xe8] ;  /* 0x0000e800010e7983 */ /* 0x002ea80000100a00 */
[----:B--2---:R1:W-:Y:S04]  /*2d460*/  STL.64 [R1+0x33f0], R14 ;  /* 0x0033f00e01007387 */ /* 0x0043e80000100a00 */
[----:B0-----:R-:W2:Y:S04]  /*2d470*/  LDL.LU R24, [R1+0x230] ;  /* 0x0002300001187983 */ /* 0x001ea80000300800 */
[----:B------:R-:W2:Y:S04]  /*2d480*/  LDL.LU R25, [R1+0x234] ;  /* 0x0002340001197983 */ /* 0x000ea80000300800 */
[----:B------:R-:W2:Y:S04]  /*2d490*/  LDL.LU R26, [R1+0x238] ;  /* 0x00023800011a7983 */ /* 0x000ea80000300800 */
[----:B------:R-:W2:Y:S01]  /*2d4a0*/  LDL.LU R27, [R1+0x23c] ;  /* 0x00023c00011b7983 */ /* 0x000ea20000300800 */
[----:B-1----:R-:W-:-:S02]  /*2d4b0*/  IMAD.MOV.U32 R14, RZ, RZ, R0 ;  /* 0x000000ffff0e7224 */ /* 0x002fc400078e0000 */
[----:B------:R-:W-:Y:S01]  /*2d4c0*/  IMAD.MOV.U32 R15, RZ, RZ, R2 ;  /* 0x000000ffff0f7224 */ /* 0x000fe200078e0002 */
[----:B------:R-:W4:Y:S04]  /*2d4d0*/  LDL.LU R0, [R1+0x3474] ;  /* 0x0034740001007983 */ /* 0x000f280000300800 */
[----:B------:R-:W4:Y:S04]  /*2d4e0*/  LDL.LU R2, [R1+0x3470] ;  /* 0x0034700001027983 */ /* 0x000f280000300800 */
[----:B------:R0:W-:Y:S01]  /*2d4f0*/  STL.64 [R1+0x3408], R14 ;  /* 0x0034080e01007387 */ /* 0x0001e20000100a00 */
[----:B---3--:R-:W-:-:S02]  /*2d500*/  IMAD.MOV.U32 R10, RZ, RZ, R12 ;  /* 0x000000ffff0a7224 */ /* 0x008fc400078e000c */
[----:B------:R-:W-:Y:S02]  /*2d510*/  IMAD.MOV.U32 R11, RZ, RZ, R9 ;  /* 0x000000ffff0b7224 */ /* 0x000fe400078e0009 */
[----:B0-----:R-:W-:Y:S02]  /*2d520*/  IMAD.MOV.U32 R14, RZ, RZ, R28 ;  /* 0x000000ffff0e7224 */ /* 0x001fe400078e001c */
[----:B------:R-:W-:Y:S01]  /*2d530*/  IMAD.MOV.U32 R15, RZ, RZ, R13 ;  /* 0x000000ffff0f7224 */ /* 0x000fe200078e000d */
[----:B--2---:R-:W-:Y:S04]  /*2d540*/  STL.64 [R1+0x33d0], R26 ;  /* 0x0033d01a01007387 */ /* 0x004fe80000100a00 */
[----:B------:R0:W-:Y:S04]  /*2d550*/  STL.64 [R1+0x33c8], R24 ;  /* 0x0033c81801007387 */ /* 0x0001e80000100a00 */
[----:B0-----:R-:W2:Y:S04]  /*2d560*/  LDL.LU R24, [R1+0x2d0] ;  /* 0x0002d00001187983 */ /* 0x001ea80000300800 */
[----:B------:R-:W2:Y:S04]  /*2d570*/  LDL.LU R25, [R1+0x2d4] ;  /* 0x0002d40001197983 */ /* 0x000ea80000300800 */
[----:B------:R-:W3:Y:S04]  /*2d580*/  LDL.LU R26, [R1+0x2d8] ;  /* 0x0002d800011a7983 */ /* 0x000ee80000300800 */
[----:B------:R-:W3:Y:S04]  /*2d590*/  LDL.LU R27, [R1+0x2dc] ;  /* 0x0002dc00011b7983 */ /* 0x000ee80000300800 */
[----:B------:R0:W-:Y:S04]  /*2d5a0*/  STL.64 [R1+0x3420], R14 ;  /* 0x0034200e01007387 */ /* 0x0001e80000100a00 */
[----:B------:R1:W-:Y:S04]  /*2d5b0*/  STL.64 [R1+0x3428], R10 ;  /* 0x0034280a01007387 */ /* 0x0003e80000100a00 */
[----:B------:R-:W2:Y:S04]  /*2d5c0*/  LDL.LU R12, [R1+0x370] ;  /* 0x00037000010c7983 */ /* 0x000ea80000300800 */
[----:B------:R-:W2:Y:S04]  /*2d5d0*/  LDL.LU R13, [R1+0x374] ;  /* 0x00037400010d7983 */ /* 0x000ea80000300800 */
[----:B0-----:R-:W2:Y:S04]  /*2d5e0*/  LDL.LU R14, [R1+0x378] ;  /* 0x00037800010e7983 */ /* 0x001ea80000300800 */
[----:B------:R-:W2:Y:S01]  /*2d5f0*/  LDL.LU R15, [R1+0x37c] ;  /* 0x00037c00010f7983 */ /* 0x000ea20000300800 */
[----:B-1----:R-:W-:-:S02]  /*2d600*/  IMAD.MOV.U32 R10, RZ, RZ, R8 ;  /* 0x000000ffff0a7224 */ /* 0x002fc400078e0008 */
[----:B----4-:R-:W-:Y:S01]  /*2d610*/  IMAD.MOV.U32 R11, RZ, RZ, R5 ;  /* 0x000000ffff0b7224 */ /* 0x010fe200078e0005 */
[----:B--2---:R-:W-:Y:S04]  /*2d620*/  STL.64 [R1+0x3438], R14 ;  /* 0x0034380e01007387 */ /* 0x004fe80000100a00 */
[----:B------:R0:W-:Y:S04]  /*2d630*/  STL.64 [R1+0x3430], R12 ;  /* 0x0034300c01007387 */ /* 0x0001e80000100a00 */
[----:B------:R1:W-:Y:S04]  /*2d640*/  STL.64 [R1+0x3440], R10 ;  /* 0x0034400a01007387 */ /* 0x0003e80000100a00 */
[----:B0-----:R-:W2:Y:S04]  /*2d650*/  LDL.LU R12, [R1+0x380] ;  /* 0x00038000010c7983 */ /* 0x001ea80000300800 */
[----:B------:R-:W2:Y:S04]  /*2d660*/  LDL.LU R13, [R1+0x384] ;  /* 0x00038400010d7983 */ /* 0x000ea80000300800 */
[----:B------:R-:W4:Y:S04]  /*2d670*/  LDL.LU R14, [R1+0x388] ;  /* 0x00038800010e7983 */ /* 0x000f280000300800 */
[----:B------:R-:W4:Y:S01]  /*2d680*/  LDL.LU R15, [R1+0x38c] ;  /* 0x00038c00010f7983 */ /* 0x000f220000300800 */
[----:B-1----:R-:W-:-:S02]  /*2d690*/  IMAD.MOV.U32 R10, RZ, RZ, R4 ;  /* 0x000000ffff0a7224 */ /* 0x002fc400078e0004 */
[----:B------:R-:W-:Y:S01]  /*2d6a0*/  IMAD.MOV.U32 R11, RZ, RZ, R3 ;  /* 0x000000ffff0b7224 */ /* 0x000fe200078e0003 */
[----:B----4-:R-:W-:Y:S04]  /*2d6b0*/  STL.64 [R1+0x3450], R14 ;  /* 0x0034500e01007387 */ /* 0x010fe80000100a00 */
[----:B--2---:R0:W-:Y:S04]  /*2d6c0*/  STL.64 [R1+0x3448], R12 ;  /* 0x0034480c01007387 */ /* 0x0041e80000100a00 */
[----:B------:R-:W-:Y:S04]  /*2d6d0*/  STL.64 [R1+0x3458], R10 ;  /* 0x0034580a01007387 */ /* 0x000fe80000100a00 */
[----:B0-----:R-:W2:Y:S04]  /*2d6e0*/  LDL.LU R12, [R1+0x390] ;  /* 0x00039000010c7983 */ /* 0x001ea80000300800 */
[----:B------:R-:W2:Y:S04]  /*2d6f0*/  LDL.LU R13, [R1+0x394] ;  /* 0x00039400010d7983 */ /* 0x000ea80000300800 */
[----:B------:R-:W4:Y:S04]  /*2d700*/  LDL.LU R14, [R1+0x398] ;  /* 0x00039800010e7983 */ /* 0x000f280000300800 */
[----:B------:R-:W4:Y:S04]  /*2d710*/  LDL.LU R15, [R1+0x39c] ;  /* 0x00039c00010f7983 */ /* 0x000f280000300800 */
[----:B----4-:R-:W-:Y:S04]  /*2d720*/  STL.64 [R1+0x3468], R14 ;  /* 0x0034680e01007387 */ /* 0x010fe80000100a00 */
[----:B--2---:R0:W-:Y:S04]  /*2d730*/  STL.64 [R1+0x3460], R12 ;  /* 0x0034600c01007387 */ /* 0x0041e80000100a00 */
[----:B0-----:R-:W2:Y:S04]  /*2d740*/  LDL.LU R12, [R1+0x3a0] ;  /* 0x0003a000010c7983 */ /* 0x001ea80000300800 */
[----:B------:R-:W2:Y:S04]  /*2d750*/  LDL.LU R13, [R1+0x3a4] ;  /* 0x0003a400010d7983 */ /* 0x000ea80000300800 */
[----:B------:R-:W2:Y:S04]  /*2d760*/  LDL.LU R14, [R1+0x3a8] ;  /* 0x0003a800010e7983 */ /* 0x000ea80000300800 */
[----:B------:R-:W2:Y:S04]  /*2d770*/  LDL.LU R15, [R1+0x3ac] ;  /* 0x0003ac00010f7983 */ /* 0x000ea80000300800 */
[----:B---3--:R-:W-:Y:S04]  /*2d780*/  STL.64 [R1+0x33e8], R26 ;  /* 0x0033e81a01007387 */ /* 0x008fe80000100a00 */
[----:B------:R0:W-:Y:S04]  /*2d790*/  STL.64 [R1+0x33e0], R24 ;  /* 0x0033e01801007387 */ /* 0x0001e80000100a00 */
[----:B0-----:R-:W3:Y:S04]  /*2d7a0*/  LDL.LU R24, [R1+0x340] ;  /* 0x0003400001187983 */ /* 0x001ee80000300800 */
[----:B------:R-:W3:Y:S04]  /*2d7b0*/  LDL.LU R25, [R1+0x344] ;  /* 0x0003440001197983 */ /* 0x000ee80000300800 */
[----:B------:R-:W4:Y:S04]  /*2d7c0*/  LDL.LU R26, [R1+0x348] ;  /* 0x00034800011a7983 */ /* 0x000f280000300800 */
[----:B------:R-:W4:Y:S04]  /*2d7d0*/  LDL.LU R27, [R1+0x34c] ;  /* 0x00034c00011b7983 */ /* 0x000f280000300800 */
[----:B----4-:R-:W-:Y:S04]  /*2d7e0*/  STL.64 [R1+0x3400], R26 ;  /* 0x0034001a01007387 */ /* 0x010fe80000100a00 */
[----:B---3--:R0:W-:Y:S04]  /*2d7f0*/  STL.64 [R1+0x33f8], R24 ;  /* 0x0033f81801007387 */ /* 0x0081e80000100a00 */
        /* <DEDUP_REMOVED lines=8> */
[----:B------:R-:W3:Y:S04]  /*2d880*/  LDL.LU R26, [R1+0x368] ;  /* 0x00036800011a7983 */ /* 0x000ee80000300800 */
[----:B------:R-:W3:Y:S04]  /*2d890*/  LDL.LU R27, [R1+0x36c] ;  /* 0x00036c00011b7983 */ /* 0x000ee80000300800 */
[----:B------:R0:W-:Y:S04]  /*2d8a0*/  STL.64 [R1+0x3398], R18 ;  /* 0x0033981201007387 */ /* 0x0001e80000100a00 */
[----:B------:R-:W-:Y:S04]  /*2d8b0*/  STL.64 [R1+0x3390], R16 ;  /* 0x0033901001007387 */ /* 0x000fe80000100a00 */
[----:B0-----:R-:W4:Y:S01]  /*2d8c0*/  LDL.64 R18, [R1+0x18] ;  /* 0x0000180001127983 */ /* 0x001f220000100a00 */
[----:B------:R-:W-:-:S02]  /*2d8d0*/  IMAD.MOV.U32 R10, RZ, RZ, R2 ;  /* 0x000000ffff0a7224 */ /* 0x000fc400078e0002 */
[----:B------:R-:W-:-:S07]  /*2d8e0*/  IMAD.MOV.U32 R11, RZ, RZ, R0 ;  /* 0x000000ffff0b7224 */ /* 0x000fce00078e0000 */
[C---:B--2---:R-:W-:Y:S01]  /*2d8f0*/  HMMA.16816.F32.BF16 R8, R20.reuse, R10, R12 ;  /* 0x0000000a1408723c */ /* 0x044fe2000004180c */
[----:B----4-:R0:W-:Y:S04]  /*2d900*/  STL.64 [R1+0x33a8], R18 ;  /* 0x0033a81201007387 */ /* 0x0101e80000100a00 */
[----:B------:R-:W2:Y:S04]  /*2d910*/  LDL.64 R6, [R1+0x8] ;  /* 0x0000080001067983 */ /* 0x000ea80000100a00 */
[----:B0-----:R-:W4:Y:S04]  /*2d920*/  LDL.64 R18, [R1+0x28] ;  /* 0x0000280001127983 */ /* 0x001f280000100a00 */
[----:B--2---:R0:W-:Y:S04]  /*2d930*/  STL.64 [R1+0x33a0], R6 ;  /* 0x0033a00601007387 */ /* 0x0041e80000100a00 */
[----:B------:R-:W2:Y:S04]  /*2d940*/  LDL.LU R4, [R1+0x220] ;  /* 0x0002200001047983 */ /* 0x000ea80000300800 */
[----:B------:R-:W2:Y:S04]  /*2d950*/  LDL.LU R5, [R1+0x224] ;  /* 0x0002240001057983 */ /* 0x000ea80000300800 */
[----:B0-----:R-:W2:Y:S04]  /*2d960*/  LDL.LU R6, [R1+0x228] ;  /* 0x0002280001067983 */ /* 0x001ea80000300800 */
[----:B------:R-:W2:Y:S04]  /*2d970*/  LDL.LU R7, [R1+0x22c] ;  /* 0x00022c0001077983 */ /* 0x000ea80000300800 */
[----:B------:R-:W2:Y:S04]  /*2d980*/  LDL.LU.64 R14, [R1+0x3468] ;  /* 0x00346800010e7983 */ /* 0x000ea80000300a00 */
[----:B------:R-:W2:Y:S04]  /*2d990*/  LDL.LU.64 R12, [R1+0x3460] ;  /* 0x00346000010c7983 */ /* 0x000ea80000300a00 */
        /* <DEDUP_REMOVED lines=16> */
[----:B------:R-:W3:-:S15]  /*2daa0*/  LDL.LU.64 R14, [R1+0x3420] ;  /* 0x00342000010e7983 */ /* 0x000ede0000300a00 */
[----:B------:R-:W-:Y:S02]  /*2dab0*/  NOP ;  /* 0x0000000000007918 */ /* 0x000fe40000000000 */
[----:B------:R0:W-:Y:S04]  /*2dac0*/  STL.64 [R1+0xab0], R8 ;  /* 0x000ab00801007387 */ /* 0x0001e80000100a00 */
[----:B------:R1:W-:Y:S04]  /*2dad0*/  STL.64 [R1+0xab8], R10 ;  /* 0x000ab80a01007387 */ /* 0x0003e80000100a00 */
[----:B0-----:R-:W2:Y:S04]  /*2dae0*/  LDL.LU R8, [R1+0x200] ;  /* 0x0002000001087983 */ /* 0x001ea80000300800 */
[----:B------:R-:W2:Y:S04]  /*2daf0*/  LDL.LU R9, [R1+0x204] ;  /* 0x0002040001097983 */ /* 0x000ea80000300800 */
[----:B-1----:R-:W2:Y:S04]  /*2db00*/  LDL.LU R10, [R1+0x208] ;  /* 0x00020800010a7983 */ /* 0x002ea80000300800 */
[----:B------:R-:W2:Y:S01]  /*2db10*/  LDL.LU R11, [R1+0x20c] ;  /* 0x00020c00010b7983 */ /* 0x000ea20000300800 */
[----:B---3--:R-:W-:Y:S03]  /*2db20*/  HMMA.16816.F32.BF16 R12, R20, R14, R24 ;  /* 0x0000000e140c723c */ /* 0x008fe60000041818 */
[----:B------:R-:W3:Y:S04]  /*2db30*/  LDL.LU.64 R26, [R1+0x3418] ;  /* 0x00341800011a7983 */ /* 0x000ee80000300a00 */
[----:B------:R-:W3:-:S12]  /*2db40*/  LDL.LU.64 R24, [R1+0x3410] ;  /* 0x0034100001187983 */ /* 0x000ed80000300a00 */
[----:B------:R-:W-:Y:S04]  /*2db50*/  STL.64 [R1+0xaa0], R12 ;  /* 0x000aa00c01007387 */ /* 0x000fe80000100a00 */
[----:B------:R0:W-:Y:S04]  /*2db60*/  STL.64 [R1+0xaa8], R14 ;  /* 0x000aa80e01007387 */ /* 0x0001e80000100a00 */
[----:B0-----:R-:W3:Y:S02]  /*2db70*/  LDL.LU.64 R14, [R1+0x3408] ;  /* 0x00340800010e7983 */ /* 0x001ee40000300a00 */
[----:B---3--:R-:W-:Y:S02]  /*2db80*/  HMMA.16816.F32.BF16 R12, R20, R14, R24 ;  /* 0x0000000e140c723c */ /* 0x008fe40000041818 */
[----:B------:R-:W3:Y:S04]  /*2db90*/  LDL.LU.64 R26, [R1+0x3400] ;  /* 0x00340000011a7983 */ /* 0x000ee80000300a00 */
[----:B------:R-:W3:-:S13]  /*2dba0*/  LDL.LU.64 R24, [R1+0x33f8] ;  /* 0x0033f80001187983 */ /* 0x000eda0000300a00 */
[----:B------:R-:W-:Y:S04]  /*2dbb0*/  STL.64 [R1+0xa90], R12 ;  /* 0x000a900c01007387 */ /* 0x000fe80000100a00 */
[----:B------:R0:W-:Y:S04]  /*2dbc0*/  STL.64 [R1+0xa98], R14 ;  /* 0x000a980e01007387 */ /* 0x0001e80000100a00 */
[----:B0-----:R-:W3:Y:S02]  /*2dbd0*/  LDL.LU.64 R14, [R1+0x33f0] ;  /* 0x0033f000010e7983 */ /* 0x001ee40000300a00 */
[----:B---3--:R-:W-:Y:S01]  /*2dbe0*/  HMMA.16816.F32.BF16 R24, R20, R14, R24 ;  /* 0x0000000e1418723c */ /* 0x008fe20000041818 */
[----:B------:R-:W-:-:S02]  /*2dbf0*/  IMAD.MOV.U32 R2, RZ, RZ, R14 ;  /* 0x000000ffff027224 */ /* 0x000fc400078e000e */
[----:B------:R-:W-:-:S15]  /*2dc00*/  IMAD.MOV.U32 R0, RZ, RZ, R15 ;  /* 0x000000ffff007224 */ /* 0x000fde00078e000f */
[----:B------:R-:W-:Y:S01]  /*2dc10*/  NOP ;  /* 0x0000000000007918 */ /* 0x000fe20000000000 */
[----:B------:R-:W-:Y:S04]  /*2dc20*/  STL.64 [R1+0xa80], R24 ;  /* 0x000a801801007387 */ /* 0x000fe80000100a00 */
[----:B------:R0:W-:Y:S04]  /*2dc30*/  STL.64 [R1+0xa88], R26 ;  /* 0x000a881a01007387 */ /* 0x0001e80000100a00 */
[----:B0-----:R-:W3:Y:S04]  /*2dc40*/  LDL.LU.64 R26, [R1+0x33e8] ;  /* 0x0033e800011a7983 */ /* 0x001ee80000300a00 */
[----:B------:R-:W3:Y:S04]  /*2dc50*/  LDL.LU.64 R24, [R1+0x33e0] ;  /* 0x0033e00001187983 */ /* 0x000ee80000300a00 */
[----:B------:R-:W3:Y:S02]  /*2dc60*/  LDL.LU.64 R14, [R1+0x33d8] ;  /* 0x0033d800010e7983 */ /* 0x000ee40000300a00 */
[----:B---3--:R-:W-:Y:S02]  /*2dc70*/  HMMA.16816.F32.BF16 R20, R20, R14, R24 ;  /* 0x0000000e1414723c */ /* 0x008fe40000041818 */
[----:B------:R-:W3:Y:S04]  /*2dc80*/  LDL.LU.64 R26, [R1+0x33d0] ;  /* 0x0033d000011a7983 */ /* 0x000ee80000300a00 */
[----:B------:R-:W3:Y:S04]  /*2dc90*/  LDL.LU.64 R24, [R1+0x33c8] ;  /* 0x0033c80001187983 */ /* 0x000ee80000300a00 */
[----:B------:R-:W3:Y:S04]  /*2dca0*/  LDL.LU.64 R14, [R1+0x33c0] ;  /* 0x0033c000010e7983 */ /* 0x000ee80000300a00 */
[----:B------:R-:W3:Y:S05]  /*2dcb0*/  LDL.LU.64 R12, [R1+0x33b8] ;  /* 0x0033b800010c7983 */ /* 0x000eea0000300a00 */
[----:B------:R0:W-:Y:S04]  /*2dcc0*/  STL.64 [R1+0xa10], R20 ;  /* 0x000a101401007387 */ /* 0x0001e80000100a00 */
[----:B------:R1:W-:Y:S04]  /*2dcd0*/  STL.64 [R1+0xa18], R22 ;  /* 0x000a181601007387 */ /* 0x0003e80000100a00 */
[----:B0-----:R-:W2:Y:S04]  /*2dce0*/  LDL.LU R20, [R1+0x1e0] ;  /* 0x0001e00001147983 */ /* 0x001ea80000300800 */
[----:B------:R-:W2:Y:S04]  /*2dcf0*/  LDL.LU R21, [R1+0x1e4] ;  /* 0x0001e40001157983 */ /* 0x000ea80000300800 */
[----:B-1----:R-:W2:Y:S04]  /*2dd00*/  LDL.LU R22, [R1+0x1e8] ;  /* 0x0001e80001167983 */ /* 0x002ea80000300800 */
[----:B------:R-:W2:Y:S01]  /*2dd10*/  LDL.LU R23, [R1+0x1ec] ;  /* 0x0001ec0001177983 */ /* 0x000ea20000300800 */
[----:B----4-:R-:W-:Y:S01]  /*2dd20*/  IMAD.MOV.U32 R3, RZ, RZ, R19 ;  /* 0x000000ffff037224 */ /* 0x010fe200078e0013 */
[----:B---3--:R-:W-:Y:S02]  /*2dd30*/  HMMA.16816.F32.BF16 R24, R12, R18, R24 ;  /* 0x000000120c18723c */ /* 0x008fe40000041818 */
[----:B--2---:R-:W-:Y:S04]  /*2dd40*/  STL.64 [R1+0x3370], R22 ;  /* 0x0033701601007387 */ /* 0x004fe80000100a00 */
[----:B------:R0:W-:Y:S04]  /*2dd50*/  STL.64 [R1+0x3368], R20 ;  /* 0x0033681401007387 */ /* 0x0001e80000100a00 */
        /* <DEDUP_REMOVED lines=8> */
[----:B------:R-:W4:Y:S02]  /*2dde0*/  LDL.LU.64 R18, [R1+0x33a8] ;  /* 0x0033a80001127983 */ /* 0x000f240000300a00 */
[----:B----4-:R-:W-:Y:S01]  /*2ddf0*/  HMMA.16816.F32.BF16 R4, R12, R18, R4 ;  /* 0x000000120c04723c */ /* 0x010fe20000041804 */
[----:B------:R-:W-:Y:S02]  /*2de00*/  IMAD.MOV.U32 R28, RZ, RZ, R18 ;  /* 0x000000ffff1c7224 */ /* 0x000fe400078e0012 */
[----:B------:R-:W-:-:S15]  /*2de10*/  IMAD.MOV.U32 R25, RZ, RZ, R19 ;  /* 0x000000ffff197224 */ /* 0x000fde00078e0013 */
[----:B------:R-:W-:Y:S01]  /*2de20*/  NOP ;  /* 0x0000000000007918 */ /* 0x000fe20000000000 */
[----:B------:R-:W-:Y:S04]  /*2de30*/  STL.64 [R1+0xb60], R4 ;  /* 0x000b600401007387 */ /* 0x000fe80000100a00 */
[----:B------:R0:W-:Y:S04]  /*2de40*/  STL.64 [R1+0xb68], R6 ;  /* 0x000b680601007387 */ /* 0x0001e80000100a00 */
[----:B0-----:R-:W4:Y:S04]  /*2de50*/  LDL.LU.64 R6, [R1+0x33a0] ;  /* 0x0033a00001067983 */ /* 0x001f280000300a00 */
[----:B------:R-:W4:Y:S04]  /*2de60*/  LDL.LU.64 R18, [R1+0x3398] ;  /* 0x0033980001127983 */ /* 0x000f280000300a00 */
[----:B------:R-:W4:Y:S02]  /*2de70*/  LDL.LU.64 R16, [R1+0x3390] ;  /* 0x0033900001107983 */ /* 0x000f240000300a00 */
[----:B----4-:R-:W-:-:S15]  /*2de80*/  HMMA.16816.F32.BF16 R16, R12, R6, R16 ;  /* 0x000000060c10723c */ /* 0x010fde0000041810 */
[----:B------:R-:W-:-:S04]  /*2de90*/  NOP ;  /* 0x0000000000007918 */ /* 0x000fc80000000000 */
[----:B------:R0:W-:Y:S04]  /*2dea0*/  STL.64 [R1+0xb50], R16 ;  /* 0x000b501001007387 */ /* 0x0001e80000100a00 */
[----:B------:R1:W-:Y:S04]  /*2deb0*/  STL.64 [R1+0xb58], R18 ;  /* 0x000b581201007387 */ /* 0x0003e80000100a00 */
[----:B0-----:R-:W4:Y:S01]  /*2dec0*/  LDL.LU R16, [R1+0x3388] ;  /* 0x0033880001107983 */ /* 0x001f220000300800 */
[----:B---3--:R-:W-:Y:S01]  /*2ded0*/  HMMA.16816.F32.BF16 R8, R12, R26, R8 ;  /* 0x0000001a0c08723c */ /* 0x008fe20000041808 */
[----:B-1----:R-:W-:-:S02]  /*2dee0*/  IMAD.MOV.U32 R18, RZ, RZ, R6 ;  /* 0x000000ffff127224 */ /* 0x002fc400078e0006 */
[----:B------:R-:W-:Y:S02]  /*2def0*/  IMAD.MOV.U32 R19, RZ, RZ, R7 ;  /* 0x000000ffff137224 */ /* 0x000fe400078e0007 */
[----:B------:R-:W3:Y:S04]  /*2df00*/  LDL.LU.64 R6, [R1+0x3380] ;  /* 0x0033800001067983 */ /* 0x000ee80000300a00 */
[----:B------:R0:W-:Y:S04]  /*2df10*/  STL.64 [R1+0x3300], R18 ;  /* 0x0033001201007387 */ /* 0x0001e80000100a00 */
[----:B----4-:R-:W-:Y:S04]  /*2df20*/  STL [R1+0x32f8], R16 ;  /* 0x0032f81001007387 */ /* 0x010fe80000100800 */
[----:B0-----:R-:W4:Y:S04]  /*2df30*/  LDL.64 R18, [R1+0x158] ;  /* 0x0001580001127983 */ /* 0x001f280000100a00 */
[----:B------:R-:W-:Y:S04]  /*2df40*/  STL [R1+0x2ea0], R29 ;  /* 0x002ea01d01007387 */ /* 0x000fe80000100800 */
[----:B------:R-:W-:Y:S04]  /*2df50*/  STL.64 [R1+0xb40], R8 ;  /* 0x000b400801007387 */ /* 0x000fe80000100a00 */
[----:B------:R0:W-:Y:S04]  /*2df60*/  STL.64 [R1+0xb48], R10 ;  /* 0x000b480a01007387 */ /* 0x0001e80000100a00 */
[----:B0-----:R-:W2:Y:S04]  /*2df70*/  LDL.LU.64 R10, [R1+0x3378] ;  /* 0x00337800010a7983 */ /* 0x001ea80000300a00 */
[----:B------:R-:W-:Y:S04]  /*2df80*/  STL.64 [R1+0x3268], R26 ;  /* 0x0032681a01007387 */ /* 0x000fe80000100a00 */
[----:B------:R0:W-:Y:S04]  /*2df90*/  STL.64 [R1+0x3328], R24 ;  /* 0x0033281801007387 */ /* 0x0001e80000100a00 */
[----:B0-----:R-:W4:Y:S04]  /*2dfa0*/  LDL.LU R24, [R1+0x2b0] ;  /* 0x0002b00001187983 */ /* 0x001f280000300800 */
[----:B------:R-:W4:Y:S04]  /*2dfb0*/  LDL.LU R25, [R1+0x2b4] ;  /* 0x0002b40001197983 */ /* 0x000f280000300800 */
[----:B------:R-:W4:Y:S04]  /*2dfc0*/  LDL.LU R26, [R1+0x2b8] ;  /* 0x0002b800011a7983 */ /* 0x000f280000300800 */
[----:B------:R-:W4:Y:S01]  /*2dfd0*/  LDL.LU R27, [R1+0x2bc] ;  /* 0x0002bc00011b7983 */ /* 0x000f220000300800 */
[----:B--2---:R-:W-:-:S15]  /*2dfe0*/  HMMA.16816.F32.BF16 R20, R12, R10, R20 ;  /* 0x0000000a0c14723c */ /* 0x004fde0000041814 */
[----:B------:R-:W-:-:S04]  /*2dff0*/  NOP ;  /* 0x0000000000007918 */ /* 0x000fc80000000000 */
[----:B------:R-:W-:Y:S04]  /*2e000*/  STL.64 [R1+0xb30], R20 ;  /* 0x000b301401007387 */ /* 0x000fe80000100a00 */
[----:B------:R0:W-:Y:S04]  /*2e010*/  STL.64 [R1+0xb38], R22 ;  /* 0x000b381601007387 */ /* 0x0001e80000100a00 */
[----:B0-----:R-:W3:Y:S04]  /*2e020*/  LDL.LU.64 R22, [R1+0x3370] ;  /* 0x0033700001167983 */ /* 0x001ee80000300a00 */
[----:B------:R-:W3:Y:S01]  /*2e030*/  LDL.LU.64 R20, [R1+0x3368] ;  /* 0x0033680001147983 */ /* 0x000ee20000300a00 */
[----:B------:R-:W-:-:S03]  /*2e040*/  LOP3.LUT R5, R29, 0x40, RZ, 0x3c, !PT ;  /* 0x000000401d057812 */ /* 0x000fc600078e3cff */
[----:B------:R0:W-:Y:S04]  /*2e050*/  STL.64 [R1+0x3260], R10 ;  /* 0x0032600a01007387 */ /* 0x0001e80000100a00 */
[----:B0-----:R-:W2:Y:S01]  /*2e060*/  LDL.64 R10, [R1+0x38] ;  /* 0x00003800010a7983 */ /* 0x001ea20000100a00 */
[----:B---3--:R-:W-:-:S15]  /*2e070*/  HMMA.16816.F32.BF16 R20, R12, R6, R20 ;  /* 0x000000060c14723c */ /* 0x008fde0000041814 */
[----:B------:R-:W-:-:S04]  /*2e080*/  NOP ;  /* 0x0000000000007918 */ /* 0x000fc80000000000 */
[----:B------:R-:W-:Y:S04]  /*2e090*/  STL.64 [R1+0xb20], R20 ;  /* 0x000b201401007387 */ /* 0x000fe80000100a00 */
[----:B------:R-:W-:Y:S04]  /*2e0a0*/  STL.64 [R1+0xb28], R22 ;  /* 0x000b281601007387 */ /* 0x000fe80000100a00 */
[----:B------:R-:W0:Y:S04]  /*2e0b0*/  LDSM.16.MT88.4 R20, [R5+UR5+0x2000] ;  /* 0x002000050514783b */ /* 0x000e280008004200 */
[----:B------:R-:W-:Y:S04]  /*2e0c0*/  STL.64 [R1+0x3258], R6 ;  /* 0x0032580601007387 */ /* 0x000fe80000100a00 */
[----:B------:R1:W-:Y:S04]  /*2e0d0*/  STL [R1+0x3250], R5 ;  /* 0x0032500501007387 */ /* 0x0003e80000100800 */
[----:B------:R-:W2:Y:S04]  /*2e0e0*/  LDL.LU R4, [R1+0x2c0] ;  /* 0x0002c00001047983 */ /* 0x000ea80000300800 */
[----:B-1----:R-:W2:Y:S04]  /*2e0f0*/  LDL.LU R5, [R1+0x2c4] ;  /* 0x0002c40001057983 */ /* 0x002ea80000300800 */
[----:B------:R-:W2:Y:S04]  /*2e100*/  LDL.LU R6, [R1+0x2c8] ;  /* 0x0002c80001067983 */ /* 0x000ea80000300800 */
[----:B------:R-:W2:Y:S04]  /*2e110*/  LDL.LU R7, [R1+0x2cc] ;  /* 0x0002cc0001077983 */ /* 0x000ea80000300800 */
[----:B0-----:R0:W-:Y:S04]  /*2e120*/  STL.64 [R1+0x3190], R22 ;  /* 0x0031901601007387 */ /* 0x0011e80000100a00 */
[----:B------:R-:W-:Y:S04]  /*2e130*/  STL.64 [R1+0x3188], R20 ;  /* 0x0031881401007387 */ /* 0x000fe80000100a00 */
[----:B0-----:R-:W3:Y:S04]  /*2e140*/  LDL.64 R22, [R1+0xd8] ;  /* 0x0000d80001167983 */ /* 0x001ee80000100a00 */
[----:B---3--:R2:W-:Y:S02]  /*2e150*/  STL.64 [R1+0x3340], R22 ;  /* 0x0033401601007387 */ /* 0x0085e40000100a00 */
[----:B--2---:R-:W-:Y:S01]  /*2e160*/  HMMA.16816.F32.BF16 R20, R12, R10, R4 ;  /* 0x0000000a0c14723c */ /* 0x004fe20000041804 */
[----:B------:R-:W-:-:S02]  /*2e170*/  IMAD.MOV.U32 R5, RZ, RZ, R10 ;  /* 0x000000ffff057224 */ /* 0x000fc400078e000a */
[----:B------:R-:W-:-:S05]  /*2e180*/  IMAD.MOV.U32 R4, RZ, RZ, R11 ;  /* 0x000000ffff047224 */ /* 0x000fca00078e000b */
[----:B----4-:R-:W-:Y:S01]  /*2e190*/  HMMA.16816.F32.BF16 R8, R12, R18, R24 ;  /* 0x000000120c08723c */ /* 0x010fe20000041818 */
[----:B------:R-:W-:Y:S02]  /*2e1a0*/  IMAD.MOV.U32 R7, RZ, RZ, R18 ;  /* 0x000000ffff077224 */ /* 0x000fe400078e0012 */
[----:B------:R-:W-:-:S08]  /*2e1b0*/  IMAD.MOV.U32 R6, RZ, RZ, R19 ;  /* 0x000000ffff067224 */ /* 0x000fd000078e0013 */
[----:B------:R0:W-:Y:S04]  /*2e1c0*/  STL.64 [R1+0xc00], R20 ;  /* 0x000c001401007387 */ /* 0x0001e80000100a00 */
[----:B------:R1:W-:Y:S04]  /*2e1d0*/  STL.64 [R1+0xc08], R22 ;  /* 0x000c081601007387 */ /* 0x0003e80000100a00 */
[----:B------:R2:W-:Y:S04]  /*2e1e0*/  STL.64 [R1+0xbf0], R8 ;  /* 0x000bf00801007387 */ /* 0x0005e80000100a00 */
[----:B------:R3:W-:Y:S04]  /*2e1f0*/  STL.64 [R1+0xbf8], R10 ;  /* 0x000bf80a01007387 */ /* 0x0007e80000100a00 */
        /* <DEDUP_REMOVED lines=9> */
[----:B------:R-:W4:Y:S04]  /*2e290*/  LDL.LU R21, [R1+0x284] ;  /* 0x0002840001157983 */ /* 0x000f280000300800 */
[----:B-1----:R-:W4:Y:S04]  /*2e2a0*/  LDL.LU R22, [R1+0x288] ;  /* 0x0002880001167983 */ /* 0x002f280000300800 */
[----:B------:R-:W4:Y:S04]  /*2e2b0*/  LDL.LU R23, [R1+0x28c] ;  /* 0x00028c0001177983 */ /* 0x000f280000300800 */
[----:B--2---:R-:W2:Y:S04]  /*2e2c0*/  LDL.LU R8, [R1+0x2a0] ;  /* 0x0002a00001087983 */ /* 0x004ea80000300800 */
[----:B------:R-:W2:Y:S04]  /*2e2d0*/  LDL.LU R9, [R1+0x2a4] ;  /* 0x0002a40001097983 */ /* 0x000ea80000300800 */
[----:B---3--:R-:W2:Y:S04]  /*2e2e0*/  LDL.LU R10, [R1+0x2a8] ;  /* 0x0002a800010a7983 */ /* 0x008ea80000300800 */
[----:B------:R-:W2:Y:S04]  /*2e2f0*/  LDL.LU R11, [R1+0x2ac] ;  /* 0x0002ac00010b7983 */ /* 0x000ea80000300800 */
[----:B----4-:R0:W-:Y:S04]  /*2e300*/  STL.64 [R1+0x3350], R22 ;  /* 0x0033501601007387 */ /* 0x0101e80000100a00 */
[----:B------:R-:W-:Y:S04]  /*2e310*/  STL.64 [R1+0x3348], R20 ;  /* 0x0033481401007387 */ /* 0x000fe80000100a00 */
[----:B0-----:R-:W3:Y:S04]  /*2e320*/  LDL.64 R22, [R1+0x138] ;  /* 0x0001380001167983 */ /* 0x001ee80000100a00 */
[----:B---3--:R0:W-:Y:S04]  /*2e330*/  STL.64 [R1+0x3360], R22 ;  /* 0x0033601601007387 */ /* 0x0081e80000100a00 */
[----:B0-----:R-:W2:Y:S04]  /*2e340*/  LDL.64 R22, [R1+0x148] ;  /* 0x0001480001167983 */ /* 0x001ea80000100a00 */
[----:B------:R0:W-:Y:S04]  /*2e350*/  STL.64 [R1+0x3338], R26 ;  /* 0x0033381a01007387 */ /* 0x0001e80000100a00 */
[----:B------:R1:W-:Y:S04]  /*2e360*/  STL.64 [R1+0x3330], R24 ;  /* 0x0033301801007387 */ /* 0x0003e80000100a00 */
[----:B0-----:R-:W3:Y:S04]  /*2e370*/  LDL.64 R26, [R1+0x128] ;  /* 0x00012800011a7983 */ /* 0x001ee80000100a00 */
[----:B---3--:R0:W-:Y:S04]  /*2e380*/  STL.64 [R1+0x3358], R26 ;  /* 0x0033581a01007387 */ /* 0x0081e80000100a00 */
[----:B-1----:R-:W3:Y:S04]  /*2e390*/  LDL.LU R24, [R1+0x290] ;  /* 0x0002900001187983 */ /* 0x002ee80000300800 */
[----:B------:R-:W3:Y:S04]  /*2e3a0*/  LDL.LU R25, [R1+0x294] ;  /* 0x0002940001197983 */ /* 0x000ee80000300800 */
[----:B0-----:R-:W3:Y:S04]  /*2e3b0*/  LDL.LU R26, [R1+0x298] ;  /* 0x00029800011a7983 */ /* 0x001ee80000300800 */
[----:B------:R-:W3:Y:S04]  /*2e3c0*/  LDL.LU R27, [R1+0x29c] ;  /* 0x00029c00011b7983 */ /* 0x000ee80000300800 */
[----:B------:R0:W-:Y:S04]  /*2e3d0*/  STL.64 [R1+0x3310], R18 ;  /* 0x0033101201007387 */ /* 0x0001e80000100a00 */
[----:B------:R-:W-:Y:S04]  /*2e3e0*/  STL.64 [R1+0x3308], R16 ;  /* 0x0033081001007387 */ /* 0x000fe80000100a00 */
[----:B0-----:R-:W4:Y:S04]  /*2e3f0*/  LDL.64 R18, [R1+0x108] ;  /* 0x0001080001127983 */ /* 0x001f280000100a00 */
[----:B----4-:R0:W-:Y:S04]  /*2e400*/  STL.64 [R1+0x3320], R18 ;  /* 0x0033201201007387 */ /* 0x0101e80000100a00 */
[----:B0-----:R-:W4:Y:S04]  /*2e410*/  LDL.64 R18, [R1+0x118] ;  /* 0x0001180001127983 */ /* 0x001f280000100a00 */
[----:B------:R-:W-:Y:S04]  /*2e420*/  STL.64 [R1+0x32c8], R6 ;  /* 0x0032c80601007387 */ /* 0x000fe80000100a00 */
[----:B------:R0:W-:Y:S04]  /*2e430*/  STL.64 [R1+0x32c0], R4 ;  /* 0x0032c00401007387 */ /* 0x0001e80000100a00 */
[----:B0-----:R-:W3:Y:S04]  /*2e440*/  LDL.LU R4, [R1+0x1d0] ;  /* 0x0001d00001047983 */ /* 0x001ee80000300800 */
[----:B------:R-:W3:Y:S04]  /*2e450*/  LDL.LU R5, [R1+0x1d4] ;  /* 0x0001d40001057983 */ /* 0x000ee80000300800 */
[----:B------:R-:W3:Y:S04]  /*2e460*/  LDL.LU R6, [R1+0x1d8] ;  /* 0x0001d80001067983 */ /* 0x000ee80000300800 */
[----:B------:R-:W3:Y:S01]  /*2e470*/  LDL.LU R7, [R1+0x1dc] ;  /* 0x0001dc0001077983 */ /* 0x000ee20000300800 */
[----:B--2---:R-:W-:Y:S03]  /*2e480*/  HMMA.16816.F32.BF16 R8, R12, R22, R8 ;  /* 0x000000160c08723c */ /* 0x004fe60000041808 */
[----:B---3--:R0:W-:Y:S04]  /*2e490*/  STL.64 [R1+0x32d8], R6 ;  /* 0x0032d80601007387 */ /* 0x0081e80000100a00 */
[----:B------:R-:W-:Y:S01]  /*2e4a0*/  STL.64 [R1+0x32d0], R4 ;  /* 0x0032d00401007387 */ /* 0x000fe20000100a00 */
[----:B0-----:R-:W-:-:S02]  /*2e4b0*/  IMAD.MOV.U32 R6, RZ, RZ, R2 ;  /* 0x000000ffff067224 */ /* 0x001fc400078e0002 */
[----:B------:R-:W-:-:S05]  /*2e4c0*/  IMAD.MOV.U32 R7, RZ, RZ, R0 ;  /* 0x000000ffff077224 */ /* 0x000fca00078e0000 */
[----:B------:R0:W-:Y:S04]  /*2e4d0*/  STL.64 [R1+0x32f0], R6 ;  /* 0x0032f00601007387 */ /* 0x0001e80000100a00 */
[----:B0-----:R-:W2:Y:S04]  /*2e4e0*/  LDL.64 R6, [R1+0xf8] ;  /* 0x0000f80001067983 */ /* 0x001ea80000100a00 */
[----:B--2---:R0:W-:Y:S04]  /*2e4f0*/  STL.64 [R1+0x3318], R6 ;  /* 0x0033180601007387 */ /* 0x0041e80000100a00 */
[----:B------:R-:W2:Y:S04]  /*2e500*/  LDL.LU R4, [R1+0x260] ;  /* 0x0002600001047983 */ /* 0x000ea80000300800 */
[----:B------:R-:W2:Y:S04]  /*2e510*/  LDL.LU R5, [R1+0x264] ;  /* 0x0002640001057983 */ /* 0x000ea80000300800 */
[----:B0-----:R-:W2:Y:S04]  /*2e520*/  LDL.LU R6, [R1+0x268] ;  /* 0x0002680001067983 */ /* 0x001ea80000300800 */
[----:B------:R-:W2:Y:S04]  /*2e530*/  LDL.LU R7, [R1+0x26c] ;  /* 0x00026c0001077983 */ /* 0x000ea80000300800 */
[----:B------:R0:W-:Y:S04]  /*2e540*/  STL.64 [R1+0xbe0], R8 ;  /* 0x000be00801007387 */ /* 0x0001e80000100a00 */
[----:B------:R1:W-:Y:S01]  /*2e550*/  STL.64 [R1+0xbe8], R10 ;  /* 0x000be80a01007387 */ /* 0x0003e20000100a00 */
[----:B0-----:R-:W-:-:S02]  /*2e560*/  IMAD.MOV.U32 R9, RZ, RZ, R22 ;  /* 0x000000ffff097224 */ /* 0x001fc400078e0016 */
[----:B------:R-:W-:Y:S02]  /*2e570*/  IMAD.MOV.U32 R8, RZ, RZ, R23 ;  /* 0x000000ffff087224 */ /* 0x000fe400078e0017 */
[----:B------:R-:W3:Y:S02]  /*2e580*/  LDL.LU.64 R22, [R1+0x3360] ;  /* 0x0033600001167983 */ /* 0x000ee40000300a00 */
[----:B---3--:R-:W-:Y:S01]  /*2e590*/  HMMA.16816.F32.BF16 R24, R12, R22, R24 ;  /* 0x000000160c18723c */ /* 0x008fe20000041818 */
[----:B-1----:R-:W-:Y:S02]  /*2e5a0*/  IMAD.MOV.U32 R11, RZ, RZ, R22 ;  /* 0x000000ffff0b7224 */ /* 0x002fe400078e0016 */
[----:B------:R-:W-:-:S15]  /*2e5b0*/  IMAD.MOV.U32 R10, RZ, RZ, R23 ;  /* 0x000000ffff0a7224 */ /* 0x000fde00078e0017 */
[----:B------:R-:W-:Y:S01]  /*2e5c0*/  NOP ;  /* 0x0000000000007918 */ /* 0x000fe20000000000 */
[----:B------:R-:W-:Y:S04]  /*2e5d0*/  STL.64 [R1+0xbd0], R24 ;  /* 0x000bd01801007387 */ /* 0x000fe80000100a00 */
[----:B------:R0:W-:Y:S04]  /*2e5e0*/  STL.64 [R1+0xbd8], R26 ;  /* 0x000bd81a01007387 */ /* 0x0001e80000100a00 */
[----:B0-----:R-:W3:Y:S04]  /*2e5f0*/  LDL.LU.64 R26, [R1+0x3358] ;  /* 0x00335800011a7983 */ /* 0x001ee80000300a00 */
[----:B------:R-:W3:Y:S04]  /*2e600*/  LDL.LU.64 R22, [R1+0x3350] ;  /* 0x0033500001167983 */ /* 0x000ee80000300a00 */
[----:B------:R-:W3:Y:S04]  /*2e610*/  LDL.LU.64 R20, [R1+0x3348] ;  /* 0x0033480001147983 */ /* 0x000ee80000300a00 */
[----:B------:R-:W-:Y:S04]  /*2e620*/  STL.64 [R1+0x32e8], R10 ;  /* 0x0032e80a01007387 */ /* 0x000fe80000100a00 */
[----:B------:R0:W-:Y:S04]  /*2e630*/  STL.64 [R1+0x32e0], R8 ;  /* 0x0032e00801007387 */ /* 0x0001e80000100a00 */
[----:B0-----:R-:W2:Y:S04]  /*2e640*/  LDL.LU R8, [R1+0x240] ;  /* 0x0002400001087983 */ /* 0x001ea80000300800 */
[----:B------:R-:W2:Y:S04]  /*2e650*/  LDL.LU R9, [R1+0x244] ;  /* 0x0002440001097983 */ /* 0x000ea80000300800 */
[----:B------:R-:W2:Y:S04]  /*2e660*/  LDL.LU R10, [R1+0x248] ;  /* 0x00024800010a7983 */ /* 0x000ea80000300800 */
[----:B------:R-:W2:Y:S01]  /*2e670*/  LDL.LU R11, [R1+0x24c] ;  /* 0x00024c00010b7983 */ /* 0x000ea20000300800 */
[----:B---3--:R-:W-:-:S15]  /*2e680*/  HMMA.16816.F32.BF16 R20, R12, R26, R20 ;  /* 0x0000001a0c14723c */ /* 0x008fde0000041814 */
[----:B------:R-:W-:-:S04]  /*2e690*/  NOP ;  /* 0x0000000000007918 */ /* 0x000fc80000000000 */
[----:B------:R0:W-:Y:S04]  /*2e6a0*/  STL.64 [R1+0xbc0], R20 ;  /* 0x000bc01401007387 */ /* 0x0001e80000100a00 */
[----:B------:R1:W-:Y:S01]  /*2e6b0*/  STL.64 [R1+0xbc8], R22 ;  /* 0x000bc81601007387 */ /* 0x0003e20000100a00 */
[----:B0-----:R-:W-:-:S03]  /*2e6c0*/  IMAD.MOV.U32 R21, RZ, RZ, R26 ;  /* 0x000000ffff157224 */ /* 0x001fc600078e001a */
[----:B-1----:R-:W3:Y:S01]  /*2e6d0*/  LDL.LU.64 R22, [R1+0x3340] ;  /* 0x0033400001167983 */ /* 0x002ee20000300a00 */
[----:B------:R-:W-:-:S03]  /*2e6e0*/  IMAD.MOV.U32 R20, RZ, RZ, R27 ;  /* 0x000000ffff147224 */ /* 0x000fc600078e001b */
[----:B------:R-:W4:Y:S04]  /*2e6f0*/  LDL.LU.64 R26, [R1+0x3338] ;  /* 0x00333800011a7983 */ /* 0x000f280000300a00 */
[----:B------:R-:W4:Y:S02]  /*2e700*/  LDL.LU.64 R24, [R1+0x3330] ;  /* 0x0033300001187983 */ /* 0x000f240000300a00 */
[----:B----4-:R-:W-:-:S15]  /*2e710*/  HMMA.16816.F32.BF16 R24, R12, R18, R24 ;  /* 0x000000120c18723c */ /* 0x010fde0000041818 */
[----:B------:R-:W-:-:S04]  /*2e720*/  NOP ;  /* 0x0000000000007918 */ /* 0x000fc80000000000 */
[----:B------:R0:W-:Y:S04]  /*2e730*/  STL.64 [R1+0xbb0], R24 ;  /* 0x000bb01801007387 */ /* 0x0001e80000100a00 */
[----:B------:R1:W-:Y:S04]  /*2e740*/  STL.64 [R1+0xbb8], R26 ;  /* 0x000bb81a01007387 */ /* 0x0003e80000100a00 */
[----:B0-----:R-:W4:Y:S01]  /*2e750*/  LDL.LU.64 R24, [R1+0x3328] ;  /* 0x0033280001187983 */ /* 0x001f220000300a00 */
[----:B-1----:R-:W-:Y:S02]  /*2e760*/  IMAD.MOV.U32 R27, RZ, RZ, R18 ;  /* 0x000000ffff1b7224 */ /* 0x002fe400078e0012 */
[----:B------:R-:W-:-:S02]  /*2e770*/  IMAD.MOV.U32 R26, RZ, RZ, R19 ;  /* 0x000000ffff1a7224 */ /* 0x000fc400078e0013 */
[----:B------:R-:W2:Y:S02]  /*2e780*/  LDL.LU.64 R18, [R1+0x3320] ;  /* 0x0033200001127983 */ /* 0x000ea40000300a00 */
        /* <DEDUP_REMOVED lines=8> */
[----:B------:R-:W2:Y:S02]  /*2e810*/  LDL.LU.64 R16, [R1+0x3308] ;  /* 0x0033080001107983 */ /* 0x000ea40000300a00 */
[----:B--2---:R-:W-:Y:S01]  /*2e820*/  HMMA.16816.F32.BF16 R16, R12, R6, R16 ;  /* 0x000000060c10723c */ /* 0x004fe20000041810 */
[----:B------:R-:W-:-:S15]  /*2e830*/  IMAD.MOV.U32 R29, RZ, RZ, R7 ;  /* 0x000000ffff1d7224 */ /* 0x000fde00078e0007 */
[----:B------:R-:W-:-:S03]  /*2e840*/  NOP ;  /* 0x0000000000007918 */ /* 0x000fc60000000000 */
[----:B------:R0:W-:Y:S04]  /*2e850*/  STL.64 [R1+0xb90], R16 ;  /* 0x000b901001007387 */ /* 0x0001e80000100a00 */
[----:B------:R1:W-:Y:S01]  /*2e860*/  STL.64 [R1+0xb98], R18 ;  /* 0x000b981201007387 */ /* 0x0003e20000100a00 */
[----:B0-----:R-:W-:-:S03]  /*2e870*/  IMAD.MOV.U32 R17, RZ, RZ, R6 ;  /* 0x000000ffff117224 */ /* 0x001fc600078e0006 */
[----:B-1----:R-:W2:Y:S04]  /*2e880*/  LDL.LU.64 R18, [R1+0x3300] ;  /* 0x0033000001127983 */ /* 0x002ea80000300a00 */
[----:B------:R-:W2:Y:S04]  /*2e890*/  LDL.LU R16, [R1+0x32f8] ;  /* 0x0032f80001107983 */ /* 0x000ea80000300800 */
[----:B------:R-:W2:Y:S02]  /*2e8a0*/  LDL.LU.64 R6, [R1+0x32f0] ;  /* 0x0032f00001067983 */ /* 0x000ea40000300a00 */
[----:B--2---:R-:W-:Y:S02]  /*2e8b0*/  HMMA.16816.F32.BF16 R4, R12, R6, R8 ;  /* 0x000000060c04723c */ /* 0x004fe40000041808 */
[----:B------:R-:W2:Y:S04]  /*2e8c0*/  LDL.LU.64 R10, [R1+0x32e8] ;  /* 0x0032e800010a7983 */ /* 0x000ea80000300a00 */
[----:B------:R-:W2:-:S13]  /*2e8d0*/  LDL.LU.64 R8, [R1+0x32e0] ;  /* 0x0032e00001087983 */ /* 0x000e9a0000300a00 */
[----:B------:R-:W-:Y:S04]  /*2e8e0*/  STL.64 [R1+0xb80], R4 ;  /* 0x000b800401007387 */ /* 0x000fe80000100a00 */
[----:B------:R0:W-:Y:S04]  /*2e8f0*/  STL.64 [R1+0xb88], R6 ;  /* 0x000b880601007387 */ /* 0x0001e80000100a00 */
[----:B0-----:R-:W3:Y:S04]  /*2e900*/  LDL.LU.64 R6, [R1+0x32d8] ;  /* 0x0032d80001067983 */ /* 0x001ee80000300a00 */
[----:B------:R-:W3:Y:S02]  /*2e910*/  LDL.LU.64 R4, [R1+0x32d0] ;  /* 0x0032d00001047983 */ /* 0x000ee40000300a00 */
[----:B---3--:R-:W-:Y:S02]  /*2e920*/  HMMA.16816.F32.BF16 R12, R12, R22, R4 ;  /* 0x000000160c0c723c */ /* 0x008fe40000041804 */
[----:B------:R-:W3:Y:S04]  /*2e930*/  LDL.LU.64 R6, [R1+0x32c8] ;  /* 0x0032c80001067983 */ /* 0x000ee80000300a00 */
[----:B------:R-:W3:-:S13]  /*2e940*/  LDL.LU.64 R4, [R1+0x32c0] ;  /* 0x0032c00001047983 */ /* 0x000eda0000300a00 */
[----:B------:R-:W-:Y:S04]  /*2e950*/  STL.64 [R1+0xb10], R12 ;  /* 0x000b100c01007387 */ /* 0x000fe80000100a00 */
[----:B------:R0:W-:Y:S02]  /*2e960*/  STL.64 [R1+0xb18], R14 ;  /* 0x000b180e01007387 */ /* 0x0001e40000100a00 */
[----:B0-----:R-:W-:Y:S02]  /*2e970*/  IMAD.MOV.U32 R14, RZ, RZ, R17 ;  /* 0x000000ffff0e7224 */ /* 0x001fe400078e0011 */
[----:B------:R-:W-:Y:S01]  /*2e980*/  IMAD.MOV.U32 R15, RZ, RZ, R29 ;  /* 0x000000ffff0f7224 */ /* 0x000fe200078e001d */
[----:B------:R-:W3:Y:S04]  /*2e990*/  LDL.LU R17, [R1+0x32b8] ;  /* 0x0032b80001117983 */ /* 0x000ee80000300800 */
[----:B------:R0:W-:Y:S02]  /*2e9a0*/  STL.64 [R1+0x31b8], R14 ;  /* 0x0031b80e01007387 */ /* 0x0001e40000100a00 */
[----:B0-----:R-:W-:-:S02]  /*2e9b0*/  IMAD.MOV.U32 R14, RZ, RZ, R27 ;  /* 0x000000ffff0e7224 */ /* 0x001fc400078e001b */
[----:B------:R-:W-:-:S05]  /*2e9c0*/  IMAD.MOV.U32 R15, RZ, RZ, R26 ;  /* 0x000000ffff0f7224 */ /* 0x000fca00078e001a */
[----:B------:R0:W-:Y:S02]  /*2e9d0*/  STL.64 [R1+0x31d0], R14 ;  /* 0x0031d00e01007387 */ /* 0x0001e40000100a00 */
[----:B0-----:R-:W-:Y:S02]  /*2e9e0*/  IMAD.MOV.U32 R14, RZ, RZ, R21 ;  /* 0x000000ffff0e7224 */ /* 0x001fe400078e0015 */
[----:B------:R-:W-:-:S05]  /*2e9f0*/  IMAD.MOV.U32 R15, RZ, RZ, R20 ;  /* 0x000000ffff0f7224 */ /* 0x000fca00078e0014 */
[----:B------:R2:W-:Y:S02]  /*2ea00*/  STL.64 [R1+0x31e8], R14 ;  /* 0x0031e80e01007387 */ /* 0x0005e40000100a00 */
[----:B--2---:R-:W-:Y:S02]  /*2ea10*/  IMAD.MOV.U32 R14, RZ, RZ, R11 ;  /* 0x000000ffff0e7224 */ /* 0x004fe400078e000b */
[----:B------:R-:W-:-:S05]  /*2ea20*/  IMAD.MOV.U32 R15, RZ, RZ, R10 ;  /* 0x000000ffff0f7224 */ /* 0x000fca00078e000a */
[----:B------:R-:W-:Y:S04]  /*2ea30*/  STL.64 [R1+0x3200], R14 ;  /* 0x0032000e01007387 */ /* 0x000fe80000100a00 */
[----:B------:R0:W-:Y:S04]  /*2ea40*/  STL.64 [R1+0x31a0], R22 ;  /* 0x0031a01601007387 */ /* 0x0001e80000100a00 */
[----:B------:R-:W2:Y:S04]  /*2ea50*/  LDL.LU R20, [R1+0x50] ;  /* 0x0000500001147983 */ /* 0x000ea80000300800 */
[----:B------:R-:W2:Y:S04]  /*2ea60*/  LDL.LU R21, [R1+0x54] ;  /* 0x0000540001157983 */ /* 0x000ea80000300800 */
[----:B0-----:R-:W2:Y:S04]  /*2ea70*/  LDL.LU R22, [R1+0x58] ;  /* 0x0000580001167983 */ /* 0x001ea80000300800 */
[----:B------:R-:W2:Y:S01]  /*2ea80*/  LDL.LU R23, [R1+0x5c] ;  /* 0x00005c0001177983 */ /* 0x000ea20000300800 */
[----:B------:R-:W-:-:S02]  /*2ea90*/  IMAD.MOV.U32 R14, RZ, RZ, R9 ;  /* 0x000000ffff0e7224 */ /* 0x000fc400078e0009 */
[----:B------:R-:W-:-:S05]  /*2eaa0*/  IMAD.MOV.U32 R15, RZ, RZ, R8 ;  /* 0x000000ffff0f7224 */ /* 0x000fca00078e0008 */
[----:B------:R-:W-:Y:S04]  /*2eab0*/  STL.64 [R1+0x3218], R14 ;  /* 0x0032180e01007387 */ /* 0x000fe80000100a00 */
[----:B--2---:R-:W-:Y:S04]  /*2eac0*/  STL.64 [R1+0x31c8], R22 ;  /* 0x0031c81601007387 */ /* 0x004fe80000100a00 */
[----:B------:R0:W-:Y:S04]  /*2ead0*/  STL.64 [R1+0x31c0], R20 ;  /* 0x0031c01401007387 */ /* 0x0001e80000100a00 */
[----:B0-----:R-:W2:Y:S04]  /*2eae0*/  LDL.LU R20, [R1+0x70] ;  /* 0x0000700001147983 */ /* 0x001ea80000300800 */
[----:B------:R-:W2:Y:S04]  /*2eaf0*/  LDL.LU R21, [R1+0x74] ;  /* 0x0000740001157983 */ /* 0x000ea80000300800 */
[----:B------:R-:W2:Y:S04]  /*2eb00*/  LDL.LU R22, [R1+0x78] ;  /* 0x0000780001167983 */ /* 0x000ea80000300800 */
[----:B------:R-:W2:Y:S01]  /*2eb10*/  LDL.LU R23, [R1+0x7c] ;  /* 0x00007c0001177983 */ /* 0x000ea20000300800 */
[----:B---3--:R-:W-:-:S02]  /*2eb20*/  IMAD.MOV.U32 R14, RZ, RZ, R7 ;  /* 0x000000ffff0e7224 */ /* 0x008fc400078e0007 */
[----:B------:R-:W-:-:S05]  /*2eb30*/  IMAD.MOV.U32 R15, RZ, RZ, R6 ;  /* 0x000000ffff0f7224 */ /* 0x000fca00078e0006 */
[----:B------:R0:W-:Y:S02]  /*2eb40*/  STL.64 [R1+0x3230], R14 ;  /* 0x0032300e01007387 */ /* 0x0001e40000100a00 */
        /* <DEDUP_REMOVED lines=8> */
[----:B------:R-:W2:Y:S04]  /*2ebd0*/  LDL.LU R4, [R1+0x170] ;  /* 0x0001700001047983 */ /* 0x000ea80000300800 */
[----:B------:R-:W2:Y:S04]  /*2ebe0*/  LDL.LU R5, [R1+0x174] ;  /* 0x0001740001057983 */ /* 0x000ea80000300800 */
[----:B------:R-:W2:Y:S04]  /*2ebf0*/  LDL.LU R6, [R1+0x178] ;  /* 0x0001780001067983 */ /* 0x000ea80000300800 */
[----:B------:R-:W2:Y:S04]  /*2ec00*/  LDL.LU R7, [R1+0x17c] ;  /* 0x00017c0001077983 */ /* 0x000ea80000300800 */
[----:B--2---:R-:W-:Y:S04]  /*2ec10*/  STL.64 [R1+0x3278], R6 ;  /* 0x0032780601007387 */ /* 0x004fe80000100a00 */
[----:B------:R0:W-:Y:S04]  /*2ec20*/  STL.64 [R1+0x3270], R4 ;  /* 0x0032700401007387 */ /* 0x0001e80000100a00 */
[----:B------:R-:W2:Y:S04]  /*2ec30*/  LDL.LU R8, [R1+0x180] ;  /* 0x0001800001087983 */ /* 0x000ea80000300800 */
[----:B------:R-:W2:Y:S04]  /*2ec40*/  LDL.LU R9, [R1+0x184] ;  /* 0x0001840001097983 */ /* 0x000ea80000300800 */
[----:B------:R-:W2:Y:S04]  /*2ec50*/  LDL.LU R10, [R1+0x188] ;  /* 0x00018800010a7983 */ /* 0x000ea80000300800 */
[----:B------:R-:W2:Y:S01]  /*2ec60*/  LDL.LU R11, [R1+0x18c] ;  /* 0x00018c00010b7983 */ /* 0x000ea20000300800 */
[----:B------:R-:W-:-:S02]  /*2ec70*/  IMAD.MOV.U32 R26, RZ, RZ, R18 ;  /* 0x000000ffff1a7224 */ /* 0x000fc400078e0012 */
[----:B------:R-:W-:Y:S01]  /*2ec80*/  IMAD.MOV.U32 R27, RZ, RZ, R19 ;  /* 0x000000ffff1b7224 */ /* 0x000fe200078e0013 */
[----:B--2---:R1:W-:Y:S04]  /*2ec90*/  STL.64 [R1+0x3288], R10 ;  /* 0x0032880a01007387 */ /* 0x0043e80000100a00 */
[----:B------:R2:W-:Y:S04]  /*2eca0*/  STL.64 [R1+0x3280], R8 ;  /* 0x0032800801007387 */ /* 0x0005e80000100a00 */
[----:B------:R-:W2:Y:S04]  /*2ecb0*/  LDL.LU R18, [R1+0x32b4] ;  /* 0x0032b40001127983 */ /* 0x000ea80000300800 */
[----:B------:R-:W2:Y:S04]  /*2ecc0*/  LDL.LU R19, [R1+0x32b0] ;  /* 0x0032b00001137983 */ /* 0x000ea80000300800 */
[----:B------:R-:W-:Y:S04]  /*2ecd0*/  STL.64 [R1+0x3290], R26 ;  /* 0x0032901a01007387 */ /* 0x000fe80000100a00 */
[----:B0-----:R-:W2:Y:S04]  /*2ece0*/  LDL.LU R4, [R1+0x190] ;  /* 0x0001900001047983 */ /* 0x001ea80000300800 */
[----:B------:R-:W2:Y:S04]  /*2ecf0*/  LDL.LU R5, [R1+0x194] ;  /* 0x0001940001057983 */ /* 0x000ea80000300800 */
[----:B------:R-:W2:Y:S04]  /*2ed00*/  LDL.LU R6, [R1+0x198] ;  /* 0x0001980001067983 */ /* 0x000ea80000300800 */
[----:B------:R-:W2:Y:S01]  /*2ed10*/  LDL.LU R7, [R1+0x19c] ;  /* 0x00019c0001077983 */ /* 0x000ea20000300800 */
[----:B-1----:R-:W-:-:S02]  /*2ed20*/  IMAD.MOV.U32 R10, RZ, RZ, R28 ;  /* 0x000000ffff0a7224 */ /* 0x002fc400078e001c */
[----:B----4-:R-:W-:Y:S01]  /*2ed30*/  IMAD.MOV.U32 R11, RZ, RZ, R25 ;  /* 0x000000ffff0b7224 */ /* 0x010fe200078e0019 */
[----:B--2---:R0:W-:Y:S04]  /*2ed40*/  STL.64 [R1+0x32a0], R6 ;  /* 0x0032a00601007387 */ /* 0x0041e80000100a00 */
[----:B------:R-:W-:Y:S04]  /*2ed50*/  STL.64 [R1+0x3298], R4 ;  /* 0x0032980401007387 */ /* 0x000fe80000100a00 */
[----:B------:R1:W-:Y:S04]  /*2ed60*/  STL.64 [R1+0x32a8], R10 ;  /* 0x0032a80a01007387 */ /* 0x0003e80000100a00 */
[----:B------:R-:W2:Y:S04]  /*2ed70*/  LDL.LU R8, [R1+0x1b0] ;  /* 0x0001b00001087983 */ /* 0x000ea80000300800 */
[----:B------:R-:W2:Y:S01]  /*2ed80*/  LDL.LU R9, [R1+0x1b4] ;  /* 0x0001b40001097983 */ /* 0x000ea20000300800 */
[----:B0-----:R-:W-:-:S03]  /*2ed90*/  IMAD.MOV.U32 R6, RZ, RZ, R24 ;  /* 0x000000ffff067224 */ /* 0x001fc600078e0018 */
[----:B-1----:R-:W2:Y:S04]  /*2eda0*/  LDL.LU R10, [R1+0x1b8] ;  /* 0x0001b800010a7983 */ /* 0x002ea80000300800 */
[----:B------:R-:W2:Y:S04]  /*2edb0*/  LDL.LU R11, [R1+0x1bc] ;  /* 0x0001bc00010b7983 */ /* 0x000ea80000300800 */
[----:B------:R-:W4:Y:S04]  /*2edc0*/  LDL.LU R24, [R1+0x1a0] ;  /* 0x0001a00001187983 */ /* 0x000f280000300800 */
[----:B------:R-:W4:Y:S04]  /*2edd0*/  LDL.LU R25, [R1+0x1a4] ;  /* 0x0001a40001197983 */ /* 0x000f280000300800 */
[----:B------:R-:W4:Y:S04]  /*2ede0*/  LDL.LU R26, [R1+0x1a8] ;  /* 0x0001a800011a7983 */ /* 0x000f280000300800 */
[----:B------:R-:W4:Y:S04]  /*2edf0*/  LDL.LU R27, [R1+0x1ac] ;  /* 0x0001ac00011b7983 */ /* 0x000f280000300800 */
[----:B------:R-:W-:Y:S04]  /*2ee00*/  STL.64 [R1+0x3248], R14 ;  /* 0x0032480e01007387 */ /* 0x000fe80000100a00 */
[----:B---3--:R-:W-:Y:S04]  /*2ee10*/  STL.64 [R1+0x31f8], R22 ;  /* 0x0031f81601007387 */ /* 0x008fe80000100a00 */
[----:B------:R0:W-:Y:S04]  /*2ee20*/  STL.64 [R1+0x31f0], R20 ;  /* 0x0031f01401007387 */ /* 0x0001e80000100a00 */
[----:B0-----:R-:W3:Y:S04]  /*2ee30*/  LDL.LU R20, [R1+0x90] ;  /* 0x0000900001147983 */ /* 0x001ee80000300800 */
[----:B------:R-:W3:Y:S04]  /*2ee40*/  LDL.LU R21, [R1+0x94] ;  /* 0x0000940001157983 */ /* 0x000ee80000300800 */
[----:B------:R-:W2:Y:S04]  /*2ee50*/  LDL.LU R22, [R1+0x98] ;  /* 0x0000980001167983 */ /* 0x000ea80000300800 */
[----:B------:R-:W2:Y:S04]  /*2ee60*/  LDL.LU R23, [R1+0x9c] ;  /* 0x00009c0001177983 */ /* 0x000ea80000300800 */
[----:B------:R-:W3:Y:S04]  /*2ee70*/  LDL.LU R12, [R1+0x160] ;  /* 0x00016000010c7983 */ /* 0x000ee80000300800 */
[----:B------:R-:W4:Y:S04]  /*2ee80*/  LDL.LU R13, [R1+0x164] ;  /* 0x00016400010d7983 */ /* 0x000f280000300800 */
[----:B------:R-:W4:Y:S04]  /*2ee90*/  LDL.LU R14, [R1+0x168] ;  /* 0x00016800010e7983 */ /* 0x000f280000300800 */
[----:B------:R-:W4:Y:S04]  /*2eea0*/  LDL.LU R15, [R1+0x16c] ;  /* 0x00016c00010f7983 */ /* 0x000f280000300800 */
[----:B--2---:R-:W-:Y:S04]  /*2eeb0*/  STL.64 [R1+0x3210], R22 ;  /* 0x0032101601007387 */ /* 0x004fe80000100a00 */
[----:B---3--:R0:W-:Y:S04]  /*2eec0*/  STL.64 [R1+0x3208], R20 ;  /* 0x0032081401007387 */ /* 0x0081e80000100a00 */
[----:B0-----:R-:W2:Y:S04]  /*2eed0*/  LDL.LU R20, [R1+0xa0] ;  /* 0x0000a00001147983 */ /* 0x001ea80000300800 */
[----:B------:R-:W2:Y:S04]  /*2eee0*/  LDL.LU R21, [R1+0xa4] ;  /* 0x0000a40001157983 */ /* 0x000ea80000300800 */
[----:B------:R-:W3:Y:S04]  /*2eef0*/  LDL.LU R22, [R1+0xa8] ;  /* 0x0000a80001167983 */ /* 0x000ee80000300800 */
[----:B------:R-:W3:Y:S04]  /*2ef00*/  LDL.LU R23, [R1+0xac] ;  /* 0x0000ac0001177983 */ /* 0x000ee80000300800 */
[----:B---3--:R-:W-:Y:S04]  /*2ef10*/  STL.64 [R1+0x3228], R22 ;  /* 0x0032281601007387 */ /* 0x008fe80000100a00 */
[----:B--2---:R0:W-:Y:S04]  /*2ef20*/  STL.64 [R1+0x3220], R20 ;  /* 0x0032201401007387 */ /* 0x0041e80000100a00 */
[----:B0-----:R-:W2:Y:S04]  /*2ef30*/  LDL.LU R20, [R1+0xb0] ;  /* 0x0000b00001147983 */ /* 0x001ea80000300800 */
[----:B------:R-:W2:Y:S04]  /*2ef40*/  LDL.LU R21, [R1+0xb4] ;  /* 0x0000b40001157983 */ /* 0x000ea80000300800 */
[----:B------:R-:W3:Y:S04]  /*2ef50*/  LDL.LU R22, [R1+0xb8] ;  /* 0x0000b80001167983 */ /* 0x000ee80000300800 */
[----:B------:R-:W3:Y:S01]  /*2ef60*/  LDL.LU R23, [R1+0xbc] ;  /* 0x0000bc0001177983 */ /* 0x000ee20000300800 */
[----:B------:R-:W-:-:S07]  /*2ef70*/  IMAD.MOV.U32 R7, RZ, RZ, R3 ;  /* 0x000000ffff077224 */ /* 0x000fce00078e0003 */
[C---:B------:R-:W-:Y:S01]  /*2ef80*/  HMMA.16816.F32.BF16 R4, R16.reuse, R6, R8 ;  /* 0x000000061004723c */ /* 0x040fe20000041808 */
[----:B---3--:R-:W-:Y:S04]  /*2ef90*/  STL.64 [R1+0x3240], R22 ;  /* 0x0032401601007387 */ /* 0x008fe80000100a00 */
[----:B--2---:R0:W-:Y:S04]  /*2efa0*/  STL.64 [R1+0x3238], R20 ;  /* 0x0032381401007387 */ /* 0x0041e80000100a00 */
[----:B0-----:R-:W2:Y:S04]  /*2efb0*/  LDL.LU R20, [R1+0xc0] ;  /* 0x0000c00001147983 */ /* 0x001ea80000300800 */
[----:B------:R-:W2:Y:S04]  /*2efc0*/  LDL.LU R21, [R1+0xc4] ;  /* 0x0000c40001157983 */ /* 0x000ea80000300800 */
[----:B------:R-:W2:Y:S04]  /*2efd0*/  LDL.LU R22, [R1+0xc8] ;  /* 0x0000c80001167983 */ /* 0x000ea80000300800 */
[----:B------:R-:W2:Y:S04]  /*2efe0*/  LDL.LU R23, [R1+0xcc] ;  /* 0x0000cc0001177983 */ /* 0x000ea80000300800 */
[----:B------:R-:W4:Y:S04]  /*2eff0*/  LDL.LU.64 R10, [R1+0x32a8] ;  /* 0x0032a800010a7983 */ /* 0x000f280000300a00 */
[----:B------:R-:W-:Y:S04]  /*2f000*/  STL.64 [R1+0xc80], R4 ;  /* 0x000c800401007387 */ /* 0x000fe80000100a00 */
[----:B------:R0:W-:Y:S04]  /*2f010*/  STL.64 [R1+0xc88], R6 ;  /* 0x000c880601007387 */ /* 0x0001e80000100a00 */
[----:B0-----:R-:W3:Y:S04]  /*2f020*/  LDL.LU.64 R6, [R1+0x32a0] ;  /* 0x0032a00001067983 */ /* 0x001ee80000300a00 */
[----:B------:R-:W3:Y:S01]  /*2f030*/  LDL.LU.64 R4, [R1+0x3298] ;  /* 0x0032980001047983 */ /* 0x000ee20000300a00 */
[----:B----4-:R-:W-:Y:S03]  /*2f040*/  HMMA.16816.F32.BF16 R8, R16, R10, R24 ;  /* 0x0000000a1008723c */ /* 0x010fe60000041818 */
[----:B------:R-:W3:-:S15]  /*2f050*/  LDL.LU.64 R26, [R1+0x3290] ;  /* 0x00329000011a7983 */ /* 0x000ede0000300a00 */
[----:B------:R-:W-:Y:S01]  /*2f060*/  NOP ;  /* 0x0000000000007918 */ /* 0x000fe20000000000 */
[----:B------:R-:W-:Y:S04]  /*2f070*/  STL.64 [R1+0xc70], R8 ;  /* 0x000c700801007387 */ /* 0x000fe80000100a00 */
[----:B------:R0:W-:Y:S04]  /*2f080*/  STL.64 [R1+0xc78], R10 ;  /* 0x000c780a01007387 */ /* 0x0001e80000100a00 */
[----:B0-----:R-:W4:Y:S04]  /*2f090*/  LDL.LU.64 R10, [R1+0x3288] ;  /* 0x00328800010a7983 */ /* 0x001f280000300a00 */
[----:B------:R-:W4:Y:S01]  /*2f0a0*/  LDL.LU.64 R8, [R1+0x3280] ;  /* 0x0032800001087983 */ /* 0x000f220000300a00 */
[----:B---3--:R-:W-:Y:S03]  /*2f0b0*/  HMMA.16816.F32.BF16 R24, R16, R26, R4 ;  /* 0x0000001a1018723c */ /* 0x008fe60000041804 */
[----:B------:R-:W3:Y:S04]  /*2f0c0*/  LDL.LU.64 R6, [R1+0x3278] ;  /* 0x0032780001067983 */ /* 0x000ee80000300a00 */
[----:B------:R-:W3:-:S12]  /*2f0d0*/  LDL.LU.64 R4, [R1+0x3270] ;  /* 0x0032700001047983 */ /* 0x000ed80000300a00 */
[----:B------:R-:W-:Y:S04]  /*2f0e0*/  STL.64 [R1+0xc60], R24 ;  /* 0x000c601801007387 */ /* 0x000fe80000100a00 */
[----:B------:R0:W-:Y:S04]  /*2f0f0*/  STL.64 [R1+0xc68], R26 ;  /* 0x000c681a01007387 */ /* 0x0001e80000100a00 */
[----:B0-----:R-:W4:Y:S02]  /*2f100*/  LDL.LU.64 R26, [R1+0x3268] ;  /* 0x00326800011a7983 */ /* 0x001f240000300a00 */
[----:B----4-:R-:W-:-:S15]  /*2f110*/  HMMA.16816.F32.BF16 R8, R16, R26, R8 ;  /* 0x0000001a1008723c */ /* 0x010fde0000041808 */
[----:B------:R-:W-:-:S04]  /*2f120*/  NOP ;  /* 0x0000000000007918 */ /* 0x000fc80000000000 */
[----:B------:R-:W-:Y:S04]  /*2f130*/  STL.64 [R1+0xc50], R8 ;  /* 0x000c500801007387 */ /* 0x000fe80000100a00 */
[----:B------:R0:W-:Y:S04]  /*2f140*/  STL.64 [R1+0xc58], R10 ;  /* 0x000c580a01007387 */ /* 0x0001e80000100a00 */
[----:B0-----:R-:W3:Y:S04]  /*2f150*/  LDL.LU.64 R10, [R1+0x3260] ;  /* 0x00326000010a7983 */ /* 0x001ee80000300a00 */
[----:B------:R-:W-:Y:S01]  /*2f160*/  STL.64 [R1+0x3150], R26 ;  /* 0x0031501a01007387 */ /* 0x000fe20000100a00 */
[----:B---3--:R-:W-:-:S15]  /*2f170*/  HMMA.16816.F32.BF16 R4, R16, R10, R4 ;  /* 0x0000000a1004723c */ /* 0x008fde0000041804 */
[----:B------:R-:W-:-:S04]  /*2f180*/  NOP ;  /* 0x0000000000007918 */ /* 0x000fc80000000000 */
[----:B------:R-:W-:Y:S04]  /*2f190*/  STL.64 [R1+0xc40], R4 ;  /* 0x000c400401007387 */ /* 0x000fe80000100a00 */
[----:B------:R0:W-:Y:S04]  /*2f1a0*/  STL.64 [R1+0xc48], R6 ;  /* 0x000c480601007387 */ /* 0x0001e80000100a00 */
[----:B0-----:R-:W3:Y:S04]  /*2f1b0*/  LDL.LU.64 R6, [R1+0x3258] ;  /* 0x0032580001067983 */ /* 0x001ee80000300a00 */
[----:B------:R-:W4:Y:S04]  /*2f1c0*/  LDL.LU R5, [R1+0x3250] ;  /* 0x0032500001057983 */ /* 0x000f280000300800 */
[----:B------:R0:W-:Y:S04]  /*2f1d0*/  STL.64 [R1+0x3148], R10 ;  /* 0x0031480a01007387 */ /* 0x0001e80000100a00 */
[----:B------:R-:W2:Y:S04]  /*2f1e0*/  LDL.LU R8, [R1+0x60] ;  /* 0x0000600001087983 */ /* 0x000ea80000300800 */
[----:B------:R-:W2:Y:S04]  /*2f1f0*/  LDL.LU R9, [R1+0x64] ;  /* 0x0000640001097983 */ /* 0x000ea80000300800 */
[----:B0-----:R-:W2:Y:S04]  /*2f200*/  LDL.LU R10, [R1+0x68] ;  /* 0x00006800010a7983 */ /* 0x001ea80000300800 */
[----:B------:R-:W2:Y:S01]  /*2f210*/  LDL.LU R11, [R1+0x6c] ;  /* 0x00006c00010b7983 */ /* 0x000ea20000300800 */
[----:B---3--:R-:W-:-:S15]  /*2f220*/  HMMA.16816.F32.BF16 R12, R16, R6, R12 ;  /* 0x00000006100c723c */ /* 0x008fde000004180c */
[----:B------:R-:W-:-:S04]  /*2f230*/  NOP ;  /* 0x0000000000007918 */ /* 0x000fc80000000000 */
        /* <DEDUP_REMOVED lines=32> */
[----:B0-----:R-:W2:Y:S01]  /*2f440*/  LDL.LU.64 R14, [R1+0x31d0] ;  /* 0x0031d000010e7983 */ /* 0x001ea20000300a00 */
[----:B------:R-:W-:Y:S02]  /*2f450*/  IMAD.MOV.U32 R26, RZ, RZ, R2 ;  /* 0x000000ffff1a7224 */ /* 0x000fe400078e0002 */
[----:B------:R-:W-:Y:S01]  /*2f460*/  IMAD.MOV.U32 R27, RZ, RZ, R0 ;  /* 0x000000ffff1b7224 */ /* 0x000fe200078e0000 */
[----:B--2---:R-:W-:Y:S01]  /*2f470*/  HMMA.16816.F32.BF16 R12, R16, R14, R20 ;  /* 0x0000000e100c723c */ /* 0x004fe20000041814 */
[----:B------:R-:W2:Y:S04]  /*2f480*/  LDL.LU.64 R22, [R1+0x31c8] ;  /* 0x0031c80001167983 */ /* 0x000ea80000300a00 */
[----:B------:R-:W2:-:S14]  /*2f490*/  LDL.LU.64 R20, [R1+0x31c0] ;  /* 0x0031c00001147983 */ /* 0x000e9c0000300a00 */
[----:B------:R-:W-:Y:S04]  /*2f4a0*/  STL.64 [R1+0xcc0], R12 ;  /* 0x000cc00c01007387 */ /* 0x000fe80000100a00 */
[----:B------:R0:W-:Y:S04]  /*2f4b0*/  STL.64 [R1+0xcc8], R14 ;  /* 0x000cc80e01007387 */ /* 0x0001e80000100a00 */
[----:B0-----:R-:W2:Y:S01]  /*2f4c0*/  LDL.LU.64 R14, [R1+0x31b8] ;  /* 0x0031b800010e7983 */ /* 0x001ea20000300a00 */
[C---:B------:R-:W-:Y:S08]  /*2f4d0*/  HMMA.16816.F32.BF16 R24, R16.reuse, R26, R8 ;  /* 0x0000001a1018723c */ /* 0x040ff00000041808 */
[C---:B--2---:R-:W-:Y:S01]  /*2f4e0*/  HMMA.16816.F32.BF16 R8, R16.reuse, R14, R20 ;  /* 0x0000000e1008723c */ /* 0x044fe20000041814 */
[----:B------:R-:W2:Y:S10]  /*2f4f0*/  LDL.64 R22, [R1+0xe8] ;  /* 0x0000e80001167983 */ /* 0x000eb40000100a00 */
[----:B------:R-:W-:Y:S04]  /*2f500*/  STL.64 [R1+0xcb0], R24 ;  /* 0x000cb01801007387 */ /* 0x000fe80000100a00 */
[----:B------:R0:W-:Y:S04]  /*2f510*/  STL.64 [R1+0xcb8], R26 ;  /* 0x000cb81a01007387 */ /* 0x0001e80000100a00 */
[----:B----4-:R-:W1:Y:S04]  /*2f520*/  LDSM.16.MT88.4 R12, [R5+UR5+0x2080] ;  /* 0x00208005050c783b */ /* 0x010e680008004200 */
[----:B0-----:R-:W3:Y:S04]  /*2f530*/  LDL.64 R26, [R1+0x8] ;  /* 0x00000800011a7983 */ /* 0x001ee80000100a00 */
[----:B------:R-:W-:Y:S04]  /*2f540*/  STL.64 [R1+0xca0], R8 ;  /* 0x000ca00801007387 */ /* 0x000fe80000100a00 */
[----:B------:R-:W-:Y:S04]  /*2f550*/  STL.64 [R1+0xca8], R10 ;  /* 0x000ca80a01007387 */ /* 0x000fe80000100a00 */
[----:B---3--:R0:W-:Y:S04]  /*2f560*/  STL.64 [R1+0x3168], R26 ;  /* 0x0031681a01007387 */ /* 0x0081e80000100a00 */
[----:B0-----:R-:W3:Y:S04]  /*2f570*/  LDL.64 R26, [R1+0x18] ;  /* 0x00001800011a7983 */ /* 0x001ee80000100a00 */
[----:B---3--:R0:W-:Y:S04]  /*2f580*/  STL.64 [R1+0x3170], R26 ;  /* 0x0031701a01007387 */ /* 0x0081e80000100a00 */
[----:B0-----:R-:W3:Y:S04]  /*2f590*/  LDL.64 R26, [R1+0x28] ;  /* 0x00002800011a7983 */ /* 0x001ee80000100a00 */
[----:B---3--:R0:W-:Y:S04]  /*2f5a0*/  STL.64 [R1+0x3198], R26 ;  /* 0x0031981a01007387 */ /* 0x0081e80000100a00 */
[----:B------:R-:W3:Y:S04]  /*2f5b0*/  LDL.LU R24, [R1+0x40] ;  /* 0x0000400001187983 */ /* 0x000ee80000300800 */
[----:B------:R-:W3:Y:S04]  /*2f5c0*/  LDL.LU R25, [R1+0x44] ;  /* 0x0000440001197983 */ /* 0x000ee80000300800 */
[----:B0-----:R-:W4:Y:S04]  /*2f5d0*/  LDL.LU R26, [R1+0x48] ;  /* 0x00004800011a7983 */ /* 0x001f280000300800 */
[----:B------:R-:W4:Y:S04]  /*2f5e0*/  LDL.LU R27, [R1+0x4c] ;  /* 0x00004c00011b7983 */ /* 0x000f280000300800 */
[----:B----4-:R-:W-:Y:S04]  /*2f5f0*/  STL.64 [R1+0x31b0], R26 ;  /* 0x0031b01a01007387 */ /* 0x010fe80000100a00 */
[----:B---3--:R0:W-:Y:S04]  /*2f600*/  STL.64 [R1+0x31a8], R24 ;  /* 0x0031a81801007387 */ /* 0x0081e80000100a00 */
[----:B0-----:R-:W2:Y:S04]  /*2f610*/  LDL.LU R24, [R1+0x1c0] ;  /* 0x0001c00001187983 */ /* 0x001ea80000300800 */
[----:B------:R-:W2:Y:S04]  /*2f620*/  LDL.LU R25, [R1+0x1c4] ;  /* 0x0001c40001197983 */ /* 0x000ea80000300800 */
[----:B------:R-:W2:Y:S04]  /*2f630*/  LDL.LU R26, [R1+0x1c8] ;  /* 0x0001c800011a7983 */ /* 0x000ea80000300800 */
[----:B------:R-:W2:Y:S04]  /*2f640*/  LDL.LU R27, [R1+0x1cc] ;  /* 0x0001cc00011b7983 */ /* 0x000ea80000300800 */
[----:B------:R-:W3:Y:S04]  /*2f650*/  LDL.LU R8, [R1+0x500] ;  /* 0x0005000001087983 */ /* 0x000ee80000300800 */
        /* <DEDUP_REMOVED lines=8> */
[----:B------:R-:W4:Y:S01]  /*2f6e0*/  LDL.LU R11, [R1+0x4fc] ;  /* 0x0004fc00010b7983 */ /* 0x000f220000300800 */
[----:B--2---:R-:W-:Y:S01]  /*2f6f0*/  HMMA.16816.F32.BF16 R24, R16, R22, R24 ;  /* 0x000000161018723c */ /* 0x004fe20000041818 */
[----:B------:R-:W-:-:S02]  /*2f700*/  IMAD.MOV.U32 R2, RZ, RZ, R22 ;  /* 0x000000ffff027224 */ /* 0x000fc400078e0016 */
[----:B------:R-:W-:Y:S01]  /*2f710*/  IMAD.MOV.U32 R0, RZ, RZ, R23 ;  /* 0x000000ffff007224 */ /* 0x000fe200078e0017 */
[----:B----4-:R-:W-:Y:S04]  /*2f720*/  STL.64 [R1+0x3180], R10 ;  /* 0x0031800a01007387 */ /* 0x010fe80000100a00 */
[----:B---3--:R0:W-:Y:S04]  /*2f730*/  STL.64 [R1+0x3178], R8 ;  /* 0x0031780801007387 */ /* 0x0081e80000100a00 */
[----:B0-----:R-:W2:Y:S04]  /*2f740*/  LDL.LU R8, [R1+0x4d0] ;  /* 0x0004d00001087983 */ /* 0x001ea80000300800 */
[----:B------:R-:W2:Y:S04]  /*2f750*/  LDL.LU R9, [R1+0x4d4] ;  /* 0x0004d40001097983 */ /* 0x000ea80000300800 */
[----:B------:R-:W2:Y:S04]  /*2f760*/  LDL.LU R10, [R1+0x4d8] ;  /* 0x0004d800010a7983 */ /* 0x000ea80000300800 */
[----:B------:R-:W2:Y:S04]  /*2f770*/  LDL.LU R11, [R1+0x4dc] ;  /* 0x0004dc00010b7983 */ /* 0x000ea80000300800 */
[----:B-1----:R0:W-:Y:S04]  /*2f780*/  STL [R1+0x306c], R12 ;  /* 0x00306c0c01007387 */ /* 0x0021e80000100800 */
[----:B------:R1:W-:Y:S04]  /*2f790*/  STL [R1+0x3068], R13 ;  /* 0x0030680d01007387 */ /* 0x0003e80000100800 */
[----:B------:R3:W-:Y:S04]  /*2f7a0*/  STL [R1+0x3064], R14 ;  /* 0x0030640e01007387 */ /* 0x0007e80000100800 */
[----:B------:R4:W-:Y:S04]  /*2f7b0*/  STL [R1+0x3060], R15 ;  /* 0x0030600f01007387 */ /* 0x0009e80000100800 */
[----:B0-----:R-:W2:Y:S04]  /*2f7c0*/  LDL.LU R12, [R1+0x4e0] ;  /* 0x0004e000010c7983 */ /* 0x001ea80000300800 */
[----:B-1----:R-:W2:Y:S04]  /*2f7d0*/  LDL.LU R13, [R1+0x4e4] ;  /* 0x0004e400010d7983 */ /* 0x002ea80000300800 */
[----:B---3--:R-:W3:Y:S04]  /*2f7e0*/  LDL.LU R14, [R1+0x4e8] ;  /* 0x0004e800010e7983 */ /* 0x008ee80000300800 */
[----:B----4-:R-:W3:Y:S04]  /*2f7f0*/  LDL.LU R15, [R1+0x4ec] ;  /* 0x0004ec00010f7983 */ /* 0x010ee80000300800 */
[----:B------:R-:W-:Y:S04]  /*2f800*/  STL.64 [R1+0xc90], R24 ;  /* 0x000c901801007387 */ /* 0x000fe80000100a00 */
[----:B------:R0:W-:Y:S04]  /*2f810*/  STL.64 [R1+0xc98], R26 ;  /* 0x000c981a01007387 */ /* 0x0001e80000100a00 */
[----:B0-----:R-:W4:Y:S04]  /*2f820*/  LDL.LU.64 R26, [R1+0x31b0] ;  /* 0x0031b000011a7983 */ /* 0x001f280000300a00 */
[----:B------:R-:W4:Y:S04]  /*2f830*/  LDL.LU.64 R24, [R1+0x31a8] ;  /* 0x0031a80001187983 */ /* 0x000f280000300a00 */
[----:B------:R-:W4:Y:S02]  /*2f840*/  LDL.LU.64 R22, [R1+0x31a0] ;  /* 0x0031a00001167983 */ /* 0x000f240000300a00 */
[----:B----4-:R-:W-:Y:S02]  /*2f850*/  HMMA.16816.F32.BF16 R16, R16, R22, R24 ;  /* 0x000000161010723c */ /* 0x010fe40000041818 */
[----:B------:R-:W2:Y:S01]  /*2f860*/  LDL.LU.64 R26, [R1+0x3198] ;  /* 0x00319800011a7983 */ /* 0x000ea20000300a00 */
[----:B------:R-:W-:-:S02]  /*2f870*/  IMAD.MOV.U32 R4, RZ, RZ, R22 ;  /* 0x000000ffff047224 */ /* 0x000fc400078e0016 */
[----:B------:R-:W-:-:S14]  /*2f880*/  IMAD.MOV.U32 R3, RZ, RZ, R23 ;  /* 0x000000ffff037224 */ /* 0x000fdc00078e0017 */
[----:B------:R-:W-:Y:S04]  /*2f890*/  STL.64 [R1+0xc10], R16 ;  /* 0x000c101001007387 */ /* 0x000fe80000100a00 */
[----:B------:R-:W-:Y:S04]  /*2f8a0*/  STL.64 [R1+0xc18], R18 ;  /* 0x000c181201007387 */ /* 0x000fe80000100a00 */
[----:B------:R-:W2:Y:S04]  /*2f8b0*/  LDL.LU.64 R22, [R1+0x3190] ;  /* 0x0031900001167983 */ /* 0x000ea80000300a00 */
[----:B------:R-:W2:Y:S04]  /*2f8c0*/  LDL.LU.64 R20, [R1+0x3188] ;  /* 0x0031880001147983 */ /* 0x000ea80000300a00 */
[----:B------:R-:W-:Y:S04]  /*2f8d0*/  STL.64 [R1+0x3140], R6 ;  /* 0x0031400601007387 */ /* 0x000fe80000100a00 */
[----:B------:R0:W-:Y:S04]  /*2f8e0*/  STL.64 [R1+0x3138], R4 ;  /* 0x0031380401007387 */ /* 0x0001e80000100a00 */
[----:B0-----:R-:W4:Y:S04]  /*2f8f0*/  LDL.LU R4, [R1+0x510] ;  /* 0x0005100001047983 */ /* 0x001f280000300800 */
[----:B------:R-:W4:Y:S04]  /*2f900*/  LDL.LU R5, [R1+0x514] ;  /* 0x0005140001057983 */ /* 0x000f280000300800 */
[----:B------:R-:W4:Y:S04]  /*2f910*/  LDL.LU R6, [R1+0x518] ;  /* 0x0005180001067983 */ /* 0x000f280000300800 */
[----:B------:R-:W4:Y:S04]  /*2f920*/  LDL.LU R7, [R1+0x51c] ;  /* 0x00051c0001077983 */ /* 0x000f280000300800 */
[----:B------:R-:W3:Y:S01]  /*2f930*/  LDL.64 R18, [R1+0x38] ;  /* 0x0000380001127983 */ /* 0x000ee20000100a00 */
        /* <DEDUP_REMOVED lines=8> */
[----:B------:R-:W3:Y:S04]  /*2f9c0*/  LDL.LU.64 R26, [R1+0x3170] ;  /* 0x00317000011a7983 */ /* 0x000ee80000300a00 */
[----:B------:R-:W-:Y:S04]  /*2f9d0*/  STL [R1+0x3074], R28 ;  /* 0x0030741c01007387 */ /* 0x000fe80000100800 */
[----:B------:R-:W-:Y:S01]  /*2f9e0*/  STL [R1+0x3070], R29 ;  /* 0x0030701d01007387 */ /* 0x000fe20000100800 */
[----:B---3--:R-:W-:-:S15]  /*2f9f0*/  HMMA.16816.F32.BF16 R12, R20, R26, R12 ;  /* 0x0000001a140c723c */ /* 0x008fde000004180c */
[----:B------:R-:W-:-:S04]  /*2fa00*/  NOP ;  /* 0x0000000000007918 */ /* 0x000fc80000000000 */
[----:B------:R-:W-:Y:S04]  /*2fa10*/  STL.64 [R1+0x1b0], R12 ;  /* 0x0001b00c01007387 */ /* 0x000fe80000100a00 */
[----:B------:R0:W-:Y:S02]  /*2fa20*/  STL.64 [R1+0x1b8], R14 ;  /* 0x0001b80e01007387 */ /* 0x0001e40000100a00 */
[----:B0-----:R-:W-:Y:S02]  /*2fa30*/  IMAD.MOV.U32 R14, RZ, RZ, R26 ;  /* 0x000000ffff0e7224 */ /* 0x001fe400078e001a */
[----:B------:R-:W-:Y:S02]  /*2fa40*/  IMAD.MOV.U32 R15, RZ, RZ, R27 ;  /* 0x000000ffff0f7224 */ /* 0x000fe400078e001b */
        /* <DEDUP_REMOVED lines=11> */
[----:B------:R0:W-:Y:S04]  /*2fb00*/  STL.64 [R1+0x3078], R12 ;  /* 0x0030780c01007387 */ /* 0x0001e80000100a00 */
[----:B0-----:R-:W3:Y:S04]  /*2fb10*/  LDL.LU R12, [R1+0x520] ;  /* 0x00052000010c7983 */ /* 0x001ee80000300800 */
[----:B------:R-:W3:Y:S04]  /*2fb20*/  LDL.LU R13, [R1+0x524] ;  /* 0x00052400010d7983 */ /* 0x000ee80000300800 */
[----:B------:R-:W3:Y:S04]  /*2fb30*/  LDL.LU R14, [R1+0x528] ;  /* 0x00052800010e7983 */ /* 0x000ee80000300800 */
[----:B------:R-:W3:Y:S01]  /*2fb40*/  LDL.LU R15, [R1+0x52c] ;  /* 0x00052c00010f7983 */ /* 0x000ee20000300800 */
[----:B--2---:R-:W-:-:S15]  /*2fb50*/  HMMA.16816.F32.BF16 R8, R20, R26, R8 ;  /* 0x0000001a1408723c */ /* 0x004fde0000041808 */
[----:B------:R-:W-:-:S04]  /*2fb60*/  NOP ;  /* 0x0000000000007918 */ /* 0x000fc80000000000 */
[----:B------:R-:W-:Y:S04]  /*2fb70*/  STL.64 [R1+0x190], R8 ;  /* 0x0001900801007387 */ /* 0x000fe80000100a00 */
[----:B------:R0:W-:Y:S04]  /*2fb80*/  STL.64 [R1+0x198], R10 ;  /* 0x0001980a01007387 */ /* 0x0001e80000100a00 */
[----:B0-----:R-:W4:Y:S04]  /*2fb90*/  LDL.LU.64 R10, [R1+0x3148] ;  /* 0x00314800010a7983 */ /* 0x001f280000300a00 */
        /* <DEDUP_REMOVED lines=11> */
[----:B------:R3:W-:Y:S02]  /*2fc50*/  STL.64 [R1+0x3010], R10 ;  /* 0x0030100a01007387 */ /* 0x0007e40000100a00 */
[----:B---3--:R-:W-:Y:S01]  /*2fc60*/  HMMA.16816.F32.BF16 R8, R20, R6, R12 ;  /* 0x000000061408723c */ /* 0x008fe2000004180c */
[----:B----4-:R-:W-:-:S02]  /*2fc70*/  IMAD.MOV.U32 R14, RZ, RZ, R4 ;  /* 0x000000ffff0e7224 */ /* 0x010fc400078e0004 */
[----:B------:R-:W-:-:S15]  /*2fc80*/  IMAD.MOV.U32 R15, RZ, RZ, R3 ;  /* 0x000000ffff0f7224 */ /* 0x000fde00078e0003 */
[----:B------:R-:W-:Y:S01]  /*2fc90*/  NOP ;  /* 0x0000000000007918 */ /* 0x000fe20000000000 */
[----:B------:R-:W-:Y:S04]  /*2fca0*/  STL.64 [R1+0x170], R8 ;  /* 0x0001700801007387 */ /* 0x000fe80000100a00 */
[----:B------:R2:W-:Y:S02]  /*2fcb0*/  STL.64 [R1+0x178], R10 ;  /* 0x0001780a01007387 */ /* 0x0005e40000100a00 */
[C---:B--2---:R-:W-:Y:S01]  /*2fcc0*/  HMMA.16816.F32.BF16 R8, R20.reuse, R18, R24 ;  /* 0x000000121408723c */ /* 0x044fe20000041818 */
[----:B------:R-:W-:Y:S02]  /*2fcd0*/  IMAD.MOV.U32 R25, RZ, RZ, R18 ;  /* 0x000000ffff197224 */ /* 0x000fe400078e0012 */
[----:B------:R-:W-:Y:S01]  /*2fce0*/  IMAD.MOV.U32 R24, RZ, RZ, R19 ;  /* 0x000000ffff187224 */ /* 0x000fe200078e0013 */
[----:B------:R0:W-:Y:S04]  /*2fcf0*/  STL.64 [R1+0x3098], R14 ;  /* 0x0030980e01007387 */ /* 0x0001e80000100a00 */
[----:B------:R-:W1:Y:S11]  /*2fd00*/  LDSM.16.MT88.4 R16, [R5+UR5+0x2100] ;  /* 0x002100050510783b */ /* 0x000e760008004200 */
[----:B------:R-:W-:Y:S04]  /*2fd10*/  STL.64 [R1+0x2c0], R8 ;  /* 0x0002c00801007387 */ /* 0x000fe80000100a00 */
[----:B------:R-:W-:Y:S04]  /*2fd20*/  STL.64 [R1+0x2c8], R10 ;  /* 0x0002c80a01007387 */ /* 0x000fe80000100a00 */
[----:B------:R2:W-:Y:S04]  /*2fd30*/  STL.64 [R1+0x30c8], R24 ;  /* 0x0030c81801007387 */ /* 0x0005e80000100a00 */
[----:B------:R-:W3:Y:S04]  /*2fd40*/  LDL.LU R12, [R1+0x5a0] ;  /* 0x0005a000010c7983 */ /* 0x000ee80000300800 */
[----:B------:R-:W3:Y:S04]  /*2fd50*/  LDL.LU R13, [R1+0x5a4] ;  /* 0x0005a400010d7983 */ /* 0x000ee80000300800 */
[----:B0-----:R-:W4:Y:S04]  /*2fd60*/  LDL.LU R14, [R1+0x5a8] ;  /* 0x0005a800010e7983 */ /* 0x001f280000300800 */
[----:B------:R-:W4:Y:S04]  /*2fd70*/  LDL.LU R15, [R1+0x5ac] ;  /* 0x0005ac00010f7983 */ /* 0x000f280000300800 */
[----:B--2---:R-:W2:Y:S04]  /*2fd80*/  LDL.LU R24, [R1+0x5c0] ;  /* 0x0005c00001187983 */ /* 0x004ea80000300800 */
[----:B------:R-:W2:Y:S04]  /*2fd90*/  LDL.LU R25, [R1+0x5c4] ;  /* 0x0005c40001197983 */ /* 0x000ea80000300800 */
[----:B------:R-:W2:Y:S04]  /*2fda0*/  LDL.LU R26, [R1+0x5c8] ;  /* 0x0005c800011a7983 */ /* 0x000ea80000300800 */
[----:B------:R-:W2:Y:S04]  /*2fdb0*/  LDL.LU R27, [R1+0x5cc] ;  /* 0x0005cc00011b7983 */ /* 0x000ea80000300800 */
[----:B------:R-:W2:Y:S04]  /*2fdc0*/  LDL.LU R8, [R1+0x560] ;  /* 0x0005600001087983 */ /* 0x000ea80000300800 */
[----:B------:R-:W2:Y:S04]  /*2fdd0*/  LDL.LU R9, [R1+0x564] ;  /* 0x0005640001097983 */ /* 0x000ea80000300800 */
[----:B------:R-:W2:Y:S04]  /*2fde0*/  LDL.LU R10, [R1+0x568] ;  /* 0x00056800010a7983 */ /* 0x000ea80000300800 */
[----:B------:R-:W2:Y:S04]  /*2fdf0*/  LDL.LU R11, [R1+0x56c] ;  /* 0x00056c00010b7983 */ /* 0x000ea80000300800 */
[----:B--2---:R0:W-:Y:S04]  /*2fe00*/  STL.64 [R1+0x3110], R10 ;  /* 0x0031100a01007387 */ /* 0x0041e80000100a00 */
[----:B------:R-:W-:Y:S04]  /*2fe10*/  STL.64 [R1+0x3108], R8 ;  /* 0x0031080801007387 */ /* 0x000fe80000100a00 */
[----:B0-----:R-:W2:Y:S04]  /*2fe20*/  LDL.64 R10, [R1+0x148] ;  /* 0x00014800010a7983 */ /* 0x001ea80000100a00 */
[----:B--2---:R0:W-:Y:S04]  /*2fe30*/  STL.64 [R1+0x3120], R10 ;  /* 0x0031200a01007387 */ /* 0x0041e80000100a00 */
[----:B0-----:R-:W2:Y:S04]  /*2fe40*/  LDL.64 R10, [R1+0x158] ;  /* 0x00015800010a7983 */ /* 0x001ea80000100a00 */
[----:B------:R0:W-:Y:S04]  /*2fe50*/  STL.64 [R1+0x30d8], R26 ;  /* 0x0030d81a01007387 */ /* 0x0001e80000100a00 */
[----:B------:R-:W-:Y:S04]  /*2fe60*/  STL.64 [R1+0x30d0], R24 ;  /* 0x0030d01801007387 */ /* 0x000fe80000100a00 */
[----:B0-----:R-:W2:Y:S04]  /*2fe70*/  LDL.64 R26, [R1+0x118] ;  /* 0x00011800011a7983 */ /* 0x001ea80000100a00 */
[----:B--2---:R0:W-:Y:S04]  /*2fe80*/  STL.64 [R1+0x30e8], R26 ;  /* 0x0030e81a01007387 */ /* 0x0041e80000100a00 */
[----:B0-----:R-:W2:Y:S04]  /*2fe90*/  LDL.64 R26, [R1+0x128] ;  /* 0x00012800011a7983 */ /* 0x001ea80000100a00 */
[----:B--2---:R0:W-:Y:S04]  /*2fea0*/  STL.64 [R1+0x3100], R26 ;  /* 0x0031001a01007387 */ /* 0x0041e80000100a00 */
[----:B0-----:R-:W2:Y:S04]  /*2feb0*/  LDL.64 R26, [R1+0x138] ;  /* 0x00013800011a7983 */ /* 0x001ea80000100a00 */
[----:B--2---:R0:W-:Y:S04]  /*2fec0*/  STL.64 [R1+0x3118], R26 ;  /* 0x0031181a01007387 */ /* 0x0041e80000100a00 */
[----:B------:R-:W2:Y:S04]  /*2fed0*/  LDL.LU R24, [R1+0x550] ;  /* 0x0005500001187983 */ /* 0x000ea80000300800 */
[----:B------:R-:W2:Y:S04]  /*2fee0*/  LDL.LU R25, [R1+0x554] ;  /* 0x0005540001197983 */ /* 0x000ea80000300800 */
[----:B0-----:R-:W2:Y:S04]  /*2fef0*/  LDL.LU R26, [R1+0x558] ;  /* 0x00055800011a7983 */ /* 0x001ea80000300800 */
[----:B------:R-:W2:Y:S04]  /*2ff00*/  LDL.LU R27, [R1+0x55c] ;  /* 0x00055c00011b7983 */ /* 0x000ea80000300800 */
[----:B--2---:R-:W-:Y:S04]  /*2ff10*/  STL.64 [R1+0x3130], R26 ;  /* 0x0031301a01007387 */ /* 0x004fe80000100a00 */
[----:B------:R0:W-:Y:S04]  /*2ff20*/  STL.64 [R1+0x3128], R24 ;  /* 0x0031281801007387 */ /* 0x0001e80000100a00 */
[----:B0-----:R-:W2:Y:S04]  /*2ff30*/  LDL.LU R24, [R1+0x540] ;  /* 0x0005400001187983 */ /* 0x001ea80000300800 */
[----:B------:R-:W2:Y:S04]  /*2ff40*/  LDL.LU R25, [R1+0x544] ;  /* 0x0005440001197983 */ /* 0x000ea80000300800 */
[----:B------:R-:W2:Y:S04]  /*2ff50*/  LDL.LU R26, [R1+0x548] ;  /* 0x00054800011a7983 */ /* 0x000ea80000300800 */
[----:B------:R-:W2:Y:S04]  /*2ff60*/  LDL.LU R27, [R1+0x54c] ;  /* 0x00054c00011b7983 */ /* 0x000ea80000300800 */
[----:B----4-:R0:W-:Y:S04]  /*2ff70*/  STL.64 [R1+0x30a8], R14 ;  /* 0x0030a80e01007387 */ /* 0x0101e80000100a00 */
[----:B---3--:R-:W-:Y:S04]  /*2ff80*/  STL.64 [R1+0x30a0], R12 ;  /* 0x0030a00c01007387 */ /* 0x008fe80000100a00 */
[----:B0-----:R-:W3:Y:S04]  /*2ff90*/  LDL.64 R14, [R1+0xf8] ;  /* 0x0000f800010e7983 */ /* 0x001ee80000100a00 */
[----:B---3--:R0:W-:Y:S04]  /*2ffa0*/  STL.64 [R1+0x30c0], R14 ;  /* 0x0030c00e01007387 */ /* 0x0081e80000100a00 */
[----:B0-----:R-:W3:Y:S01]  /*2ffb0*/  LDL.64 R14, [R1+0x108] ;  /* 0x00010800010e7983 */ /* 0x001ee20000100a00 */
[----:B--2---:R-:W-:Y:S03]  /*2ffc0*/  HMMA.16816.F32.BF16 R24, R20, R10, R24 ;  /* 0x0000000a1418723c */ /* 0x004fe60000041818 */
[----:B---3--:R0:W-:Y:S04]  /*2ffd0*/  STL.64 [R1+0x30e0], R14 ;  /* 0x0030e00e01007387 */ /* 0x0081e80000100a00 */
[----:B------:R-:W2:Y:S04]  /*2ffe0*/  LDL.LU R12, [R1+0x5d0] ;  /* 0x0005d000010c7983 */ /* 0x000ea80000300800 */
[----:B------:R-:W2:Y:S04]  /*2fff0*/  LDL.LU R13, [R1+0x5d4] ;  /* 0x0005d400010d7983 */ /* 0x000ea80000300800 */
[----:B0-----:R-:W3:Y:S04]  /*30000*/  LDL.LU R14, [R1+0x5d8] ;  /* 0x0005d800010e7983 */ /* 0x001ee80000300800 */
[----:B------:R-:W3:Y:S04]  /*30010*/  LDL.LU R15, [R1+0x5dc] ;  /* 0x0005dc00010f7983 */ /* 0x000ee80000300800 */
[----:B---3--:R-:W-:Y:S04]  /*30020*/  STL.64 [R1+0x30f8], R14 ;  /* 0x0030f80e01007387 */ /* 0x008fe80000100a00 */
[----:B--2---:R0:W-:Y:S04]  /*30030*/  STL.64 [R1+0x30f0], R12 ;  /* 0x0030f00c01007387 */ /* 0x0041e80000100a00 */
[----:B0-----:R-:W2:Y:S04]  /*30040*/  LDL.LU R12, [R1+0x580] ;  /* 0x00058000010c7983 */ /* 0x001ea80000300800 */
[----:B------:R-:W2:Y:S04]  /*30050*/  LDL.LU R13, [R1+0x584] ;  /* 0x00058400010d7983 */ /* 0x000ea80000300800 */
[----:B------:R-:W2:Y:S04]  /*30060*/  LDL.LU R14, [R1+0x588] ;  /* 0x00058800010e7983 */ /* 0x000ea80000300800 */
[----:B------:R-:W2:Y:S04]  /*30070*/  LDL.LU R15, [R1+0x58c] ;  /* 0x00058c00010f7983 */ /* 0x000ea80000300800 */
[----:B-1----:R0:W-:Y:S04]  /*30080*/  STL.64 [R1+0x2f48], R18 ;  /* 0x002f481201007387 */ /* 0x0021e80000100a00 */
[----:B------:R-:W-:Y:S04]  /*30090*/  STL.64 [R1+0x2f40], R16 ;  /* 0x002f401001007387 */ /* 0x000fe80000100a00 */
[----:B------:R-:W-:Y:S04]  /*300a0*/  STL.64 [R1+0x2b0], R24 ;  /* 0x0002b01801007387 */ /* 0x000fe80000100a00 */
[----:B------:R1:W-:Y:S01]  /*300b0*/  STL.64 [R1+0x2b8], R26 ;  /* 0x0002b81a01007387 */ /* 0x0003e20000100a00 */
[----:B0-----:R-:W-:-:S02]  /*300c0*/  IMAD.MOV.U32 R18, RZ, RZ, R2 ;  /* 0x000000ffff127224 */ /* 0x001fc400078e0002 */
[----:B------:R-:W-:Y:S02]  /*300d0*/  IMAD.MOV.U32 R19, RZ, RZ, R0 ;  /* 0x000000ffff137224 */ /* 0x000fe400078e0000 */
[----:B------:R-:W-:Y:S01]  /*300e0*/  IMAD.MOV.U32 R2, RZ, RZ, R10 ;  /* 0x000000ffff027224 */ /* 0x000fe200078e000a */
[----:B-1----:R-:W3:Y:S04]  /*300f0*/  LDL.LU.64 R26, [R1+0x3130] ;  /* 0x00313000011a7983 */ /* 0x002ee80000300a00 */
[----:B------:R-:W3:Y:S01]  /*30100*/  LDL.LU.64 R24, [R1+0x3128] ;  /* 0x0031280001187983 */ /* 0x000ee20000300a00 */
[----:B------:R-:W-:-:S03]  /*30110*/  IMAD.MOV.U32 R0, RZ, RZ, R11 ;  /* 0x000000ffff007224 */ /* 0x000fc600078e000b */
[----:B------:R-:W3:Y:S02]  /*30120*/  LDL.LU.64 R10, [R1+0x3120] ;  /* 0x00312000010a7983 */ /* 0x000ee40000300a00 */
[----:B---3--:R-:W-:Y:S01]  /*30130*/  HMMA.16816.F32.BF16 R24, R20, R10, R24 ;  /* 0x0000000a1418723c */ /* 0x008fe20000041818 */
[----:B------:R-:W-:Y:S02]  /*30140*/  IMAD.MOV.U32 R4, RZ, RZ, R10 ;  /* 0x000000ffff047224 */ /* 0x000fe400078e000a */
        /* <DEDUP_REMOVED lines=9> */
[----:B0-----:R-:W4:Y:S04]  /*301e0*/  LDL.LU R4, [R1+0x570] ;  /* 0x0005700001047983 */ /* 0x001f280000300800 */
[----:B------:R-:W4:Y:S04]  /*301f0*/  LDL.LU R5, [R1+0x574] ;  /* 0x0005740001057983 */ /* 0x000f280000300800 */
[----:B------:R-:W2:Y:S04]  /*30200*/  LDL.LU R6, [R1+0x578] ;  /* 0x0005780001067983 */ /* 0x000ea80000300800 */
[----:B------:R-:W2:Y:S01]  /*30210*/  LDL.LU R7, [R1+0x57c] ;  /* 0x00057c0001077983 */ /* 0x000ea20000300800 */
[----:B---3--:R-:W-:Y:S03]  /*30220*/  HMMA.16816.F32.BF16 R8, R20, R26, R8 ;  /* 0x0000001a1408723c */ /* 0x008fe60000041808 */
[----:B--2---:R-:W-:Y:S04]  /*30230*/  STL.64 [R1+0x30b8], R6 ;  /* 0x0030b80601007387 */ /* 0x004fe80000100a00 */
[----:B----4-:R0:W-:Y:S04]  /*30240*/  STL.64 [R1+0x30b0], R4 ;  /* 0x0030b00401007387 */ /* 0x0101e80000100a00 */
[----:B0-----:R-:W2:Y:S04]  /*30250*/  LDL.LU R4, [R1+0x5b0] ;  /* 0x0005b00001047983 */ /* 0x001ea80000300800 */
[----:B------:R-:W2:Y:S04]  /*30260*/  LDL.LU R5, [R1+0x5b4] ;  /* 0x0005b40001057983 */ /* 0x000ea80000300800 */
[----:B------:R-:W2:Y:S04]  /*30270*/  LDL.LU R6, [R1+0x5b8] ;  /* 0x0005b80001067983 */ /* 0x000ea80000300800 */
        /* <DEDUP_REMOVED lines=14> */
[----:B------:R-:W3:Y:S02]  /*30360*/  LDL.LU.64 R26, [R1+0x30e8] ;  /* 0x0030e800011a7983 */ /* 0x000ee40000300a00 */
        /* <DEDUP_REMOVED lines=9> */
[----:B---3--:R-:W-:-:S15]  /*30400*/  HMMA.16816.F32.BF16 R24, R20, R14, R24 ;  /* 0x0000000e1418723c */ /* 0x008fde0000041818 */
[----:B------:R-:W-:-:S04]  /*30410*/  NOP ;  /* 0x0000000000007918 */ /* 0x000fc80000000000 */
[----:B------:R0:W-:Y:S04]  /*30420*/  STL.64 [R1+0x260], R24 ;  /* 0x0002601801007387 */ /* 0x0001e80000100a00 */
[----:B------:R1:W-:Y:S04]  /*30430*/  STL.64 [R1+0x268], R26 ;  /* 0x0002681a01007387 */ /* 0x0003e80000100a00 */
[----:B0-----:R-:W3:Y:S01]  /*30440*/  LDL.LU.64 R24, [R1+0x30c8] ;  /* 0x0030c80001187983 */ /* 0x001ee20000300a00 */
        /* <DEDUP_REMOVED lines=11> */
[----:B------:R-:W4:Y:S04]  /*30500*/  LDL.LU.64 R14, [R1+0x30a8] ;  /* 0x0030a800010e7983 */ /* 0x000f280000300a00 */
[----:B------:R-:W4:Y:S02]  /*30510*/  LDL.LU.64 R12, [R1+0x30a0] ;  /* 0x0030a000010c7983 */ /* 0x000f240000300a00 */
[----:B----4-:R-:W-:-:S15]  /*30520*/  HMMA.16816.F32.BF16 R12, R20, R18, R12 ;  /* 0x00000012140c723c */ /* 0x010fde000004180c */
[----:B------:R-:W-:-:S04]  /*30530*/  NOP ;  /* 0x0000000000007918 */ /* 0x000fc80000000000 */
[----:B------:R-:W-:Y:S04]  /*30540*/  STL.64 [R1+0x240], R12 ;  /* 0x0002400c01007387 */ /* 0x000fe80000100a00 */
[----:B------:R0:W-:Y:S04]  /*30550*/  STL.64 [R1+0x248], R14 ;  /* 0x0002480e01007387 */ /* 0x0001e80000100a00 */
[----:B0-----:R-:W2:Y:S04]  /*30560*/  LDL.LU.64 R14, [R1+0x3098] ;  /* 0x00309800010e7983 */ /* 0x001ea80000300a00 */
[----:B------:R-:W-:Y:S01]  /*30570*/  STL.64 [R1+0x2f58], R18 ;  /* 0x002f581201007387 */ /* 0x000fe20000100a00 */
[----:B--2---:R-:W-:Y:S03]  /*30580*/  HMMA.16816.F32.BF16 R20, R20, R14, R4 ;  /* 0x0000000e1414723c */ /* 0x004fe60000041804 */
[----:B------:R-:W2:Y:S04]  /*30590*/  LDL.LU.64 R6, [R1+0x3090] ;  /* 0x0030900001067983 */ /* 0x000ea80000300a00 */
[----:B------:R-:W4:Y:S04]  /*305a0*/  LDL.LU.64 R4, [R1+0x3088] ;  /* 0x0030880001047983 */ /* 0x000f280000300a00 */
[----:B------:R-:W2:Y:S04]  /*305b0*/  LDL.LU.64 R14, [R1+0x3080] ;  /* 0x00308000010e7983 */ /* 0x000ea80000300a00 */
[----:B------:R-:W2:Y:S04]  /*305c0*/  LDL.LU.64 R12, [R1+0x3078] ;  /* 0x00307800010c7983 */ /* 0x000ea80000300a00 */
[----:B------:R-:W-:Y:S04]  /*305d0*/  STL.64 [R1+0x160], R20 ;  /* 0x0001601401007387 */ /* 0x000fe80000100a00 */
[----:B------:R-:W-:Y:S04]  /*305e0*/  STL.64 [R1+0x168], R22 ;  /* 0x0001681601007387 */ /* 0x000fe80000100a00 */
[----:B----4-:R-:W0:Y:S04]  /*305f0*/  LDSM.16.MT88.4 R20, [R5+UR5+0x2180] ;  /* 0x002180050514783b */ /* 0x010e280008004200 */
[----:B0-----:R0:W-:Y:S04]  /*30600*/  STL.64 [R1+0x2e80], R22 ;  /* 0x002e801601007387 */ /* 0x0011e80000100a00 */
[----:B------:R1:W-:Y:S04]  /*30610*/  STL.64 [R1+0x2e78], R20 ;  /* 0x002e781401007387 */ /* 0x0003e80000100a00 */
[----:B0-----:R-:W4:Y:S04]  /*30620*/  LDL.LU.64 R22, [R1+0xd8] ;  /* 0x0000d80001167983 */ /* 0x001f280000300a00 */
[----:B----4-:R0:W-:Y:S04]  /*30630*/  STL.64 [R1+0x2f50], R22 ;  /* 0x002f501601007387 */ /* 0x0101e80000100a00 */
[----:B-1----:R-:W4:Y:S04]  /*30640*/  LDL.LU R20, [R1+0x6d0] ;  /* 0x0006d00001147983 */ /* 0x002f280000300800 */
[----:B------:R-:W4:Y:S04]  /*30650*/  LDL.LU R21, [R1+0x6d4] ;  /* 0x0006d40001157983 */ /* 0x000f280000300800 */
[----:B0-----:R-:W2:Y:S04]  /*30660*/  LDL.LU R22, [R1+0x6d8] ;  /* 0x0006d80001167983 */ /* 0x001ea80000300800 */
[----:B------:R-:W2:Y:S01]  /*30670*/  LDL.LU R23, [R1+0x6dc] ;  /* 0x0006dc0001177983 */ /* 0x000ea20000300800 */
[----:B------:R-:W-:-:S02]  /*30680*/  IMAD.MOV.U32 R18, RZ, RZ, R28 ;  /* 0x000000ffff127224 */ /* 0x000fc400078e001c */
[----:B------:R-:W-:Y:S01]  /*30690*/  IMAD.MOV.U32 R19, RZ, RZ, R29 ;  /* 0x000000ffff137224 */ /* 0x000fe200078e001d */
[----:B--2---:R-:W-:Y:S04]  /*306a0*/  STL.64 [R1+0x2f68], R22 ;  /* 0x002f681601007387 */ /* 0x004fe80000100a00 */
[----:B----4-:R-:W-:Y:S04]  /*306b0*/  STL.64 [R1+0x2f60], R20 ;  /* 0x002f601401007387 */ /* 0x010fe80000100a00 */
[----:B------:R-:W2:Y:S04]  /*306c0*/  LDL.LU R28, [R1+0x3074] ;  /* 0x00307400011c7983 */ /* 0x000ea80000300800 */
[----:B------:R-:W4:Y:S04]  /*306d0*/  LDL.LU R29, [R1+0x3070] ;  /* 0x00307000011d7983 */ /* 0x000f280000300800 */
[----:B------:R0:W-:Y:S02]  /*306e0*/  STL.64 [R1+0x2f70], R18 ;  /* 0x002f701201007387 */ /* 0x0001e40000100a00 */
[----:B0-----:R-:W-:-:S02]  /*306f0*/  IMAD.MOV.U32 R18, RZ, RZ, R27 ;  /* 0x000000ffff127224 */ /* 0x001fc400078e001b */
[----:B------:R-:W-:-:S05]  /*30700*/  IMAD.MOV.U32 R19, RZ, RZ, R26 ;  /* 0x000000ffff137224 */ /* 0x000fca00078e001a */
[----:B------:R0:W-:Y:S04]  /*30710*/  STL.64 [R1+0x2f88], R18 ;  /* 0x002f881201007387 */ /* 0x0001e80000100a00 */
[----:B------:R-:W2:Y:S04]  /*30720*/  LDL.LU R20, [R1+0x6a0] ;  /* 0x0006a00001147983 */ /* 0x000ea80000300800 */
[----:B------:R-:W2:Y:S04]  /*30730*/  LDL.LU R21, [R1+0x6a4] ;  /* 0x0006a40001157983 */ /* 0x000ea80000300800 */
[----:B------:R-:W2:Y:S04]  /*30740*/  LDL.LU R22, [R1+0x6a8] ;  /* 0x0006a80001167983 */ /* 0x000ea80000300800 */
[----:B------:R-:W2:Y:S01]  /*30750*/  LDL.LU R23, [R1+0x6ac] ;  /* 0x0006ac0001177983 */ /* 0x000ea20000300800 */
[----:B0-----:R-:W-:-:S02]  /*30760*/  IMAD.MOV.U32 R18, RZ, RZ, R17 ;  /* 0x000000ffff127224 */ /* 0x001fc400078e0011 */
        /* <DEDUP_REMOVED lines=8> */
[----:B------:R-:W-:-:S02]  /*307f0*/  IMAD.MOV.U32 R18, RZ, RZ, R11 ;  /* 0x000000ffff127224 */ /* 0x000fc400078e000b */
        /* <DEDUP_REMOVED lines=8> */
[----:B------:R-:W2:Y:S04]  /*30880*/  LDL.LU R22, [R1+0x688] ;  /* 0x0006880001167983 */ /* 0x000ea80000300800 */
[----:B------:R-:W2:Y:S04]  /*30890*/  LDL.LU R23, [R1+0x68c] ;  /* 0x00068c0001177983 */ /* 0x000ea80000300800 */
[----:B------:R0:W-:Y:S04]  /*308a0*/  STL.64 [R1+0x2fd0], R18 ;  /* 0x002fd01201007387 */ /* 0x0001e80000100a00 */
        /* <DEDUP_REMOVED lines=10> */
[----:B------:R-:W2:Y:S04]  /*30950*/  LDL.LU R8, [R1+0x600] ;  /* 0x0006000001087983 */ /* 0x000ea80000300800 */
[----:B------:R-:W2:Y:S04]  /*30960*/  LDL.LU R9, [R1+0x604] ;  /* 0x0006040001097983 */ /* 0x000ea80000300800 */
[----:B------:R-:W2:Y:S04]  /*30970*/  LDL.LU R10, [R1+0x608] ;  /* 0x00060800010a7983 */ /* 0x000ea80000300800 */
[----:B------:R-:W2:Y:S01]  /*30980*/  LDL.LU R11, [R1+0x60c] ;  /* 0x00060c00010b7983 */ /* 0x000ea20000300800 */
[----:B------:R-:W-:-:S02]  /*30990*/  IMAD.MOV.U32 R26, RZ, RZ, R12 ;  /* 0x000000ffff1a7224 */ /* 0x000fc400078e000c */
[----:B------:R-:W-:Y:S01]  /*309a0*/  IMAD.MOV.U32 R27, RZ, RZ, R13 ;  /* 0x000000ffff1b7224 */ /* 0x000fe200078e000d */
[----:B--2---:R-:W-:Y:S04]  /*309b0*/  STL.64 [R1+0x3028], R10 ;  /* 0x0030280a01007387 */ /* 0x004fe80000100a00 */
[----:B------:R-:W-:Y:S04]  /*309c0*/  STL.64 [R1+0x3020], R8 ;  /* 0x0030200801007387 */ /* 0x000fe80000100a00 */
[----:B------:R-:W2:Y:S04]  /*309d0*/  LDL.LU R12, [R1+0x306c] ;  /* 0x00306c00010c7983 */ /* 0x000ea80000300800 */
[----:B------:R-:W2:Y:S04]  /*309e0*/  LDL.LU R13, [R1+0x3068] ;  /* 0x00306800010d7983 */ /* 0x000ea80000300800 */
[----:B------:R0:W-:Y:S02]  /*309f0*/  STL.64 [R1+0x3030], R26 ;  /* 0x0030301a01007387 */ /* 0x0001e40000100a00 */
[----:B0-----:R-:W-:-:S02]  /*30a00*/  IMAD.MOV.U32 R26, RZ, RZ, R14 ;  /* 0x000000ffff1a7224 */ /* 0x001fc400078e000e */
[----:B------:R-:W-:Y:S01]  /*30a10*/  IMAD.MOV.U32 R27, RZ, RZ, R15 ;  /* 0x000000ffff1b7224 */ /* 0x000fe200078e000f */
[----:B------:R-:W2:Y:S04]  /*30a20*/  LDL.LU R14, [R1+0x3064] ;  /* 0x00306400010e7983 */ /* 0x000ea80000300800 */
[----:B------:R-:W2:Y:S04]  /*30a30*/  LDL.LU R15, [R1+0x3060] ;  /* 0x00306000010f7983 */ /* 0x000ea80000300800 */
[----:B------:R-:W-:Y:S04]  /*30a40*/  STL.64 [R1+0x3048], R26 ;  /* 0x0030481a01007387 */ /* 0x000fe80000100a00 */
[----:B------:R-:W2:Y:S04]  /*30a50*/  LDL.LU R8, [R1+0x5f0] ;  /* 0x0005f00001087983 */ /* 0x000ea80000300800 */
[----:B------:R-:W2:Y:S04]  /*30a60*/  LDL.LU R9, [R1+0x5f4] ;  /* 0x0005f40001097983 */ /* 0x000ea80000300800 */
[----:B------:R-:W2:Y:S04]  /*30a70*/  LDL.LU R10, [R1+0x5f8] ;  /* 0x0005f800010a7983 */ /* 0x000ea80000300800 */
[----:B------:R-:W2:Y:S04]  /*30a80*/  LDL.LU R11, [R1+0x5fc] ;  /* 0x0005fc00010b7983 */ /* 0x000ea80000300800 */
        /* <DEDUP_REMOVED lines=14> */
[----:B---3--:R-:W-:-:S02]  /*30b70*/  IMAD.MOV.U32 R18, RZ, RZ, R25 ;  /* 0x000000ffff127224 */ /* 0x008fc400078e0019 */
[----:B------:R-:W-:-:S05]  /*30b80*/  IMAD.MOV.U32 R19, RZ, RZ, R24 ;  /* 0x000000ffff137224 */ /* 0x000fca00078e0018 */
[----:B------:R1:W-:Y:S04]  /*30b90*/  STL.64 [R1+0x3008], R18 ;  /* 0x0030081201007387 */ /* 0x0003e80000100a00 */
[----:B0-----:R-:W3:Y:S04]  /*30ba0*/  LDL.LU R16, [R1+0x610] ;  /* 0x0006100001107983 */ /* 0x001ee80000300800 */
[----:B------:R-:W3:Y:S04]  /*30bb0*/  LDL.LU R17, [R1+0x614] ;  /* 0x0006140001117983 */ /* 0x000ee80000300800 */
[----:B-1----:R-:W3:Y:S04]  /*30bc0*/  LDL.LU R18, [R1+0x618] ;  /* 0x0006180001127983 */ /* 0x002ee80000300800 */
[----:B------:R-:W3:Y:S04]  /*30bd0*/  LDL.LU R19, [R1+0x61c] ;  /* 0x00061c0001137983 */ /* 0x000ee80000300800 */
[----:B------:R-:W-:Y:S04]  /*30be0*/  STL.64 [R1+0x2fb0], R22 ;  /* 0x002fb01601007387 */ /* 0x000fe80000100a00 */
[----:B------:R0:W-:Y:S04]  /*30bf0*/  STL.64 [R1+0x2fa8], R20 ;  /* 0x002fa81401007387 */ /* 0x0001e80000100a00 */
[----:B0-----:R-:W2:Y:S04]  /*30c00*/  LDL.LU R20, [R1+0x670] ;  /* 0x0006700001147983 */ /* 0x001ea80000300800 */
[----:B------:R-:W2:Y:S04]  /*30c10*/  LDL.LU R21, [R1+0x674] ;  /* 0x0006740001157983 */ /* 0x000ea80000300800 */
[----:B------:R-:W2:Y:S04]  /*30c20*/  LDL.LU R22, [R1+0x678] ;  /* 0x0006780001167983 */ /* 0x000ea80000300800 */
[----:B------:R-:W2:Y:S01]  /*30c30*/  LDL.LU R23, [R1+0x67c] ;  /* 0x00067c0001177983 */ /* 0x000ea20000300800 */
[----:B----4-:R-:W-:-:S02]  /*30c40*/  IMAD.MOV.U32 R26, RZ, RZ, R29 ;  /* 0x000000ffff1a7224 */ /* 0x010fc400078e001d */
[----:B------:R-:W-:Y:S01]  /*30c50*/  IMAD.MOV.U32 R27, RZ, RZ, R28 ;  /* 0x000000ffff1b7224 */ /* 0x000fe200078e001c */
[----:B--2---:R-:W-:Y:S04]  /*30c60*/  STL.64 [R1+0x2fc8], R22 ;  /* 0x002fc81601007387 */ /* 0x004fe80000100a00 */
[----:B------:R0:W-:Y:S04]  /*30c70*/  STL.64 [R1+0x2fc0], R20 ;  /* 0x002fc01401007387 */ /* 0x0001e80000100a00 */
[----:B0-----:R-:W2:Y:S04]  /*30c80*/  LDL.LU R20, [R1+0x660] ;  /* 0x0006600001147983 */ /* 0x001ea80000300800 */
[----:B------:R-:W2:Y:S04]  /*30c90*/  LDL.LU R21, [R1+0x664] ;  /* 0x0006640001157983 */ /* 0x000ea80000300800 */
[----:B------:R-:W4:Y:S04]  /*30ca0*/  LDL.LU R22, [R1+0x668] ;  /* 0x0006680001167983 */ /* 0x000f280000300800 */
[----:B------:R-:W4:Y:S01]  /*30cb0*/  LDL.LU R23, [R1+0x66c] ;  /* 0x00066c0001177983 */ /* 0x000f220000300800 */
[C---:B------:R-:W-:Y:S03]  /*30cc0*/  HMMA.16816.F32.BF16 R24, R12.reuse, R26, R8 ;  /* 0x0000001a0c18723c */ /* 0x040fe60000041808 */
[----:B----4-:R-:W-:Y:S04]  /*30cd0*/  STL.64 [R1+0x3000], R22 ;  /* 0x0030001601007387 */ /* 0x010fe80000100a00 */
[----:B--2---:R0:W-:Y:S04]  /*30ce0*/  STL.64 [R1+0x2ff8], R20 ;  /* 0x002ff81401007387 */ /* 0x0041e80000100a00 */
[----:B0-----:R-:W2:Y:S04]  /*30cf0*/  LDL.LU R20, [R1+0x630] ;  /* 0x0006300001147983 */ /* 0x001ea80000300800 */
[----:B------:R-:W2:Y:S04]  /*30d00*/  LDL.LU R21, [R1+0x634] ;  /* 0x0006340001157983 */ /* 0x000ea80000300800 */
[----:B------:R-:W2:Y:S04]  /*30d10*/  LDL.LU R22, [R1+0x638] ;  /* 0x0006380001167983 */ /* 0x000ea80000300800 */
[----:B------:R-:W2:Y:S04]  /*30d20*/  LDL.LU R23, [R1+0x63c] ;  /* 0x00063c0001177983 */ /* 0x000ea80000300800 */
[----:B------:R-:W-:Y:S04]  /*30d30*/  STL [R1+0x2dd0], R5 ;  /* 0x002dd00501007387 */ /* 0x000fe80000100800 */
[----:B------:R-:W4:Y:S04]  /*30d40*/  LDL.LU.64 R10, [R1+0x3058] ;  /* 0x00305800010a7983 */ /* 0x000f280000300a00 */
[----:B------:R-:W4:Y:S04]  /*30d50*/  LDL.LU.64 R8, [R1+0x3050] ;  /* 0x0030500001087983 */ /* 0x000f280000300a00 */
[----:B------:R-:W-:Y:S04]  /*30d60*/  STL.64 [R1+0x230], R24 ;  /* 0x0002301801007387 */ /* 0x000fe80000100a00 */
[----:B------:R0:W-:Y:S04]  /*30d70*/  STL.64 [R1+0x238], R26 ;  /* 0x0002381a01007387 */ /* 0x0001e80000100a00 */
[----:B0-----:R-:W4:Y:S02]  /*30d80*/  LDL.LU.64 R26, [R1+0x3048] ;  /* 0x00304800011a7983 */ /* 0x001f240000300a00 */
[----:B----4-:R-:W-:Y:S02]  /*30d90*/  HMMA.16816.F32.BF16 R24, R12, R26, R8 ;  /* 0x0000001a0c18723c */ /* 0x010fe40000041808 */
[----:B------:R-:W4:Y:S04]  /*30da0*/  LDL.LU.64 R10, [R1+0x3040] ;  /* 0x00304000010a7983 */ /* 0x000f280000300a00 */
[----:B------:R-:W4:-:S13]  /*30db0*/  LDL.LU.64 R8, [R1+0x3038] ;  /* 0x0030380001087983 */ /* 0x000f1a0000300a00 */
        /* <DEDUP_REMOVED lines=19> */
[----:B0-----:R-:W2:Y:S04]  /*30ef0*/  LDL.LU.64 R18, [R1+0x3008] ;  /* 0x0030080001127983 */ /* 0x001ea80000300a00 */
[----:B------:R0:W-:Y:S04]  /*30f00*/  STL.64 [R1+0x2f28], R10 ;  /* 0x002f280a01007387 */ /* 0x0001e80000100a00 */
[----:B------:R-:W3:Y:S04]  /*30f10*/  LDL.LU R8, [R1+0x620] ;  /* 0x0006200001087983 */ /* 0x000ee80000300800 */
[----:B------:R-:W3:Y:S04]  /*30f20*/  LDL.LU R9, [R1+0x624] ;  /* 0x0006240001097983 */ /* 0x000ee80000300800 */
[----:B0-----:R-:W3:Y:S04]  /*30f30*/  LDL.LU R10, [R1+0x628] ;  /* 0x00062800010a7983 */ /* 0x001ee80000300800 */
[----:B------:R-:W3:Y:S02]  /*30f40*/  LDL.LU R11, [R1+0x62c] ;  /* 0x00062c00010b7983 */ /* 0x000ee40000300800 */
[----:B---3--:R-:W-:-:S15]  /*30f50*/  HMMA.16816.F32.BF16 R8, R12, R6, R8 ;  /* 0x000000060c08723c */ /* 0x008fde0000041808 */
[----:B------:R-:W-:-:S04]  /*30f60*/  NOP ;  /* 0x0000000000007918 */ /* 0x000fc80000000000 */
[----:B------:R-:W-:Y:S04]  /*30f70*/  STL.64 [R1+0x1e0], R8 ;  /* 0x0001e00801007387 */ /* 0x000fe80000100a00 */
[----:B------:R0:W-:Y:S04]  /*30f80*/  STL.64 [R1+0x1e8], R10 ;  /* 0x0001e80a01007387 */ /* 0x0001e80000100a00 */
[----:B0-----:R-:W3:Y:S01]  /*30f90*/  LDL.LU.64 R10, [R1+0x18] ;  /* 0x00001800010a7983 */ /* 0x001ee20000300a00 */
[----:B--2---:R-:W-:Y:S01]  /*30fa0*/  HMMA.16816.F32.BF16 R16, R12, R18, R20 ;  /* 0x000000120c10723c */ /* 0x004fe20000041814 */
[----:B------:R-:W-:-:S02]  /*30fb0*/  IMAD.MOV.U32 R26, RZ, RZ, R4 ;  /* 0x000000ffff1a7224 */ /* 0x000fc400078e0004 */
[----:B---3--:R-:W-:Y:S04]  /*30fc0*/  STL.64 [R1+0x2f30], R10 ;  /* 0x002f300a01007387 */ /* 0x008fe80000100a00 */
[----:B------:R0:W-:Y:S04]  /*30fd0*/  STL.64 [R1+0x2f18], R6 ;  /* 0x002f180601007387 */ /* 0x0001e80000100a00 */
[----:B------:R-:W2:Y:S04]  /*30fe0*/  LDL.LU R4, [R1+0x6c0] ;  /* 0x0006c00001047983 */ /* 0x000ea80000300800 */
[----:B------:R-:W2:Y:S04]  /*30ff0*/  LDL.LU R5, [R1+0x6c4] ;  /* 0x0006c40001057983 */ /* 0x000ea80000300800 */
[----:B0-----:R-:W2:Y:S04]  /*31000*/  LDL.LU R6, [R1+0x6c8] ;  /* 0x0006c80001067983 */ /* 0x001ea80000300800 */
[----:B------:R-:W2:Y:S04]  /*31010*/  LDL.LU R7, [R1+0x6cc] ;  /* 0x0006cc0001077983 */ /* 0x000ea80000300800 */
[----:B------:R-:W3:Y:S04]  /*31020*/  LDL.LU.64 R22, [R1+0x3000] ;  /* 0x0030000001167983 */ /* 0x000ee80000300a00 */
[----:B------:R-:W3:Y:S04]  /*31030*/  LDL.LU.64 R20, [R1+0x2ff8] ;  /* 0x002ff80001147983 */ /* 0x000ee80000300a00 */
[----:B------:R-:W-:Y:S04]  /*31040*/  STL.64 [R1+0x350], R16 ;  /* 0x0003501001007387 */ /* 0x000fe80000100a00 */
[----:B------:R0:W-:Y:S04]  /*31050*/  STL.64 [R1+0x358], R18 ;  /* 0x0003581201007387 */ /* 0x0001e80000100a00 */
[----:B0-----:R-:W4:Y:S04]  /*31060*/  LDL.LU.64 R18, [R1+0x2ff0] ;  /* 0x002ff00001127983 */ /* 0x001f280000300a00 */
[----:B------:R-:W4:Y:S01]  /*31070*/  LDL.LU.64 R16, [R1+0x2fe8] ;  /* 0x002fe80001107983 */ /* 0x000f220000300a00 */
[----:B------:R-:W-:-:S02]  /*31080*/  IMAD.MOV.U32 R10, RZ, RZ, R2 ;  /* 0x000000ffff0a7224 */ /* 0x000fc400078e0002 */
[----:B------:R-:W-:Y:S02]  /*31090*/  IMAD.MOV.U32 R11, RZ, RZ, R0 ;  /* 0x000000ffff0b7224 */ /* 0x000fe400078e0000 */
[----:B------:R-:W-:-:S05]  /*310a0*/  IMAD.MOV.U32 R27, RZ, RZ, R3 ;  /* 0x000000ffff1b7224 */ /* 0x000fca00078e0003 */
[----:B----4-:R-:W-:Y:S01]  /*310b0*/  HMMA.16816.F32.BF16 R8, R12, R10, R16 ;  /* 0x0000000a0c08723c */ /* 0x010fe20000041810 */
[----:B------:R-:W4:Y:S04]  /*310c0*/  LDL.LU.64 R18, [R1+0x2fe0] ;  /* 0x002fe00001127983 */ /* 0x000f280000300a00 */
[----:B------:R-:W4:-:S14]  /*310d0*/  LDL.LU.64 R16, [R1+0x2fd8] ;  /* 0x002fd80001107983 */ /* 0x000f1c0000300a00 */
[----:B------:R-:W-:Y:S04]  /*310e0*/  STL.64 [R1+0x340], R8 ;  /* 0x0003400801007387 */ /* 0x000fe80000100a00 */
[----:B------:R0:W-:Y:S04]  /*310f0*/  STL.64 [R1+0x348], R10 ;  /* 0x0003480a01007387 */ /* 0x0001e80000100a00 */
[----:B0-----:R-:W2:Y:S01]  /*31100*/  LDL.64 R10, [R1+0x28] ;  /* 0x00002800010a7983 */ /* 0x001ea20000100a00 */
[----:B----4-:R-:W-:Y:S03]  /*31110*/  HMMA.16816.F32.BF16 R24, R12, R26, R16 ;  /* 0x0000001a0c18723c */ /* 0x010fe60000041810 */
[----:B------:R-:W3:-:S15]  /*31120*/  LDL.LU.64 R18, [R1+0x2fd0] ;  /* 0x002fd00001127983 */ /* 0x000ede0000300a00 */
[----:B------:R-:W-:Y:S01]  /*31130*/  NOP ;  /* 0x0000000000007918 */ /* 0x000fe20000000000 */
[----:B------:R-:W-:Y:S04]  /*31140*/  STL.64 [R1+0x330], R24 ;  /* 0x0003301801007387 */ /* 0x000fe80000100a00 */
[----:B------:R0:W-:Y:S04]  /*31150*/  STL.64 [R1+0x338], R26 ;  /* 0x0003381a01007387 */ /* 0x0001e80000100a00 */
[----:B0-----:R-:W4:Y:S01]  /*31160*/  LDL.LU.64 R26, [R1+0x8] ;  /* 0x00000800011a7983 */ /* 0x001f220000300a00 */
[C---:B---3--:R-:W-:Y:S03]  /*31170*/  HMMA.16816.F32.BF16 R16, R12.reuse, R18, R20 ;  /* 0x000000120c10723c */ /* 0x048fe60000041814 */
[----:B----4-:R0:W-:Y:S04]  /*31180*/  STL.64 [R1+0x2f38], R26 ;  /* 0x002f381a01007387 */ /* 0x0101e80000100a00 */
[----:B------:R-:W3:Y:S04]  /*31190*/  LDL.LU R24, [R1+0x6b0] ;  /* 0x0006b00001187983 */ /* 0x000ee80000300800 */
[----:B------:R-:W3:Y:S04]  /*311a0*/  LDL.LU R25, [R1+0x6b4] ;  /* 0x0006b40001197983 */ /* 0x000ee80000300800 */
[----:B0-----:R-:W3:Y:S04]  /*311b0*/  LDL.LU R26, [R1+0x6b8] ;  /* 0x0006b800011a7983 */ /* 0x001ee80000300800 */
[----:B------:R-:W3:Y:S04]  /*311c0*/  LDL.LU R27, [R1+0x6bc] ;  /* 0x0006bc00011b7983 */ /* 0x000ee80000300800 */
        /* <DEDUP_REMOVED lines=30> */
[----:B------:R-:W2:-:S15]  /*313b0*/  LDL.LU.64 R22, [R1+0x2f50] ;  /* 0x002f500001167983 */ /* 0x000e9e0000300a00 */
[----:B------:R-:W-:Y:S02]  /*313c0*/  NOP ;  /* 0x0000000000007918 */ /* 0x000fe40000000000 */
[----:B------:R-:W-:Y:S04]  /*313d0*/  STL.64 [R1+0x2d0], R16 ;  /* 0x0002d01001007387 */ /* 0x000fe80000100a00 */
[----:B------:R0:W-:Y:S04]  /*313e0*/  STL.64 [R1+0x2d8], R18 ;  /* 0x0002d81201007387 */ /* 0x0001e80000100a00 */
[----:B0-----:R-:W3:Y:S04]  /*313f0*/  LDL.LU.64 R18, [R1+0x2f48] ;  /* 0x002f480001127983 */ /* 0x001ee80000300a00 */
[----:B------:R-:W3:Y:S01]  /*31400*/  LDL.LU.64 R16, [R1+0x2f40] ;  /* 0x002f400001107983 */ /* 0x000ee20000300a00 */
[----:B--2---:R-:W-:Y:S03]  /*31410*/  HMMA.16816.F32.BF16 R4, R12, R22, R4 ;  /* 0x000000160c04723c */ /* 0x004fe60000041804 */
[----:B------:R-:W2:-:S15]  /*31420*/  LDL.LU R12, [R1+0x740] ;  /* 0x00074000010c7983 */ /* 0x000e9e0000300800 */
[----:B------:R-:W-:Y:S01]  /*31430*/  NOP ;  /* 0x0000000000007918 */ /* 0x000fe20000000000 */
[----:B------:R0:W-:Y:S04]  /*31440*/  STL.64 [R1+0x1d0], R4 ;  /* 0x0001d00401007387 */ /* 0x0001e80000100a00 */
[----:B------:R1:W-:Y:S04]  /*31450*/  STL.64 [R1+0x1d8], R6 ;  /* 0x0001d80601007387 */ /* 0x0003e80000100a00 */
[----:B------:R-:W2:Y:S04]  /*31460*/  LDL.LU R13, [R1+0x744] ;  /* 0x00074400010d7983 */ /* 0x000ea80000300800 */
[----:B------:R-:W4:Y:S04]  /*31470*/  LDL.LU R14, [R1+0x748] ;  /* 0x00074800010e7983 */ /* 0x000f280000300800 */
[----:B------:R-:W4:Y:S04]  /*31480*/  LDL.LU R15, [R1+0x74c] ;  /* 0x00074c00010f7983 */ /* 0x000f280000300800 */
[----:B0-----:R-:W2:Y:S04]  /*31490*/  LDL.LU R4, [R1+0x710] ;  /* 0x0007100001047983 */ /* 0x001ea80000300800 */
[----:B------:R-:W3:Y:S04]  /*314a0*/  LDL.LU R5, [R1+0x714] ;  /* 0x0007140001057983 */ /* 0x000ee80000300800 */
[----:B-1----:R-:W3:Y:S04]  /*314b0*/  LDL.LU R6, [R1+0x718] ;  /* 0x0007180001067983 */ /* 0x002ee80000300800 */
[----:B------:R-:W3:Y:S04]  /*314c0*/  LDL.LU R7, [R1+0x71c] ;  /* 0x00071c0001077983 */ /* 0x000ee80000300800 */
[----:B----4-:R0:W-:Y:S04]  /*314d0*/  STL.64 [R1+0x2f00], R14 ;  /* 0x002f000e01007387 */ /* 0x0101e80000100a00 */
[----:B--2---:R1:W-:Y:S04]  /*314e0*/  STL.64 [R1+0x2ef8], R12 ;  /* 0x002ef80c01007387 */ /* 0x0043e80000100a00 */
[----:B0-----:R-:W2:Y:S01]  /*314f0*/  LDL.LU.64 R14, [R1+0x38] ;  /* 0x00003800010e7983 */ /* 0x001ea20000300a00 */
[----:B---3--:R-:W-:Y:S01]  /*31500*/  HMMA.16816.F32.BF16 R24, R16, R10, R24 ;  /* 0x0000000a1018723c */ /* 0x008fe20000041818 */
[----:B------:R-:W-:-:S02]  /*31510*/  IMAD.MOV.U32 R29, RZ, RZ, R11 ;  /* 0x000000ffff1d7224 */ /* 0x000fc400078e000b */
[----:B--2---:R0:W-:Y:S04]  /*31520*/  STL.64 [R1+0x2f10], R14 ;  /* 0x002f100e01007387 */ /* 0x0041e80000100a00 */
[----:B-1----:R-:W2:Y:S04]  /*31530*/  LDL.LU R12, [R1+0x720] ;  /* 0x00072000010c7983 */ /* 0x002ea80000300800 */
[----:B------:R-:W2:Y:S04]  /*31540*/  LDL.LU R13, [R1+0x724] ;  /* 0x00072400010d7983 */ /* 0x000ea80000300800 */
[----:B0-----:R-:W2:Y:S04]  /*31550*/  LDL.LU R14, [R1+0x728] ;  /* 0x00072800010e7983 */ /* 0x001ea80000300800 */
[----:B------:R-:W2:Y:S04]  /*31560*/  LDL.LU R15, [R1+0x72c] ;  /* 0x00072c00010f7983 */ /* 0x000ea80000300800 */
[----:B------:R0:W-:Y:S04]  /*31570*/  STL.64 [R1+0x2e90], R22 ;  /* 0x002e901601007387 */ /* 0x0001e80000100a00 */
[----:B------:R-:W3:Y:S04]  /*31580*/  LDL.LU R20, [R1+0x6e0] ;  /* 0x0006e00001147983 */ /* 0x000ee80000300800 */
[----:B------:R-:W3:Y:S04]  /*31590*/  LDL.LU R21, [R1+0x6e4] ;  /* 0x0006e40001157983 */ /* 0x000ee80000300800 */
[----:B0-----:R-:W3:Y:S04]  /*315a0*/  LDL.LU R22, [R1+0x6e8] ;  /* 0x0006e80001167983 */ /* 0x001ee80000300800 */
[----:B------:R-:W3:Y:S04]  /*315b0*/  LDL.LU R23, [R1+0x6ec] ;  /* 0x0006ec0001177983 */ /* 0x000ee80000300800 */
[----:B------:R-:W-:Y:S04]  /*315c0*/  STL.64 [R1+0x380], R24 ;  /* 0x0003801801007387 */ /* 0x000fe80000100a00 */
[----:B------:R0:W-:Y:S04]  /*315d0*/  STL.64 [R1+0x388], R26 ;  /* 0x0003881a01007387 */ /* 0x0001e80000100a00 */
[----:B0-----:R-:W4:Y:S04]  /*315e0*/  LDL.LU.64 R26, [R1+0x2f38] ;  /* 0x002f3800011a7983 */ /* 0x001f280000300a00 */
[----:B------:R-:W3:Y:S02]  /*315f0*/  LDL.LU.64 R10, [R1+0x2f30] ;  /* 0x002f3000010a7983 */ /* 0x000ee40000300a00 */
[----:B---3--:R-:W-:-:S15]  /*31600*/  HMMA.16816.F32.BF16 R20, R16, R10, R20 ;  /* 0x0000000a1014723c */ /* 0x008fde0000041814 */
[----:B------:R-:W-:-:S04]  /*31610*/  NOP ;  /* 0x0000000000007918 */ /* 0x000fc80000000000 */
[----:B------:R0:W-:Y:S04]  /*31620*/  STL.64 [R1+0x370], R20 ;  /* 0x0003701401007387 */ /* 0x0001e80000100a00 */
[----:B------:R-:W-:Y:S01]  /*31630*/  STL.64 [R1+0x378], R22 ;  /* 0x0003781601007387 */ /* 0x000fe20000100a00 */
[----:B0-----:R-:W-:Y:S02]  /*31640*/  IMAD.MOV.U32 R21, RZ, RZ, R10 ;  /* 0x000000ffff157224 */ /* 0x001fe400078e000a */
[----:B------:R-:W-:Y:S02]  /*31650*/  IMAD.MOV.U32 R20, RZ, RZ, R11 ;  /* 0x000000ffff147224 */ /* 0x000fe400078e000b */
[----:B------:R-:W3:Y:S04]  /*31660*/  LDL.LU.64 R10, [R1+0x2f28] ;  /* 0x002f2800010a7983 */ /* 0x000ee80000300a00 */
[----:B------:R0:W-:Y:S04]  /*31670*/  STL.64 [R1+0x2ea8], R20 ;  /* 0x002ea81401007387 */ /* 0x0001e80000100a00 */
[----:B0-----:R-:W2:Y:S04]  /*31680*/  LDL.LU R20, [R1+0x6f0] ;  /* 0x0006f00001147983 */ /* 0x001ea80000300800 */
[----:B------:R-:W2:Y:S04]  /*31690*/  LDL.LU R21, [R1+0x6f4] ;  /* 0x0006f40001157983 */ /* 0x000ea80000300800 */
[----:B------:R-:W2:Y:S04]  /*316a0*/  LDL.LU R22, [R1+0x6f8] ;  /* 0x0006f80001167983 */ /* 0x000ea80000300800 */
[----:B------:R-:W2:Y:S01]  /*316b0*/  LDL.LU R23, [R1+0x6fc] ;  /* 0x0006fc0001177983 */ /* 0x000ea20000300800 */
[----:B----4-:R-:W-:Y:S01]  /*316c0*/  IMAD.MOV.U32 R8, RZ, RZ, R27 ;  /* 0x000000ffff087224 */ /* 0x010fe200078e001b */
[----:B--2---:R-:W-:-:S15]  /*316d0*/  HMMA.16816.F32.BF16 R20, R16, R26, R20 ;  /* 0x0000001a1014723c */ /* 0x004fde0000041814 */
[----:B------:R-:W-:-:S04]  /*316e0*/  NOP ;  /* 0x0000000000007918 */ /* 0x000fc80000000000 */
[----:B------:R0:W-:Y:S04]  /*316f0*/  STL.64 [R1+0x360], R20 ;  /* 0x0003601401007387 */ /* 0x0001e80000100a00 */
[----:B------:R-:W-:Y:S01]  /*31700*/  STL.64 [R1+0x368], R22 ;  /* 0x0003681601007387 */ /* 0x000fe20000100a00 */
[----:B0-----:R-:W-:-:S03]  /*31710*/  IMAD.MOV.U32 R20, RZ, RZ, R26 ;  /* 0x000000ffff147224 */ /* 0x001fc600078e001a */
[----:B------:R-:W2:Y:S04]  /*31720*/  LDL.LU.64 R26, [R1+0x2f20] ;  /* 0x002f2000011a7983 */ /* 0x000ea80000300a00 */
[----:B------:R0:W-:Y:S04]  /*31730*/  STL [R1+0x2ee0], R20 ;  /* 0x002ee01401007387 */ /* 0x0001e80000100800 */
[----:B0-----:R-:W2:Y:S04]  /*31740*/  LDL.LU R20, [R1+0x700] ;  /* 0x0007000001147983 */ /* 0x001ea80000300800 */
[----:B------:R-:W2:Y:S04]  /*31750*/  LDL.LU R21, [R1+0x704] ;  /* 0x0007040001157983 */ /* 0x000ea80000300800 */
[----:B------:R-:W2:Y:S04]  /*31760*/  LDL.LU R22, [R1+0x708] ;  /* 0x0007080001167983 */ /* 0x000ea80000300800 */
[----:B------:R-:W2:Y:S02]  /*31770*/  LDL.LU R23, [R1+0x70c] ;  /* 0x00070c0001177983 */ /* 0x000ea40000300800 */
[----:B--2---:R-:W-:-:S15]  /*31780*/  HMMA.16816.F32.BF16 R20, R16, R26, R20 ;  /* 0x0000001a1014723c */ /* 0x004fde0000041814 */
[----:B------:R-:W-:-:S04]  /*31790*/  NOP ;  /* 0x0000000000007918 */ /* 0x000fc80000000000 */
[----:B------:R0:W-:Y:S04]  /*317a0*/  STL.64 [R1+0x390], R20 ;  /* 0x0003901401007387 */ /* 0x0001e80000100a00 */
[----:B------:R1:W-:Y:S04]  /*317b0*/  STL.64 [R1+0x398], R22 ;  /* 0x0003981601007387 */ /* 0x0003e80000100a00 */
[----:B0-----:R-:W2:Y:S04]  /*317c0*/  LDL.LU R20, [R1+0x760] ;  /* 0x0007600001147983 */ /* 0x001ea80000300800 */
[----:B------:R-:W2:Y:S04]  /*317d0*/  LDL.LU R21, [R1+0x764] ;  /* 0x0007640001157983 */ /* 0x000ea80000300800 */
[----:B-1----:R-:W4:Y:S04]  /*317e0*/  LDL.LU R22, [R1+0x768] ;  /* 0x0007680001167983 */ /* 0x002f280000300800 */
[----:B------:R-:W4:Y:S01]  /*317f0*/  LDL.LU R23, [R1+0x76c] ;  /* 0x00076c0001177983 */ /* 0x000f220000300800 */
[C---:B---3--:R-:W-:Y:S03]  /*31800*/  HMMA.16816.F32.BF16 R4, R16.reuse, R10, R4 ;  /* 0x0000000a1004723c */ /* 0x048fe60000041804 */
[----:B----4-:R0:W-:Y:S04]  /*31810*/  STL.64 [R1+0x2ef0], R22 ;  /* 0x002ef01601007387 */ /* 0x0101e80000100a00 */
[----:B--2---:R1:W-:Y:S04]  /*31820*/  STL.64 [R1+0x2ee8], R20 ;  /* 0x002ee81401007387 */ /* 0x0043e80000100a00 */
[----:B0-----:R-:W2:Y:S04]  /*31830*/  LDL.LU.64 R22, [R1+0x158] ;  /* 0x0001580001167983 */ /* 0x001ea80000300a00 */
[----:B--2---:R0:W-:Y:S04]  /*31840*/  STL.64 [R1+0x2f08], R22 ;  /* 0x002f081601007387 */ /* 0x0041e80000100a00 */
[----:B-1----:R-:W2:Y:S04]  /*31850*/  LDL.LU R20, [R1+0x730] ;  /* 0x0007300001147983 */ /* 0x002ea80000300800 */
[----:B------:R-:W2:Y:S04]  /*31860*/  LDL.LU R21, [R1+0x734] ;  /* 0x0007340001157983 */ /* 0x000ea80000300800 */
[----:B0-----:R-:W2:Y:S04]  /*31870*/  LDL.LU R22, [R1+0x738] ;  /* 0x0007380001167983 */ /* 0x001ea80000300800 */
[----:B------:R-:W2:Y:S04]  /*31880*/  LDL.LU R23, [R1+0x73c] ;  /* 0x00073c0001177983 */ /* 0x000ea80000300800 */
[----:B------:R0:W-:Y:S04]  /*31890*/  STL.64 [R1+0x2e98], R26 ;  /* 0x002e981a01007387 */ /* 0x0001e80000100a00 */
[----:B0-----:R-:W3:Y:S04]  /*318a0*/  LDL.LU.64 R26, [R1+0x148] ;  /* 0x00014800011a7983 */ /* 0x001ee80000300a00 */
[----:B------:R-:W-:Y:S04]  /*318b0*/  STL.64 [R1+0x3a0], R4 ;  /* 0x0003a00401007387 */ /* 0x000fe80000100a00 */
[----:B------:R0:W-:Y:S04]  /*318c0*/  STL.64 [R1+0x3a8], R6 ;  /* 0x0003a80601007387 */ /* 0x0001e80000100a00 */
[----:B0-----:R-:W4:Y:S02]  /*318d0*/  LDL.LU.64 R6, [R1+0x2f18] ;  /* 0x002f180001067983 */ /* 0x001f240000300a00 */
[----:B----4-:R-:W-:-:S15]  /*318e0*/  HMMA.16816.F32.BF16 R12, R16, R6, R12 ;  /* 0x00000006100c723c */ /* 0x010fde000004180c */
[----:B------:R-:W-:-:S04]  /*318f0*/  NOP ;  /* 0x0000000000007918 */ /* 0x000fc80000000000 */
[----:B------:R-:W-:Y:S04]  /*31900*/  STL.64 [R1+0x3b0], R12 ;  /* 0x0003b00c01007387 */ /* 0x000fe80000100a00 */
[----:B------:R0:W-:Y:S04]  /*31910*/  STL.64 [R1+0x3b8], R14 ;  /* 0x0003b80e01007387 */ /* 0x0001e80000100a00 */
[----:B0-----:R-:W2:Y:S04]  /*31920*/  LDL.LU.64 R14, [R1+0x2f10] ;  /* 0x002f1000010e7983 */ /* 0x001ea80000300a00 */
[----:B------:R0:W-:Y:S04]  /*31930*/  STL.64 [R1+0x2ec8], R6 ;  /* 0x002ec80601007387 */ /* 0x0001e80000100a00 */
[----:B0-----:R-:W4:Y:S01]  /*31940*/  LDL.LU.64 R6, [R1+0x128] ;  /* 0x0001280001067983 */ /* 0x001f220000300a00 */
        /* <DEDUP_REMOVED lines=9> */
[----:B--2---:R-:W-:-:S15]  /*319e0*/  HMMA.16816.F32.BF16 R12, R16, R22, R12 ;  /* 0x00000016100c723c */ /* 0x004fde000004180c */
[----:B------:R-:W-:-:S04]  /*319f0*/  NOP ;  /* 0x0000000000007918 */ /* 0x000fc80000000000 */
[----:B------:R0:W-:Y:S04]  /*31a00*/  STL.64 [R1+0x3d0], R12 ;  /* 0x0003d00c01007387 */ /* 0x0001e80000100a00 */
[----:B------:R-:W-:Y:S01]  /*31a10*/  STL.64 [R1+0x3d8], R14 ;  /* 0x0003d80e01007387 */ /* 0x000fe20000100a00 */
[----:B0-----:R-:W-:Y:S02]  /*31a20*/  IMAD.MOV.U32 R12, RZ, RZ, R23 ;  /* 0x000000ffff0c7224 */ /* 0x001fe400078e0017 */
[----:B------:R-:W-:Y:S02]  /*31a30*/  IMAD.MOV.U32 R13, RZ, RZ, R22 ;  /* 0x000000ffff0d7224 */ /* 0x000fe400078e0016 */
[----:B------:R-:W2:Y:S04]  /*31a40*/  LDL.LU.64 R22, [R1+0x2ef0] ;  /* 0x002ef00001167983 */ /* 0x000ea80000300a00 */
[----:B------:R-:W2:Y:S04]  /*31a50*/  LDL.LU.64 R20, [R1+0x2ee8] ;  /* 0x002ee80001147983 */ /* 0x000ea80000300a00 */
[----:B------:R0:W-:Y:S04]  /*31a60*/  STL [R1+0x2dd8], R12 ;  /* 0x002dd80c01007387 */ /* 0x0001e80000100800 */
[----:B------:R1:W-:Y:S04]  /*31a70*/  STL [R1+0x2dd4], R13 ;  /* 0x002dd40d01007387 */ /* 0x0003e80000100800 */
[----:B0-----:R-:W3:Y:S04]  /*31a80*/  LDL.LU R12, [R1+0x750] ;  /* 0x00075000010c7983 */ /* 0x001ee80000300800 */
[----:B-1----:R-:W3:Y:S04]  /*31a90*/  LDL.LU R13, [R1+0x754] ;  /* 0x00075400010d7983 */ /* 0x002ee80000300800 */
[----:B------:R-:W3:Y:S04]  /*31aa0*/  LDL.LU R14, [R1+0x758] ;  /* 0x00075800010e7983 */ /* 0x000ee80000300800 */
[----:B------:R-:W3:Y:S02]  /*31ab0*/  LDL.LU R15, [R1+0x75c] ;  /* 0x00075c00010f7983 */ /* 0x000ee40000300800 */
[----:B---3--:R-:W-:-:S15]  /*31ac0*/  HMMA.16816.F32.BF16 R12, R16, R26, R12 ;  /* 0x0000001a100c723c */ /* 0x008fde000004180c */
[----:B------:R-:W-:-:S04]  /*31ad0*/  NOP ;  /* 0x0000000000007918 */ /* 0x000fc80000000000 */
[----:B------:R-:W-:Y:S04]  /*31ae0*/  STL.64 [R1+0x3e0], R12 ;  /* 0x0003e00c01007387 */ /* 0x000fe80000100a00 */
[----:B------:R0:W-:Y:S02]  /*31af0*/  STL.64 [R1+0x3e8], R14 ;  /* 0x0003e80e01007387 */ /* 0x0001e40000100a00 */
[----:B0-----:R-:W-:Y:S02]  /*31b00*/  IMAD.MOV.U32 R15, RZ, RZ, R26 ;  /* 0x000000ffff0f7224 */ /* 0x001fe400078e001a */
[----:B------:R-:W-:Y:S02]  /*31b10*/  IMAD.MOV.U32 R14, RZ, RZ, R27 ;  /* 0x000000ffff0e7224 */ /* 0x000fe400078e001b */
[----:B------:R-:W3:Y:S04]  /*31b20*/  LDL.LU.64 R26, [R1+0xf8] ;  /* 0x0000f800011a7983 */ /* 0x000ee80000300a00 */
[----:B---3--:R0:W-:Y:S04]  /*31b30*/  STL.64 [R1+0x2eb0], R26 ;  /* 0x002eb01a01007387 */ /* 0x0081e80000100a00 */
[----:B0-----:R-:W2:Y:S04]  /*31b40*/  LDL.LU.64 R26, [R1+0x138] ;  /* 0x00013800011a7983 */ /* 0x001ea80000300a00 */
[----:B------:R0:W-:Y:S04]  /*31b50*/  STL [R1+0x2de0], R14 ;  /* 0x002de00e01007387 */ /* 0x0001e80000100800 */
[----:B------:R1:W-:Y:S04]  /*31b60*/  STL [R1+0x2ddc], R15 ;  /* 0x002ddc0f01007387 */ /* 0x0003e80000100800 */
[----:B------:R-:W3:Y:S04]  /*31b70*/  LDL.LU R12, [R1+0x780] ;  /* 0x00078000010c7983 */ /* 0x000ee80000300800 */
[----:B------:R-:W3:Y:S04]  /*31b80*/  LDL.LU R13, [R1+0x784] ;  /* 0x00078400010d7983 */ /* 0x000ee80000300800 */
[----:B0-----:R-:W3:Y:S04]  /*31b90*/  LDL.LU R14, [R1+0x788] ;  /* 0x00078800010e7983 */ /* 0x001ee80000300800 */
[----:B-1----:R-:W3:Y:S01]  /*31ba0*/  LDL.LU R15, [R1+0x78c] ;  /* 0x00078c00010f7983 */ /* 0x002ee20000300800 */
[----:B--2---:R-:W-:Y:S03]  /*31bb0*/  HMMA.16816.F32.BF16 R20, R16, R26, R20 ;  /* 0x0000001a1014723c */ /* 0x004fe60000041814 */
[----:B---3--:R-:W-:Y:S04]  /*31bc0*/  STL.64 [R1+0x2ed8], R14 ;  /* 0x002ed80e01007387 */ /* 0x008fe80000100a00 */
[----:B------:R0:W-:Y:S04]  /*31bd0*/  STL.64 [R1+0x2ed0], R12 ;  /* 0x002ed00c01007387 */ /* 0x0001e80000100a00 */
[----:B0-----:R-:W2:Y:S04]  /*31be0*/  LDL.LU R12, [R1+0x770] ;  /* 0x00077000010c7983 */ /* 0x001ea80000300800 */
[----:B------:R-:W2:Y:S04]  /*31bf0*/  LDL.LU R13, [R1+0x774] ;  /* 0x00077400010d7983 */ /* 0x000ea80000300800 */
[----:B------:R-:W2:Y:S04]  /*31c00*/  LDL.LU R14, [R1+0x778] ;  /* 0x00077800010e7983 */ /* 0x000ea80000300800 */
[----:B------:R-:W2:Y:S04]  /*31c10*/  LDL.LU R15, [R1+0x77c] ;  /* 0x00077c00010f7983 */ /* 0x000ea80000300800 */
[----:B------:R0:W-:Y:S04]  /*31c20*/  STL.64 [R1+0x3f0], R20 ;  /* 0x0003f01401007387 */ /* 0x0001e80000100a00 */
[----:B------:R-:W-:Y:S01]  /*31c30*/  STL.64 [R1+0x3f8], R22 ;  /* 0x0003f81601007387 */ /* 0x000fe20000100a00 */
[----:B------:R-:W-:-:S02]  /*31c40*/  IMAD.MOV.U32 R9, RZ, RZ, R26 ;  /* 0x000000ffff097224 */ /* 0x000fc400078e001a */
[----:B------:R-:W-:Y:S01]  /*31c50*/  IMAD.MOV.U32 R28, RZ, RZ, R27 ;  /* 0x000000ffff1c7224 */ /* 0x000fe200078e001b */
[----:B0-----:R-:W3:Y:S04]  /*31c60*/  LDL.LU R20, [R1+0x2ee0] ;  /* 0x002ee00001147983 */ /* 0x001ee80000300800 */
[----:B------:R-:W3:Y:S04]  /*31c70*/  LDL.LU R24, [R1+0x790] ;  /* 0x0007900001187983 */ /* 0x000ee80000300800 */
[----:B------:R-:W3:Y:S04]  /*31c80*/  LDL.LU R25, [R1+0x794] ;  /* 0x0007940001197983 */ /* 0x000ee80000300800 */
[----:B------:R-:W3:Y:S04]  /*31c90*/  LDL.LU R26, [R1+0x798] ;  /* 0x00079800011a7983 */ /* 0x000ee80000300800 */
[----:B------:R-:W3:Y:S01]  /*31ca0*/  LDL.LU R27, [R1+0x79c] ;  /* 0x00079c00011b7983 */ /* 0x000ee20000300800 */
[----:B----4-:R-:W-:-:S02]  /*31cb0*/  IMAD.MOV.U32 R0, RZ, RZ, R6 ;  /* 0x000000ffff007224 */ /* 0x010fc400078e0006 */
[----:B------:R-:W-:Y:S01]  /*31cc0*/  IMAD.MOV.U32 R4, RZ, RZ, R7 ;  /* 0x000000ffff047224 */ /* 0x000fe200078e0007 */
[C---:B--2---:R-:W-:Y:S01]  /*31cd0*/  HMMA.16816.F32.BF16 R12, R16.reuse, R6, R12 ;  /* 0x00000006100c723c */ /* 0x044fe2000004180c */
[----:B---3--:R0:W-:Y:S04]  /*31ce0*/  STL.64 [R1+0x2ec0], R26 ;  /* 0x002ec01a01007387 */ /* 0x0081e80000100a00 */
[----:B------:R-:W-:Y:S04]  /*31cf0*/  STL.64 [R1+0x2eb8], R24 ;  /* 0x002eb81801007387 */ /* 0x000fe80000100a00 */
[----:B0-----:R-:W2:Y:S04]  /*31d00*/  LDL.LU.64 R26, [R1+0x118] ;  /* 0x00011800011a7983 */ /* 0x001ea80000300a00 */
[----:B------:R-:W3:Y:S04]  /*31d10*/  LDL.LU.64 R22, [R1+0x108] ;  /* 0x0001080001167983 */ /* 0x000ee80000300a00 */
[----:B------:R-:W-:Y:S04]  /*31d20*/  STL [R1+0x2de8], R28 ;  /* 0x002de81c01007387 */ /* 0x000fe80000100800 */
[----:B------:R-:W-:Y:S04]  /*31d30*/  STL [R1+0x2de4], R9 ;  /* 0x002de40901007387 */ /* 0x000fe80000100800 */
[----:B------:R-:W-:Y:S04]  /*31d40*/  STL.64 [R1+0x400], R12 ;  /* 0x0004000c01007387 */ /* 0x000fe80000100a00 */
[----:B------:R0:W-:Y:S04]  /*31d50*/  STL.64 [R1+0x408], R14 ;  /* 0x0004080e01007387 */ /* 0x0001e80000100a00 */
[----:B0-----:R-:W2:Y:S04]  /*31d60*/  LDL.LU.64 R14, [R1+0x2ed8] ;  /* 0x002ed800010e7983 */ /* 0x001ea80000300a00 */
[----:B------:R-:W2:Y:S04]  /*31d70*/  LDL.LU.64 R12, [R1+0x2ed0] ;  /* 0x002ed000010c7983 */ /* 0x000ea80000300a00 */
[----:B------:R-:W4:Y:S04]  /*31d80*/  LDL.LU.64 R6, [R1+0x2ec8] ;  /* 0x002ec80001067983 */ /* 0x000f280000300a00 */
[----:B------:R-:W-:Y:S01]  /*31d90*/  STL [R1+0x2dec], R0 ;  /* 0x002dec0001007387 */ /* 0x000fe20000100800 */
[----:B--2---:R-:W-:Y:S01]  /*31da0*/  HMMA.16816.F32.BF16 R12, R16, R26, R12 ;  /* 0x0000001a100c723c */ /* 0x004fe2000004180c */
[----:B------:R-:W-:-:S15]  /*31db0*/  IMAD.MOV.U32 R5, RZ, RZ, R27 ;  /* 0x000000ffff057224 */ /* 0x000fde00078e001b */
[----:B------:R-:W-:-:S03]  /*31dc0*/  NOP ;  /* 0x0000000000007918 */ /* 0x000fc60000000000 */
[----:B------:R0:W-:Y:S04]  /*31dd0*/  STL.64 [R1+0x410], R12 ;  /* 0x0004100c01007387 */ /* 0x0001e80000100a00 */
[----:B------:R-:W-:Y:S01]  /*31de0*/  STL.64 [R1+0x418], R14 ;  /* 0x0004180e01007387 */ /* 0x000fe20000100a00 */
[----:B0-----:R-:W-:-:S03]  /*31df0*/  IMAD.MOV.U32 R13, RZ, RZ, R26 ;  /* 0x000000ffff0d7224 */ /* 0x001fc600078e001a */
[----:B------:R-:W3:Y:S04]  /*31e00*/  LDL.LU.64 R26, [R1+0x2ec0] ;  /* 0x002ec000011a7983 */ /* 0x000ee80000300a00 */
[----:B------:R-:W3:Y:S04]  /*31e10*/  LDL.LU.64 R24, [R1+0x2eb8] ;  /* 0x002eb80001187983 */ /* 0x000ee80000300a00 */
[----:B----4-:R-:W-:Y:S04]  /*31e20*/  STL.64 [R1+0x2e18], R6 ;  /* 0x002e180601007387 */ /* 0x010fe80000100a00 */
[----:B------:R0:W-:Y:S04]  /*31e30*/  STL.64 [R1+0x2e10], R4 ;  /* 0x002e100401007387 */ /* 0x0001e80000100a00 */
        /* <DEDUP_REMOVED lines=8> */
[----:B------:R-:W4:Y:S04]  /*31ec0*/  LDL.LU R6, [R1+0x7d8] ;  /* 0x0007d80001067983 */ /* 0x000f280000300800 */
[----:B------:R-:W4:Y:S01]  /*31ed0*/  LDL.LU R7, [R1+0x7dc] ;  /* 0x0007dc0001077983 */ /* 0x000f220000300800 */
[----:B---3--:R-:W-:Y:S03]  /*31ee0*/  HMMA.16816.F32.BF16 R24, R16, R22, R24 ;  /* 0x000000161018723c */ /* 0x008fe60000041818 */
[----:B----4-:R0:W-:Y:S04]  /*31ef0*/  STL.64 [R1+0x2e38], R6 ;  /* 0x002e380601007387 */ /* 0x0101e80000100a00 */
[----:B--2---:R1:W-:Y:S01]  /*31f00*/  STL.64 [R1+0x2e30], R4 ;  /* 0x002e300401007387 */ /* 0x0043e20000100a00 */
[----:B0-----:R-:W-:-:S02]  /*31f10*/  IMAD.MOV.U32 R6, RZ, RZ, R20 ;  /* 0x000000ffff067224 */ /* 0x001fc400078e0014 */
[----:B------:R-:W-:-:S05]  /*31f20*/  IMAD.MOV.U32 R7, RZ, RZ, R8 ;  /* 0x000000ffff077224 */ /* 0x000fca00078e0008 */
[----:B------:R0:W-:Y:S04]  /*31f30*/  STL.64 [R1+0x2e88], R6 ;  /* 0x002e880601007387 */ /* 0x0001e80000100a00 */
[----:B-1----:R-:W2:Y:S04]  /*31f40*/  LDL.LU R4, [R1+0x7a0] ;  /* 0x0007a00001047983 */ /* 0x002ea80000300800 */
[----:B------:R-:W2:Y:S04]  /*31f50*/  LDL.LU R5, [R1+0x7a4] ;  /* 0x0007a40001057983 */ /* 0x000ea80000300800 */
[----:B0-----:R-:W2:Y:S04]  /*31f60*/  LDL.LU R6, [R1+0x7a8] ;  /* 0x0007a80001067983 */ /* 0x001ea80000300800 */
[----:B------:R-:W2:Y:S04]  /*31f70*/  LDL.LU R7, [R1+0x7ac] ;  /* 0x0007ac0001077983 */ /* 0x000ea80000300800 */
[----:B------:R-:W-:Y:S04]  /*31f80*/  STL.64 [R1+0x530], R24 ;  /* 0x0005301801007387 */ /* 0x000fe80000100a00 */
[----:B------:R0:W-:Y:S04]  /*31f90*/  STL.64 [R1+0x538], R26 ;  /* 0x0005381a01007387 */ /* 0x0001e80000100a00 */
[----:B0-----:R-:W2:Y:S04]  /*31fa0*/  LDL.LU.64 R26, [R1+0x2eb0] ;  /* 0x002eb000011a7983 */ /* 0x001ea80000300a00 */
[----:B------:R-:W3:Y:S01]  /*31fb0*/  LDL.LU.64 R20, [R1+0x2ea8] ;  /* 0x002ea80001147983 */ /* 0x000ee20000300a00 */
[----:B------:R-:W-:-:S02]  /*31fc0*/  IMAD.MOV.U32 R15, RZ, RZ, R22 ;  /* 0x000000ffff0f7224 */ /* 0x000fc400078e0016 */
[----:B------:R-:W-:Y:S01]  /*31fd0*/  IMAD.MOV.U32 R12, RZ, RZ, R23 ;  /* 0x000000ffff0c7224 */ /* 0x000fe200078e0017 */
[----:B--2---:R-:W-:Y:S01]  /*31fe0*/  HMMA.16816.F32.BF16 R4, R16, R26, R4 ;  /* 0x0000001a1004723c */ /* 0x004fe20000041804 */
[----:B------:R-:W-:Y:S02]  /*31ff0*/  IMAD.MOV.U32 R9, RZ, RZ, R26 ;  /* 0x000000ffff097224 */ /* 0x000fe400078e001a */
[----:B------:R-:W-:-:S15]  /*32000*/  IMAD.MOV.U32 R14, RZ, RZ, R27 ;  /* 0x000000ffff0e7224 */ /* 0x000fde00078e001b */
[----:B------:R-:W-:Y:S01]  /*32010*/  NOP ;  /* 0x0000000000007918 */ /* 0x000fe20000000000 */
[----:B------:R0:W-:Y:S04]  /*32020*/  STL.64 [R1+0x550], R4 ;  /* 0x0005500401007387 */ /* 0x0001e80000100a00 */
[----:B------:R1:W-:Y:S04]  /*32030*/  STL.64 [R1+0x558], R6 ;  /* 0x0005580601007387 */ /* 0x0003e80000100a00 */
[----:B0-----:R-:W2:Y:S04]  /*32040*/  LDL.LU R4, [R1+0x810] ;  /* 0x0008100001047983 */ /* 0x001ea80000300800 */
[----:B------:R-:W2:Y:S04]  /*32050*/  LDL.LU R5, [R1+0x814] ;  /* 0x0008140001057983 */ /* 0x000ea80000300800 */
[----:B-1----:R-:W2:Y:S04]  /*32060*/  LDL.LU R6, [R1+0x818] ;  /* 0x0008180001067983 */ /* 0x002ea80000300800 */
[----:B------:R-:W2:Y:S04]  /*32070*/  LDL.LU R7, [R1+0x81c] ;  /* 0x00081c0001077983 */ /* 0x000ea80000300800 */
[----:B------:R-:W4:Y:S04]  /*32080*/  LDL.LU R24, [R1+0x820] ;  /* 0x0008200001187983 */ /* 0x000f280000300800 */
[----:B------:R-:W4:Y:S04]  /*32090*/  LDL.LU R25, [R1+0x824] ;  /* 0x0008240001197983 */ /* 0x000f280000300800 */
[----:B------:R-:W4:Y:S04]  /*320a0*/  LDL.LU R26, [R1+0x828] ;  /* 0x00082800011a7983 */ /* 0x000f280000300800 */
[----:B------:R-:W4:Y:S04]  /*320b0*/  LDL.LU R27, [R1+0x82c] ;  /* 0x00082c00011b7983 */ /* 0x000f280000300800 */
[----:B------:R-:W4:Y:S04]  /*320c0*/  LDL.LU.64 R22, [R1+0xe8] ;  /* 0x0000e80001167983 */ /* 0x000f280000300a00 */
[----:B------:R-:W-:Y:S04]  /*320d0*/  STL.64 [R1+0x2e48], R10 ;  /* 0x002e480a01007387 */ /* 0x000fe80000100a00 */
[----:B------:R0:W-:Y:S04]  /*320e0*/  STL [R1+0x2e40], R9 ;  /* 0x002e400901007387 */ /* 0x0001e80000100800 */
[----:B------:R-:W2:Y:S04]  /*320f0*/  LDL.LU R8, [R1+0x7e0] ;  /* 0x0007e00001087983 */ /* 0x000ea80000300800 */
[----:B0-----:R-:W2:Y:S04]  /*32100*/  LDL.LU R9, [R1+0x7e4] ;  /* 0x0007e40001097983 */ /* 0x001ea80000300800 */
        /* <DEDUP_REMOVED lines=8> */
[----:B--2---:R0:W-:Y:S04]  /*32190*/  STL.64 [R1+0x2e68], R10 ;  /* 0x002e680a01007387 */ /* 0x0041e80000100a00 */
[----:B------:R-:W-:Y:S04]  /*321a0*/  STL.64 [R1+0x2e60], R8 ;  /* 0x002e600801007387 */ /* 0x000fe80000100a00 */
[----:B0-----:R-:W2:Y:S01]  /*321b0*/  LDL.LU R10, [R1+0x28] ;  /* 0x00002800010a7983 */ /* 0x001ea20000300800 */
[----:B------:R-:W-:-:S03]  /*321c0*/  IMAD.MOV.U32 R11, RZ, RZ, R29 ;  /* 0x000000ffff0b7224 */ /* 0x000fc600078e001d */
[----:B------:R-:W2:Y:S04]  /*321d0*/  LDL.LU R29, [R1+0x2ea0] ;  /* 0x002ea000011d7983 */ /* 0x000ea80000300800 */
[----:B------:R-:W-:Y:S04]  /*321e0*/  STL.64 [R1+0x2df8], R14 ;  /* 0x002df80e01007387 */ /* 0x000fe80000100a00 */
[----:B------:R0:W-:Y:S04]  /*321f0*/  STL.64 [R1+0x2df0], R12 ;  /* 0x002df00c01007387 */ /* 0x0001e80000100a00 */
[----:B0-----:R-:W2:Y:S04]  /*32200*/  LDL.LU R12, [R1+0x830] ;  /* 0x00083000010c7983 */ /* 0x001ea80000300800 */
[----:B------:R-:W2:Y:S04]  /*32210*/  LDL.LU R13, [R1+0x834] ;  /* 0x00083400010d7983 */ /* 0x000ea80000300800 */
[----:B------:R-:W2:Y:S04]  /*32220*/  LDL.LU R14, [R1+0x838] ;  /* 0x00083800010e7983 */ /* 0x000ea80000300800 */
[----:B------:R-:W2:Y:S01]  /*32230*/  LDL.LU R15, [R1+0x83c] ;  /* 0x00083c00010f7983 */ /* 0x000ea20000300800 */
[----:B----4-:R-:W-:Y:S03]  /*32240*/  HMMA.16816.F32.BF16 R24, R16, R22, R24 ;  /* 0x000000161018723c */ /* 0x010fe60000041818 */
[----:B--2---:R3:W-:Y:S04]  /*32250*/  STL.64 [R1+0x2e08], R14 ;  /* 0x002e080e01007387 */ /* 0x0047e80000100a00 */
[----:B------:R0:W-:Y:S01]  /*32260*/  STL.64 [R1+0x2e00], R12 ;  /* 0x002e000c01007387 */ /* 0x0001e20000100a00 */
[----:B---3--:R-:W-:-:S02]  /*32270*/  IMAD.MOV.U32 R14, RZ, RZ, R21 ;  /* 0x000000ffff0e7224 */ /* 0x008fc400078e0015 */
[----:B------:R-:W-:-:S05]  /*32280*/  IMAD.MOV.U32 R15, RZ, RZ, R20 ;  /* 0x000000ffff0f7224 */ /* 0x000fca00078e0014 */
[----:B------:R1:W-:Y:S04]  /*32290*/  STL.64 [R1+0x2e70], R14 ;  /* 0x002e700e01007387 */ /* 0x0003e80000100a00 */
[----:B0-----:R-:W2:Y:S04]  /*322a0*/  LDL.LU R12, [R1+0x800] ;  /* 0x00080000010c7983 */ /* 0x001ea80000300800 */
[----:B------:R-:W2:Y:S04]  /*322b0*/  LDL.LU R13, [R1+0x804] ;  /* 0x00080400010d7983 */ /* 0x000ea80000300800 */
[----:B-1----:R-:W2:Y:S04]  /*322c0*/  LDL.LU R14, [R1+0x808] ;  /* 0x00080800010e7983 */ /* 0x002ea80000300800 */
[----:B------:R-:W2:Y:S04]  /*322d0*/  LDL.LU R15, [R1+0x80c] ;  /* 0x00080c00010f7983 */ /* 0x000ea80000300800 */
[----:B------:R0:W-:Y:S04]  /*322e0*/  STL.64 [R1+0x580], R24 ;  /* 0x0005801801007387 */ /* 0x0001e80000100a00 */
[----:B------:R1:W-:Y:S01]  /*322f0*/  STL.64 [R1+0x588], R26 ;  /* 0x0005881a01007387 */ /* 0x0003e20000100a00 */
[----:B0-----:R-:W-:-:S03]  /*32300*/  IMAD.MOV.U32 R25, RZ, RZ, R22 ;  /* 0x000000ffff197224 */ /* 0x001fc600078e0016 */
[----:B-1----:R-:W3:Y:S01]  /*32310*/  LDL.LU.64 R26, [R1+0x2e98] ;  /* 0x002e9800011a7983 */ /* 0x002ee20000300a00 */
        /* <DEDUP_REMOVED lines=8> */
[----:B------:R-:W2:Y:S04]  /*323a0*/  LDL.LU.64 R22, [R1+0x2e80] ;  /* 0x002e800001167983 */ /* 0x000ea80000300a00 */
[----:B------:R-:W2:Y:S04]  /*323b0*/  LDL.LU.64 R20, [R1+0x2e78] ;  /* 0x002e780001147983 */ /* 0x000ea80000300a00 */
[----:B0-----:R-:W3:Y:S04]  /*323c0*/  LDL.LU R16, [R1+0x7b0] ;  /* 0x0007b00001107983 */ /* 0x001ee80000300800 */
[----:B------:R-:W3:Y:S04]  /*323d0*/  LDL.LU R17, [R1+0x7b4] ;  /* 0x0007b40001117983 */ /* 0x000ee80000300800 */
[----:B-1----:R-:W3:Y:S04]  /*323e0*/  LDL.LU R18, [R1+0x7b8] ;  /* 0x0007b80001127983 */ /* 0x002ee80000300800 */
[----:B------:R-:W3:Y:S01]  /*323f0*/  LDL.LU R19, [R1+0x7bc] ;  /* 0x0007bc0001137983 */ /* 0x000ee20000300800 */
[----:B--2---:R-:W-:Y:S03]  /*32400*/  HMMA.16816.F32.BF16 R8, R20, R10, R12 ;  /* 0x0000000a1408723c */ /* 0x004fe6000004180c */
[----:B------:R-:W2:-:S15]  /*32410*/  LDL.LU.64 R14, [R1+0x2e70] ;  /* 0x002e7000010e7983 */ /* 0x000e9e0000300a00 */
[----:B------:R-:W-:Y:S01]  /*32420*/  NOP ;  /* 0x0000000000007918 */ /* 0x000fe20000000000 */
[----:B------:R-:W-:Y:S04]  /*32430*/  STL.64 [R1+0xa00], R8 ;  /* 0x000a000801007387 */ /* 0x000fe80000100a00 */
[----:B------:R0:W-:Y:S04]  /*32440*/  STL.64 [R1+0xa08], R10 ;  /* 0x000a080a01007387 */ /* 0x0001e80000100a00 */
[----:B0-----:R-:W2:Y:S04]  /*32450*/  LDL.LU.64 R10, [R1+0x2e68] ;  /* 0x002e6800010a7983 */ /* 0x001ea80000300a00 */
[----:B------:R-:W2:Y:S01]  /*32460*/  LDL.LU.64 R8, [R1+0x2e60] ;  /* 0x002e600001087983 */ /* 0x000ea20000300a00 */
[----:B------:R-:W0:Y:S01]  /*32470*/  S2R R5, SR_TID.X ;  /* 0x0000000000057919 */ /* 0x000e220000002100 */
[----:B--2---:R-:W-:Y:S02]  /*32480*/  HMMA.16816.F32.BF16 R12, R20, R14, R8 ;  /* 0x0000000e140c723c */ /* 0x004fe40000041808 */
[----:B------:R-:W4:Y:S04]  /*32490*/  LDL.LU.64 R10, [R1+0x2e58] ;  /* 0x002e5800010a7983 */ /* 0x000f280000300a00 */
[----:B------:R-:W4:-:S13]  /*324a0*/  LDL.LU.64 R8, [R1+0x2e50] ;  /* 0x002e500001087983 */ /* 0x000f1a0000300a00 */
[----:B------:R-:W-:Y:S04]  /*324b0*/  STL.64 [R1+0x9f0], R12 ;  /* 0x0009f00c01007387 */ /* 0x000fe80000100a00 */
[----:B------:R0:W-:Y:S02]  /*324c0*/  STL.64 [R1+0x9f8], R14 ;  /* 0x0009f80e01007387 */ /* 0x0001e40000100a00 */
[----:B0-----:R-:W-:Y:S02]  /*324d0*/  LOP3.LUT R15, R5, 0x7, RZ, 0xc0, !PT ;  /* 0x00000007050f7812 */ /* 0x001fe400078ec0ff */
[----:B----4-:R-:W-:Y:S01]  /*324e0*/  HMMA.16816.F32.BF16 R4, R20, R6, R8 ;  /* 0x000000061404723c */ /* 0x010fe20000041808 */
[----:B------:R-:W2:Y:S04]  /*324f0*/  LDL.LU.64 R10, [R1+0x2e48] ;  /* 0x002e4800010a7983 */ /* 0x000ea80000300a00 */
[----:B------:R-:W4:-:S14]  /*32500*/  LDL.LU R9, [R1+0x2e40] ;  /* 0x002e400001097983 */ /* 0x000f1c0000300800 */
[----:B------:R-:W-:Y:S04]  /*32510*/  STL.64 [R1+0x9e0], R4 ;  /* 0x0009e00401007387 */ /* 0x000fe80000100a00 */
[----:B------:R0:W-:Y:S04]  /*32520*/  STL.64 [R1+0x9e8], R6 ;  /* 0x0009e80601007387 */ /* 0x0001e80000100a00 */
[----:B0-----:R-:W3:Y:S04]  /*32530*/  LDL.LU.64 R6, [R1+0x2e38] ;  /* 0x002e380001067983 */ /* 0x001ee80000300a00 */
[----:B------:R-:W3:Y:S02]  /*32540*/  LDL.LU.64 R4, [R1+0x2e30] ;  /* 0x002e300001047983 */ /* 0x000ee40000300a00 */
[----:B---3--:R-:W-:-:S15]  /*32550*/  HMMA.16816.F32.BF16 R4, R20, R26, R4 ;  /* 0x0000001a1404723c */ /* 0x008fde0000041804 */
[----:B------:R-:W-:-:S04]  /*32560*/  NOP ;  /* 0x0000000000007918 */ /* 0x000fc80000000000 */
[----:B------:R-:W-:Y:S04]  /*32570*/  STL.64 [R1+0x9d0], R4 ;  /* 0x0009d00401007387 */ /* 0x000fe80000100a00 */
[----:B------:R0:W-:Y:S04]  /*32580*/  STL.64 [R1+0x9d8], R6 ;  /* 0x0009d80601007387 */ /* 0x0001e80000100a00 */
[----:B0-----:R-:W2:Y:S04]  /*32590*/  LDL.LU.64 R6, [R1+0x2e28] ;  /* 0x002e280001067983 */ /* 0x001ea80000300a00 */
[----:B------:R-:W2:Y:S01]  /*325a0*/  LDL.LU.64 R4, [R1+0x2e20] ;  /* 0x002e200001047983 */ /* 0x000ea20000300a00 */
[----:B------:R-:W0:Y:S01]  /*325b0*/  S2R R8, SR_TID.X ;  /* 0x0000000000087919 */ /* 0x000e220000002100 */
[----:B--2---:R-:W-:-:S15]  /*325c0*/  HMMA.16816.F32.BF16 R4, R20, R10, R4 ;  /* 0x0000000a1404723c */ /* 0x004fde0000041804 */
[----:B------:R-:W-:-:S04]  /*325d0*/  NOP ;  /* 0x0000000000007918 */ /* 0x000fc80000000000 */
[----:B------:R-:W-:Y:S04]  /*325e0*/  STL.64 [R1+0x9c0], R4 ;  /* 0x0009c00401007387 */ /* 0x000fe80000100a00 */
[----:B------:R1:W-:Y:S04]  /*325f0*/  STL.64 [R1+0x9c8], R6 ;  /* 0x0009c80601007387 */ /* 0x0003e80000100a00 */
[----:B-1----:R-:W2:Y:S01]  /*32600*/  LDL.LU.64 R6, [R1+0x2e18] ;  /* 0x002e180001067983 */ /* 0x002ea20000300a00 */
[----:B------:R-:W-:Y:S02]  /*32610*/  IMAD R15, R15, 0x90, RZ ;  /* 0x000000900f0f7824 */ /* 0x000fe400078e02ff */
[----:B0-----:R-:W-:Y:S01]  /*32620*/  IMAD.SHL.U32 R8, R8, 0x2, RZ ;  /* 0x0000000208087824 */ /* 0x001fe200078e00ff */
[----:B------:R-:W3:Y:S04]  /*32630*/  LDL.LU.64 R4, [R1+0x2e10] ;  /* 0x002e100001047983 */ /* 0x000ee80000300a00 */
[----:B------:R-:W-:-:S04]  /*32640*/  LOP3.LUT R8, R15, 0x30, R8, 0x78, !PT ;  /* 0x000000300f087812 */ /* 0x000fc800078e7808 */
[----:B------:R-:W-:-:S05]  /*32650*/  LOP3.LUT R8, R8, 0x40, RZ, 0x3c, !PT ;  /* 0x0000004008087812 */ /* 0x000fca00078e3cff */
[----:B------:R-:W-:Y:S01]  /*32660*/  LDSM.16.M88.4 R12, [R8+UR5+0x8000] ;  /* 0x00800005080c783b */ /* 0x000fe20008000200 */
[----:B--2---:R-:W-:-:S15]  /*32670*/  HMMA.16816.F32.BF16 R16, R20, R6, R16 ;  /* 0x000000061410723c */ /* 0x004fde0000041810 */
[----:B------:R-:W-:-:S04]  /*32680*/  NOP ;  /* 0x0000000000007918 */ /* 0x000fc80000000000 */
[----:B------:R-:W-:Y:S04]  /*32690*/  STL.64 [R1+0x900], R16 ;  /* 0x0009001001007387 */ /* 0x000fe80000100a00 */
[----:B------:R-:W-:Y:S04]  /*326a0*/  STL.64 [R1+0x908], R18 ;  /* 0x0009081201007387 */ /* 0x000fe80000100a00 */
[----:B------:R-:W0:Y:S04]  /*326b0*/  LDSM.16.MT88.4 R16, [R29+UR5+0x4000] ;  /* 0x004000051d10783b */ /* 0x000e280008004200 */
[----:B0-----:R-:W-:Y:S04]  /*326c0*/  STL.64 [R1+0x2ce8], R18 ;  /* 0x002ce81201007387 */ /* 0x001fe80000100a00 */
[----:B------:R-:W-:Y:S04]  /*326d0*/  STL.64 [R1+0x2ce0], R16 ;  /* 0x002ce01001007387 */ /* 0x000fe80000100a00 */
[----:B------:R-:W-:Y:S04]  /*326e0*/  STL.64 [R1+0xc0], R12 ;  /* 0x0000c00c01007387 */ /* 0x000fe80000100a00 */
[----:B------:R-:W-:Y:S04]  /*326f0*/  STL.64 [R1+0xc8], R14 ;  /* 0x0000c80e01007387 */ /* 0x000fe80000100a00 */
[----:B------:R-:W0:Y:S04]  /*32700*/  LDSM.16.M88.4 R12, [R8+UR5+0x8400] ;  /* 0x00840005080c783b */ /* 0x000e280008000200 */
[----:B0-----:R-:W-:Y:S04]  /*32710*/  STL.64 [R1+0xb0], R12 ;  /* 0x0000b00c01007387 */ /* 0x001fe80000100a00 */
[----:B------:R-:W-:Y:S04]  /*32720*/  STL.64 [R1+0xb8], R14 ;  /* 0x0000b80e01007387 */ /* 0x000fe80000100a00 */
[----:B------:R-:W0:Y:S04]  /*32730*/  LDSM.16.M88.4 R12, [R8+UR5+0x8800] ;  /* 0x00880005080c783b */ /* 0x000e280008000200 */
[----:B0-----:R-:W-:Y:S04]  /*32740*/  STL.64 [R1+0xa0], R12 ;  /* 0x0000a00c01007387 */ /* 0x001fe80000100a00 */
[----:B------:R-:W-:Y:S04]  /*32750*/  STL.64 [R1+0xa8], R14 ;  /* 0x0000a80e01007387 */ /* 0x000fe80000100a00 */
[----:B------:R-:W0:Y:S01]  /*32760*/  LDSM.16.M88.4 R12, [R8+UR5+0x8c00] ;  /* 0x008c0005080c783b */ /* 0x000e220008000200 */
[----:B------:R-:W-:-:S02]  /*32770*/  IMAD.MOV.U32 R18, RZ, RZ, R3 ;  /* 0x000000ffff127224 */ /* 0x000fc400078e0003 */
[----:B------:R-:W-:Y:S01]  /*32780*/  IMAD.MOV.U32 R19, RZ, RZ, R2 ;  /* 0x000000ffff137224 */ /* 0x000fe200078e0002 */
[----:B0-----:R-:W-:Y:S01]  /*32790*/  STL.64 [R1+0x90], R12 ;  /* 0x0000900c01007387 */ /* 0x001fe20000100a00 */
[----:B------:R-:W-:-:S03]  /*327a0*/  IMAD.MOV.U32 R2, RZ, RZ, R12 ;  /* 0x000000ffff027224 */ /* 0x000fc600078e000c */
[----:B------:R-:W-:Y:S01]  /*327b0*/  STL.64 [R1+0x98], R14 ;  /* 0x0000980e01007387 */ /* 0x000fe20000100a00 */
[----:B------:R-:W-:-:S03]  /*327c0*/  IMAD.MOV.U32 R3, RZ, RZ, R13 ;  /* 0x000000ffff037224 */ /* 0x000fc600078e000d */
[----:B------:R-:W0:Y:S04]  /*327d0*/  LDSM.16.M88.4 R12, [R8+UR5+0x9000] ;  /* 0x00900005080c783b */ /* 0x000e280008000200 */
[----:B0-----:R-:W-:Y:S04]  /*327e0*/  STL.64 [R1+0x80], R12 ;  /* 0x0000800c01007387 */ /* 0x001fe80000100a00 */
[----:B------:R-:W-:Y:S04]  /*327f0*/  STL.64 [R1+0x88], R14 ;  /* 0x0000880e01007387 */ /* 0x000fe80000100a00 */
[----:B------:R-:W0:Y:S04]  /*32800*/  LDSM.16.M88.4 R12, [R8+UR5+0x9400] ;  /* 0x00940005080c783b */ /* 0x000e280008000200 */
[----:B0-----:R-:W-:Y:S04]  /*32810*/  STL.64 [R1+0x70], R12 ;  /* 0x0000700c01007387 */ /* 0x001fe80000100a00 */
[----:B------:R0:W-:Y:S04]  /*32820*/  STL.64 [R1+0x78], R14 ;  /* 0x0000780e01007387 */ /* 0x0001e80000100a00 */
[----:B0-----:R-:W2:Y:S04]  /*32830*/  LDL.LU.64 R14, [R1+0x2e08] ;  /* 0x002e0800010e7983 */ /* 0x001ea80000300a00 */
[----:B------:R-:W2:Y:S02]  /*32840*/  LDL.LU.64 R12, [R1+0x2e00] ;  /* 0x002e0000010c7983 */ /* 0x000ea40000300a00 */
[----:B--2---:R-:W-:Y:S02]  /*32850*/  HMMA.16816.F32.BF16 R16, R20, R18, R12 ;  /* 0x000000121410723c */ /* 0x004fe4000004180c */
[----:B------:R-:W2:Y:S04]  /*32860*/  LDL.LU.64 R14, [R1+0x2df8] ;  /* 0x002df800010e7983 */ /* 0x000ea80000300a00 */
[----:B------:R-:W2:-:S13]  /*32870*/  LDL.LU.64 R12, [R1+0x2df0] ;  /* 0x002df000010c7983 */ /* 0x000e9a0000300a00 */
        /* <DEDUP_REMOVED lines=21> */
[----:B0-----:R-:W-:Y:S04]  /*329d0*/  STL.64 [R1], R16 ;  /* 0x0000001001007387 */ /* 0x001fe80000100a00 */
[----:B------:R0:W-:Y:S02]  /*329e0*/  STL.64 [R1+0x8], R18 ;  /* 0x0000081201007387 */ /* 0x0001e40000100a00 */
[----:B0-----:R-:W-:-:S02]  /*329f0*/  IMAD.MOV.U32 R18, RZ, RZ, R0 ;  /* 0x000000ffff127224 */ /* 0x001fc400078e0000 */
[----:B------:R-:W-:Y:S01]  /*32a00*/  IMAD.MOV.U32 R19, RZ, RZ, R28 ;  /* 0x000000ffff137224 */ /* 0x000fe200078e001c */
[----:B------:R-:W3:Y:S04]  /*32a10*/  LDL.LU R0, [R1+0x2dec] ;  /* 0x002dec0001007983 */ /* 0x000ee80000300800 */
[----:B------:R-:W3:Y:S04]  /*32a20*/  LDL.LU R28, [R1+0x2de8] ;  /* 0x002de800011c7983 */ /* 0x000ee80000300800 */
[----:B------:R0:W-:Y:S02]  /*32a30*/  STL.64 [R1+0x2cf8], R18 ;  /* 0x002cf81201007387 */ /* 0x0001e40000100a00 */
[----:B0-----:R-:W-:-:S02]  /*32a40*/  IMAD.MOV.U32 R18, RZ, RZ, R25 ;  /* 0x000000ffff127224 */ /* 0x001fc400078e0019 */
[----:B------:R-:W-:Y:S02]  /*32a50*/  IMAD.MOV.U32 R19, RZ, RZ, R24 ;  /* 0x000000ffff137224 */ /* 0x000fe400078e0018 */
[----:B------:R-:W0:Y:S04]  /*32a60*/  LDSM.16.M88.4 R24, [R8+UR5+0xb400] ;  /* 0x00b400050818783b */ /* 0x000e280008000200 */
[----:B------:R-:W-:Y:S04]  /*32a70*/  STL.64 [R1+0x2d10], R18 ;  /* 0x002d101201007387 */ /* 0x000fe80000100a00 */
[----:B0-----:R-:W-:Y:S04]  /*32a80*/  STL [R1+0x2c2c], R24 ;  /* 0x002c2c1801007387 */ /* 0x001fe80000100800 */
[----:B------:R0:W-:Y:S04]  /*32a90*/  STL [R1+0x2c28], R25 ;  /* 0x002c281901007387 */ /* 0x0001e80000100800 */
[----:B------:R-:W-:Y:S04]  /*32aa0*/  STL [R1+0x2344], R26 ;  /* 0x0023441a01007387 */ /* 0x000fe80000100800 */
[----:B------:R-:W-:Y:S04]  /*32ab0*/  STL [R1+0x2340], R27 ;  /* 0x0023401b01007387 */ /* 0x000fe80000100800 */
[----:B0-----:R-:W3:Y:S01]  /*32ac0*/  LDL.64 R24, [R1+0xb0] ;  /* 0x0000b00001187983 */ /* 0x001ee20000100a00 */
[----:B----4-:R-:W-:-:S02]  /*32ad0*/  IMAD.MOV.U32 R18, RZ, RZ, R9 ;  /* 0x000000ffff127224 */ /* 0x010fc400078e0009 */
[----:B--2---:R-:W-:Y:S01]  /*32ae0*/  IMAD.MOV.U32 R19, RZ, RZ, R14 ;  /* 0x000000ffff137224 */ /* 0x004fe200078e000e */
[----:B---3--:R0:W-:Y:S04]  /*32af0*/  STL.64 [R1+0x2cf0], R24 ;  /* 0x002cf01801007387 */ /* 0x0081e80000100a00 */
[----:B0-----:R-:W2:Y:S04]  /*32b00*/  LDL.LU R24, [R1+0x970] ;  /* 0x0009700001187983 */ /* 0x001ea80000300800 */
[----:B------:R-:W2:Y:S04]  /*32b10*/  LDL.LU R25, [R1+0x974] ;  /* 0x0009740001197983 */ /* 0x000ea80000300800 */
[----:B------:R-:W3:Y:S04]  /*32b20*/  LDL.LU R26, [R1+0x978] ;  /* 0x00097800011a7983 */ /* 0x000ee80000300800 */
[----:B------:R-:W3:Y:S04]  /*32b30*/  LDL.LU R27, [R1+0x97c] ;  /* 0x00097c00011b7983 */ /* 0x000ee80000300800 */
[----:B------:R-:W4:Y:S04]  /*32b40*/  LDL.LU R9, [R1+0x2de4] ;  /* 0x002de40001097983 */ /* 0x000f280000300800 */
[----:B------:R-:W4:Y:S04]  /*32b50*/  LDL.LU R14, [R1+0x2de0] ;  /* 0x002de000010e7983 */ /* 0x000f280000300800 */
[----:B------:R0:W-:Y:S02]  /*32b60*/  STL.64 [R1+0x2d28], R18 ;  /* 0x002d281201007387 */ /* 0x0001e40000100a00 */
[----:B0-----:R-:W-:-:S02]  /*32b70*/  IMAD.MOV.U32 R18, RZ, RZ, R15 ;  /* 0x000000ffff127224 */ /* 0x001fc400078e000f */
[----:B------:R-:W-:Y:S01]  /*32b80*/  IMAD.MOV.U32 R19, RZ, RZ, R12 ;  /* 0x000000ffff137224 */ /* 0x000fe200078e000c */
[----:B------:R-:W4:Y:S04]  /*32b90*/  LDL.LU R15, [R1+0x2ddc] ;  /* 0x002ddc00010f7983 */ /* 0x000f280000300800 */
[----:B------:R-:W4:Y:S04]  /*32ba0*/  LDL.LU R12, [R1+0x2dd8] ;  /* 0x002dd800010c7983 */ /* 0x000f280000300800 */
[----:B------:R-:W-:Y:S04]  /*32bb0*/  STL.64 [R1+0x2d40], R18 ;  /* 0x002d401201007387 */ /* 0x000fe80000100a00 */
[----:B---3--:R-:W-:Y:S04]  /*32bc0*/  STL.64 [R1+0x2d08], R26 ;  /* 0x002d081a01007387 */ /* 0x008fe80000100a00 */
[----:B--2---:R0:W-:Y:S04]  /*32bd0*/  STL.64 [R1+0x2d00], R24 ;  /* 0x002d001801007387 */ /* 0x0041e80000100a00 */
[----:B0-----:R-:W2:Y:S04]  /*32be0*/  LDL.LU R24, [R1+0x980] ;  /* 0x0009800001187983 */ /* 0x001ea80000300800 */
[----:B------:R-:W2:Y:S04]  /*32bf0*/  LDL.LU R25, [R1+0x984] ;  /* 0x0009840001197983 */ /* 0x000ea80000300800 */
[----:B------:R-:W3:Y:S04]  /*32c00*/  LDL.LU R26, [R1+0x988] ;  /* 0x00098800011a7983 */ /* 0x000ee80000300800 */
[----:B------:R-:W3:Y:S01]  /*32c10*/  LDL.LU R27, [R1+0x98c] ;  /* 0x00098c00011b7983 */ /* 0x000ee20000300800 */
[----:B------:R-:W-:-:S02]  /*32c20*/  IMAD.MOV.U32 R18, RZ, RZ, R13 ;  /* 0x000000ffff127224 */ /* 0x000fc400078e000d */
[----:B------:R-:W-:Y:S01]  /*32c30*/  IMAD.MOV.U32 R19, RZ, RZ, R5 ;  /* 0x000000ffff137224 */ /* 0x000fe200078e0005 */
[----:B------:R-:W2:Y:S04]  /*32c40*/  LDL.LU R13, [R1+0x2dd4] ;  /* 0x002dd400010d7983 */ /* 0x000ea80000300800 */
        /* <DEDUP_REMOVED lines=19> */
[----:B----4-:R-:W-:-:S02]  /*32d80*/  IMAD.MOV.U32 R18, RZ, RZ, R9 ;  /* 0x000000ffff127224 */ /* 0x010fc400078e0009 */
        /* <DEDUP_REMOVED lines=8> */
[----:B------:R-:W3:Y:S01]  /*32e10*/  LDL.LU R26, [R1+0x888] ;  /* 0x00088800011a7983 */ /* 0x000ee20000300800 */
[----:B------:R-:W-:-:S02]  /*32e20*/  IMAD.MOV.U32 R18, RZ, RZ, R15 ;  /* 0x000000ffff127224 */ /* 0x000fc400078e000f */
[----:B------:R-:W-:Y:S02]  /*32e30*/  IMAD.MOV.U32 R19, RZ, RZ, R14 ;  /* 0x000000ffff137224 */ /* 0x000fe400078e000e */
[----:B----4-:R-:W-:Y:S02]  /*32e40*/  IMAD.MOV.U32 R27, RZ, RZ, R9 ;  /* 0x000000ffff1b7224 */ /* 0x010fe400078e0009 */
[----:B------:R-:W4:Y:S04]  /*32e50*/  LDL.LU R9, [R1+0x2dbc] ;  /* 0x002dbc0001097983 */ /* 0x000f280000300800 */
[----:B------:R-:W-:Y:S04]  /*32e60*/  STL.64 [R1+0x2da0], R18 ;  /* 0x002da01201007387 */ /* 0x000fe80000100a00 */
[----:B---3--:R-:W-:Y:S04]  /*32e70*/  STL.64 [R1+0x2d68], R26 ;  /* 0x002d681a01007387 */ /* 0x008fe80000100a00 */
[----:B--2---:R0:W-:Y:S04]  /*32e80*/  STL.64 [R1+0x2d60], R24 ;  /* 0x002d601801007387 */ /* 0x0041e80000100a00 */
        /* <DEDUP_REMOVED lines=8> */
[----:B------:R-:W3:Y:S01]  /*32f10*/  LDL.LU R26, [R1+0x868] ;  /* 0x00086800011a7983 */ /* 0x000ee20000300800 */
[----:B----4-:R-:W-:-:S03]  /*32f20*/  IMAD.MOV.U32 R27, RZ, RZ, R9 ;  /* 0x000000ffff1b7224 */ /* 0x010fc600078e0009 */
[----:B------:R-:W4:Y:S04]  /*32f30*/  LDL.LU R9, [R1+0x2db8] ;  /* 0x002db80001097983 */ /* 0x000f280000300800 */
[----:B---3--:R-:W-:Y:S04]  /*32f40*/  STL.64 [R1+0x2d98], R26 ;  /* 0x002d981a01007387 */ /* 0x008fe80000100a00 */
[----:B--2---:R0:W-:Y:S04]  /*32f50*/  STL.64 [R1+0x2d90], R24 ;  /* 0x002d901801007387 */ /* 0x0041e80000100a00 */
[----:B0-----:R-:W2:Y:S04]  /*32f60*/  LDL.LU R24, [R1+0x850] ;  /* 0x0008500001187983 */ /* 0x001ea80000300800 */
[----:B------:R-:W2:Y:S04]  /*32f70*/  LDL.LU R25, [R1+0x854] ;  /* 0x0008540001197983 */ /* 0x000ea80000300800 */
[----:B------:R-:W3:Y:S04]  /*32f80*/  LDL.LU R26, [R1+0x858] ;  /* 0x00085800011a7983 */ /* 0x000ee80000300800 */
[----:B------:R-:W3:Y:S01]  /*32f90*/  LDL.LU R27, [R1+0x85c] ;  /* 0x00085c00011b7983 */ /* 0x000ee20000300800 */
[----:B------:R-:W-:-:S02]  /*32fa0*/  IMAD.MOV.U32 R18, RZ, RZ, R13 ;  /* 0x000000ffff127224 */ /* 0x000fc400078e000d */
[----:B------:R-:W-:Y:S02]  /*32fb0*/  IMAD.MOV.U32 R19, RZ, RZ, R12 ;  /* 0x000000ffff137224 */ /* 0x000fe400078e000c */
[----:B------:R-:W0:Y:S04]  /*32fc0*/  LDSM.16.M88.4 R12, [R8+UR5+0xb800] ;  /* 0x00b80005080c783b */ /* 0x000e280008000200 */
[----:B---3--:R-:W-:Y:S04]  /*32fd0*/  STL.64 [R1+0x2db0], R26 ;  /* 0x002db01a01007387 */ /* 0x008fe80000100a00 */
[----:B--2---:R1:W-:Y:S04]  /*32fe0*/  STL.64 [R1+0x2da8], R24 ;  /* 0x002da81801007387 */ /* 0x0043e80000100a00 */
[----:B-1----:R-:W2:Y:S04]  /*32ff0*/  LDL.LU R24, [R1+0x840] ;  /* 0x0008400001187983 */ /* 0x002ea80000300800 */
[----:B------:R-:W2:Y:S04]  /*33000*/  LDL.LU R25, [R1+0x844] ;  /* 0x0008440001197983 */ /* 0x000ea80000300800 */
[----:B------:R-:W2:Y:S01]  /*33010*/  LDL.LU R26, [R1+0x848] ;  /* 0x00084800011a7983 */ /* 0x000ea20000300800 */
[----:B----4-:R-:W-:-:S03]  /*33020*/  IMAD.MOV.U32 R27, RZ, RZ, R9 ;  /* 0x000000ffff1b7224 */ /* 0x010fc600078e0009 */
[----:B------:R-:W1:Y:S04]  /*33030*/  LDSM.16.M88.4 R8, [R8+UR5+0xbc00] ;  /* 0x00bc00050808783b */ /* 0x000e680008000200 */
[----:B0-----:R-:W-:Y:S04]  /*33040*/  STL [R1+0x23d0], R14 ;  /* 0x0023d00e01007387 */ /* 0x001fe80000100800 */
[----:B------:R-:W-:Y:S04]  /*33050*/  STL [R1+0x23cc], R15 ;  /* 0x0023cc0f01007387 */ /* 0x000fe80000100800 */
[----:B-1----:R-:W-:Y:S04]  /*33060*/  STL [R1+0x22a4], R10 ;  /* 0x0022a40a01007387 */ /* 0x002fe80000100800 */
[----:B------:R0:W-:Y:S02]  /*33070*/  STL [R1+0x22a0], R11 ;  /* 0x0022a00b01007387 */ /* 0x0001e40000100800 */
[----:B0-----:R-:W-:-:S02]  /*33080*/  IMAD.MOV.U32 R11, RZ, RZ, R4 ;  /* 0x000000ffff0b7224 */ /* 0x001fc400078e0004 */
[----:B------:R-:W0:Y:S04]  /*33090*/  LDSM.16.MT88.4 R4, [R5+UR5+0x4000] ;  /* 0x004000050504783b */ /* 0x000e280008004200 */
[----:B------:R1:W-:Y:S04]  /*330a0*/  STL.64 [R1+0x2c70], R8 ;  /* 0x002c700801007387 */ /* 0x0003e80000100a00 */
[----:B-1----:R-:W3:Y:S04]  /*330b0*/  LDL.LU R8, [R1+0x950] ;  /* 0x0009500001087983 */ /* 0x002ee80000300800 */
[----:B------:R-:W3:Y:S04]  /*330c0*/  LDL.LU R9, [R1+0x954] ;  /* 0x0009540001097983 */ /* 0x000ee80000300800 */
[----:B------:R-:W3:Y:S04]  /*330d0*/  LDL.LU R10, [R1+0x958] ;  /* 0x00095800010a7983 */ /* 0x000ee80000300800 */
[----:B0-----:R-:W-:Y:S04]  /*330e0*/  STL.64 [R1+0x2be8], R6 ;  /* 0x002be80601007387 */ /* 0x001fe80000100a00 */
[----:B------:R0:W-:Y:S04]  /*330f0*/  STL.64 [R1+0x2be0], R4 ;  /* 0x002be00401007387 */ /* 0x0001e80000100a00 */
[----:B0-----:R-:W4:Y:S04]  /*33100*/  LDL.LU R4, [R1+0x960] ;  /* 0x0009600001047983 */ /* 0x001f280000300800 */
        /* <DEDUP_REMOVED lines=51> */
[----:B------:R-:W3:Y:S04]  /*33440*/  LDL.LU.64 R24, [R1+0x2cf0] ;  /* 0x002cf00001187983 */ /* 0x000ee80000300a00 */
[----:B------:R-:W3:Y:S04]  /*33450*/  LDL.LU.64 R18, [R1+0x2ce8] ;  /* 0x002ce80001127983 */ /* 0x000ee80000300a00 */
[----:B------:R-:W3:Y:S09]  /*33460*/  LDL.LU.64 R16, [R1+0x2ce0] ;  /* 0x002ce00001107983 */ /* 0x000ef20000300a00 */
[----:B------:R-:W-:Y:S01]  /*33470*/  IMAD.MOV.U32 R14, RZ, RZ, R21 ;  /* 0x000000ffff0e7224 */ /* 0x000fe200078e0015 */
[----:B------:R0:W-:Y:S04]  /*33480*/  STL [R1+0x7e0], R20 ;  /* 0x0007e01401007387 */ /* 0x0001e80000100800 */
[----:B0-----:R-:W4:Y:S01]  /*33490*/  LDL.64 R20, [R1+0xc0] ;  /* 0x0000c00001147983 */ /* 0x001f220000100a00 */
[----:B------:R-:W-:-:S02]  /*334a0*/  IMAD.MOV.U32 R7, RZ, RZ, R28 ;  /* 0x000000ffff077224 */ /* 0x000fc400078e001c */
[----:B------:R-:W-:Y:S02]  /*334b0*/  IMAD.MOV.U32 R28, RZ, RZ, R23 ;  /* 0x000000ffff1c7224 */ /* 0x000fe400078e0017 */
[----:B------:R-:W-:-:S03]  /*334c0*/  IMAD.MOV.U32 R15, RZ, RZ, R22 ;  /* 0x000000ffff0f7224 */ /* 0x000fc600078e0016 */
[----:B------:R-:W-:Y:S04]  /*334d0*/  STL [R1+0x2538], R28 ;  /* 0x0025381c01007387 */ /* 0x000fe80000100800 */
[----:B------:R-:W-:Y:S04]  /*334e0*/  STL [R1+0x2534], R15 ;  /* 0x0025340f01007387 */ /* 0x000fe80000100800 */
[----:B------:R-:W-:Y:S04]  /*334f0*/  STL [R1+0x2530], R14 ;  /* 0x0025300e01007387 */ /* 0x000fe80000100800 */
[----:B------:R4:W-:Y:S01]  /*33500*/  STL.64 [R1+0x2c88], R12 ;  /* 0x002c880c01007387 */ /* 0x0009e20000100a00 */
[C---:B---3--:R-:W-:Y:S08]  /*33510*/  HMMA.16816.F32.BF16 R8, R16.reuse, R24, R8 ;  /* 0x000000181008723c */ /* 0x048ff00000041808 */
[----:B----4-:R-:W-:Y:S01]  /*33520*/  HMMA.16816.F32.BF16 R12, R16, R20, R4 ;  /* 0x00000014100c723c */ /* 0x010fe20000041804 */
[----:B------:R-:W-:-:S02]  /*33530*/  IMAD.MOV.U32 R5, RZ, RZ, R20 ;  /* 0x000000ffff057224 */ /* 0x000fc400078e0014 */
[----:B------:R-:W-:-:S15]  /*33540*/  IMAD.MOV.U32 R4, RZ, RZ, R21 ;  /* 0x000000ffff047224 */ /* 0x000fde00078e0015 */
[----:B------:R-:W-:Y:S01]  /*33550*/  NOP ;  /* 0x0000000000007918 */ /* 0x000fe20000000000 */
[----:B------:R0:W-:Y:S04]  /*33560*/  STL.64 [R1+0x870], R12 ;  /* 0x0008700c01007387 */ /* 0x0001e80000100a00 */
[----:B------:R1:W-:Y:S04]  /*33570*/  STL.64 [R1+0x878], R14 ;  /* 0x0008780e01007387 */ /* 0x0003e80000100a00 */
[----:B------:R-:W-:Y:S04]  /*33580*/  STL.64 [R1+0x2c10], R4 ;  /* 0x002c100401007387 */ /* 0x000fe80000100a00 */
[----:B------:R-:W-:Y:S04]  /*33590*/  STL.64 [R1+0x860], R8 ;  /* 0x0008600801007387 */ /* 0x000fe80000100a00 */
[----:B------:R-:W-:Y:S04]  /*335a0*/  STL.64 [R1+0x868], R10 ;  /* 0x0008680a01007387 */ /* 0x000fe80000100a00 */
[----:B0-----:R-:W2:Y:S04]  /*335b0*/  LDL.LU R12, [R1+0x430] ;  /* 0x00043000010c7983 */ /* 0x001ea80000300800 */
[----:B------:R-:W2:Y:S04]  /*335c0*/  LDL.LU R13, [R1+0x434] ;  /* 0x00043400010d7983 */ /* 0x000ea80000300800 */
[----:B-1----:R-:W3:Y:S04]  /*335d0*/  LDL.LU R14, [R1+0x438] ;  /* 0x00043800010e7983 */ /* 0x002ee80000300800 */
[----:B------:R-:W3:Y:S01]  /*335e0*/  LDL.LU R15, [R1+0x43c] ;  /* 0x00043c00010f7983 */ /* 0x000ee20000300800 */
[----:B------:R-:W-:-:S02]  /*335f0*/  IMAD.MOV.U32 R7, RZ, RZ, R24 ;  /* 0x000000ffff077224 */ /* 0x000fc400078e0018 */
[----:B------:R-:W-:Y:S01]  /*33600*/  IMAD.MOV.U32 R6, RZ, RZ, R25 ;  /* 0x000000ffff067224 */ /* 0x000fe200078e0019 */
[----:B------:R-:W4:Y:S04]  /*33610*/  LDL.LU R24, [R1+0x940] ;  /* 0x0009400001187983 */ /* 0x000f280000300800 */
[----:B------:R-:W4:Y:S04]  /*33620*/  LDL.LU R25, [R1+0x944] ;  /* 0x0009440001197983 */ /* 0x000f280000300800 */
[----:B------:R-:W4:Y:S04]  /*33630*/  LDL.LU R26, [R1+0x948] ;  /* 0x00094800011a7983 */ /* 0x000f280000300800 */
[----:B------:R-:W4:Y:S04]  /*33640*/  LDL.LU R27, [R1+0x94c] ;  /* 0x00094c00011b7983 */ /* 0x000f280000300800 */
[----:B---3--:R-:W-:Y:S04]  /*33650*/  STL.64 [R1+0x2c98], R14 ;  /* 0x002c980e01007387 */ /* 0x008fe80000100a00 */
[----:B--2---:R0:W-:Y:S04]  /*33660*/  STL.64 [R1+0x2c90], R12 ;  /* 0x002c900c01007387 */ /* 0x0041e80000100a00 */
[----:B0-----:R-:W2:Y:S04]  /*33670*/  LDL.LU R12, [R1+0x920] ;  /* 0x00092000010c7983 */ /* 0x001ea80000300800 */
[----:B------:R-:W2:Y:S04]  /*33680*/  LDL.LU R13, [R1+0x924] ;  /* 0x00092400010d7983 */ /* 0x000ea80000300800 */
[----:B------:R-:W3:Y:S04]  /*33690*/  LDL.LU R14, [R1+0x928] ;  /* 0x00092800010e7983 */ /* 0x000ee80000300800 */
[----:B------:R-:W3:Y:S04]  /*336a0*/  LDL.LU R15, [R1+0x92c] ;  /* 0x00092c00010f7983 */ /* 0x000ee80000300800 */
[----:B---3--:R-:W-:Y:S04]  /*336b0*/  STL.64 [R1+0x2cb0], R14 ;  /* 0x002cb00e01007387 */ /* 0x008fe80000100a00 */
[----:B--2---:R0:W-:Y:S02]  /*336c0*/  STL.64 [R1+0x2ca8], R12 ;  /* 0x002ca80c01007387 */ /* 0x0041e40000100a00 */
[----:B0-----:R-:W-:-:S02]  /*336d0*/  IMAD.MOV.U32 R12, RZ, RZ, R2 ;  /* 0x000000ffff0c7224 */ /* 0x001fc400078e0002 */
[----:B------:R-:W-:Y:S01]  /*336e0*/  IMAD.MOV.U32 R13, RZ, RZ, R3 ;  /* 0x000000ffff0d7224 */ /* 0x000fe200078e0003 */
[----:B------:R-:W2:Y:S04]  /*336f0*/  LDL.LU R2, [R1+0x2cdc] ;  /* 0x002cdc0001027983 */ /* 0x000ea80000300800 */
[----:B------:R-:W3:Y:S04]  /*33700*/  LDL.LU R3, [R1+0x2cd8] ;  /* 0x002cd80001037983 */ /* 0x000ee80000300800 */
[----:B------:R-:W-:Y:S04]  /*33710*/  STL.64 [R1+0x2cc0], R12 ;  /* 0x002cc00c01007387 */ /* 0x000fe80000100a00 */
[----:B------:R-:W2:Y:S04]  /*33720*/  LDL.64 R20, [R1+0x70] ;  /* 0x0000700001147983 */ /* 0x000ea80000100a00 */
[----:B--2---:R0:W-:Y:S04]  /*33730*/  STL.64 [R1+0x2ca0], R20 ;  /* 0x002ca01401007387 */ /* 0x0041e80000100a00 */
[----:B0-----:R-:W2:Y:S04]  /*33740*/  LDL.64 R20, [R1+0x80] ;  /* 0x0000800001147983 */ /* 0x001ea80000100a00 */
[----:B--2---:R0:W-:Y:S04]  /*33750*/  STL.64 [R1+0x2cb8], R20 ;  /* 0x002cb81401007387 */ /* 0x0041e80000100a00 */
[----:B0-----:R-:W2:Y:S04]  /*33760*/  LDL.LU R20, [R1+0x930] ;  /* 0x0009300001147983 */ /* 0x001ea80000300800 */
[----:B------:R-:W2:Y:S04]  /*33770*/  LDL.LU R21, [R1+0x934] ;  /* 0x0009340001157983 */ /* 0x000ea80000300800 */
[----:B------:R-:W2:Y:S04]  /*33780*/  LDL.LU R22, [R1+0x938] ;  /* 0x0009380001167983 */ /* 0x000ea80000300800 */
[----:B------:R-:W2:Y:S04]  /*33790*/  LDL.LU R23, [R1+0x93c] ;  /* 0x00093c0001177983 */ /* 0x000ea80000300800 */
[----:B--2---:R-:W-:Y:S04]  /*337a0*/  STL.64 [R1+0x2cd0], R22 ;  /* 0x002cd01601007387 */ /* 0x004fe80000100a00 */
[----:B------:R0:W-:Y:S04]  /*337b0*/  STL.64 [R1+0x2cc8], R20 ;  /* 0x002cc81401007387 */ /* 0x0001e80000100a00 */
[----:B0-----:R-:W4:Y:S04]  /*337c0*/  LDL.64 R20, [R1+0xa0] ;  /* 0x0000a00001147983 */ /* 0x001f280000100a00 */
[----:B------:R-:W-:Y:S04]  /*337d0*/  STL.64 [R1+0x2c78], R6 ;  /* 0x002c780601007387 */ /* 0x000fe80000100a00 */
[----:B------:R-:W2:Y:S04]  /*337e0*/  LDL.64 R8, [R1+0x50] ;  /* 0x0000500001087983 */ /* 0x000ea80000100a00 */
[----:B------:R-:W3:Y:S01]  /*337f0*/  LDL.64 R4, [R1+0x60] ;  /* 0x0000600001047983 */ /* 0x000ee20000100a00 */
[----:B----4-:R-:W-:Y:S03]  /*33800*/  HMMA.16816.F32.BF16 R12, R16, R20, R24 ;  /* 0x00000014100c723c */ /* 0x010fe60000041818 */
[----:B--2---:R0:W-:Y:S01]  /*33810*/  STL.64 [R1+0x2c80], R8 ;  /* 0x002c800801007387 */ /* 0x0041e20000100a00 */
[----:B------:R-:W-:-:S02]  /*33820*/  IMAD.MOV.U32 R24, RZ, RZ, R20 ;  /* 0x000000ffff187224 */ /* 0x000fc400078e0014 */
[----:B------:R-:W-:Y:S01]  /*33830*/  IMAD.MOV.U32 R25, RZ, RZ, R21 ;  /* 0x000000ffff197224 */ /* 0x000fe200078e0015 */
[----:B0-----:R-:W2:Y:S04]  /*33840*/  LDL.LU R8, [R1+0x4c0] ;  /* 0x0004c00001087983 */ /* 0x001ea80000300800 */
[----:B------:R-:W4:Y:S01]  /*33850*/  LDL.LU.64 R22, [R1+0x2cd0] ;  /* 0x002cd00001167983 */ /* 0x000f220000300a00 */
[----:B---3--:R-:W-:-:S03]  /*33860*/  IMAD.MOV.U32 R9, RZ, RZ, R3 ;  /* 0x000000ffff097224 */ /* 0x008fc600078e0003 */
[----:B------:R-:W4:Y:S04]  /*33870*/  LDL.LU.64 R20, [R1+0x2cc8] ;  /* 0x002cc80001147983 */ /* 0x000f280000300a00 */
[----:B------:R-:W-:Y:S01]  /*33880*/  IMAD.MOV.U32 R3, RZ, RZ, R13 ;  /* 0x000000ffff037224 */ /* 0x000fe200078e000d */
[----:B------:R0:W-:Y:S04]  /*33890*/  STL [R1+0x850], R12 ;  /* 0x0008500c01007387 */ /* 0x0001e80000100800 */
[----:B0-----:R-:W4:Y:S01]  /*338a0*/  LDL.LU.64 R12, [R1+0x2cc0] ;  /* 0x002cc000010c7983 */ /* 0x001f220000300a00 */
[----:B------:R-:W-:-:S02]  /*338b0*/  IMAD.MOV.U32 R10, RZ, RZ, R2 ;  /* 0x000000ffff0a7224 */ /* 0x000fc400078e0002 */
[----:B------:R-:W-:Y:S02]  /*338c0*/  IMAD.MOV.U32 R11, RZ, RZ, R0 ;  /* 0x000000ffff0b7224 */ /* 0x000fe400078e0000 */
[----:B------:R-:W-:Y:S02]  /*338d0*/  IMAD.MOV.U32 R2, RZ, RZ, R14 ;  /* 0x000000ffff027224 */ /* 0x000fe400078e000e */
[----:B------:R-:W-:-:S05]  /*338e0*/  IMAD.MOV.U32 R0, RZ, RZ, R15 ;  /* 0x000000ffff007224 */ /* 0x000fca00078e000f */
[----:B------:R-:W-:Y:S04]  /*338f0*/  STL [R1+0x23c8], R0 ;  /* 0x0023c80001007387 */ /* 0x000fe80000100800 */
[----:B------:R-:W-:Y:S04]  /*33900*/  STL [R1+0x23c4], R2 ;  /* 0x0023c40201007387 */ /* 0x000fe80000100800 */
[----:B------:R-:W-:Y:S01]  /*33910*/  STL [R1+0x23c0], R3 ;  /* 0x0023c00301007387 */ /* 0x000fe20000100800 */
[----:B----4-:R-:W-:Y:S03]  /*33920*/  HMMA.16816.F32.BF16 R12, R16, R12, R20 ;  /* 0x0000000c100c723c */ /* 0x010fe60000041814 */
[----:B------:R-:W3:-:S15]  /*33930*/  LDL.LU.64 R20, [R1+0x2cb8] ;  /* 0x002cb80001147983 */ /* 0x000ede0000300a00 */
[----:B------:R-:W-:Y:S01]  /*33940*/  NOP ;  /* 0x0000000000007918 */ /* 0x000fe20000000000 */
[----:B------:R-:W-:Y:S04]  /*33950*/  STL.64 [R1+0x840], R12 ;  /* 0x0008400c01007387 */ /* 0x000fe80000100a00 */
[----:B------:R0:W-:Y:S04]  /*33960*/  STL.64 [R1+0x848], R14 ;  /* 0x0008480e01007387 */ /* 0x0001e80000100a00 */
[----:B0-----:R-:W4:Y:S04]  /*33970*/  LDL.LU.64 R14, [R1+0x2cb0] ;  /* 0x002cb000010e7983 */ /* 0x001f280000300a00 */
[----:B------:R-:W4:Y:S01]  /*33980*/  LDL.LU.64 R12, [R1+0x2ca8] ;  /* 0x002ca800010c7983 */ /* 0x000f220000300a00 */
[----:B---3--:R-:W-:-:S02]  /*33990*/  IMAD.MOV.U32 R28, RZ, RZ, R20 ;  /* 0x000000ffff1c7224 */ /* 0x008fc400078e0014 */
[----:B------:R-:W-:Y:S01]  /*339a0*/  IMAD.MOV.U32 R27, RZ, RZ, R21 ;  /* 0x000000ffff1b7224 */ /* 0x000fe200078e0015 */
[----:B----4-:R-:W-:Y:S01]  /*339b0*/  HMMA.16816.F32.BF16 R12, R16, R20, R12 ;  /* 0x00000014100c723c */ /* 0x010fe2000004180c */
[----:B------:R-:W3:-:S15]  /*339c0*/  LDL.LU.64 R20, [R1+0x2ca0] ;  /* 0x002ca00001147983 */ /* 0x000ede0000300a00 */
[----:B------:R-:W-:-:S03]  /*339d0*/  NOP ;  /* 0x0000000000007918 */ /* 0x000fc60000000000 */
[----:B------:R-:W-:Y:S01]  /*339e0*/  IMAD.MOV.U32 R2, RZ, RZ, R14 ;  /* 0x000000ffff027224 */ /* 0x000fe200078e000e */
[----:B------:R0:W-:Y:S01]  /*339f0*/  STL [R1+0x830], R12 ;  /* 0x0008300c01007387 */ /* 0x0001e20000100800 */
[----:B------:R-:W-:Y:S02]  /*33a00*/  IMAD.MOV.U32 R3, RZ, RZ, R15 ;  /* 0x000000ffff037224 */ /* 0x000fe400078e000f */
[----:B------:R-:W-:Y:S01]  /*33a10*/  IMAD.MOV.U32 R0, RZ, RZ, R13 ;  /* 0x000000ffff007224 */ /* 0x000fe200078e000d */
[----:B------:R-:W4:Y:S04]  /*33a20*/  LDL.LU.64 R14, [R1+0x2c98] ;  /* 0x002c9800010e7983 */ /* 0x000f280000300a00 */
[----:B0-----:R-:W4:Y:S04]  /*33a30*/  LDL.LU.64 R12, [R1+0x2c90] ;  /* 0x002c9000010c7983 */ /* 0x001f280000300a00 */
[----:B------:R-:W-:Y:S04]  /*33a40*/  STL [R1+0x2c58], R27 ;  /* 0x002c581b01007387 */ /* 0x000fe80000100800 */
[----:B------:R0:W-:Y:S04]  /*33a50*/  STL.64 [R1+0x2c50], R24 ;  /* 0x002c501801007387 */ /* 0x0001e80000100a00 */
[----:B0-----:R-:W4:Y:S04]  /*33a60*/  LDL.LU R24, [R1+0x4b0] ;  /* 0x0004b00001187983 */ /* 0x001f280000300800 */
[----:B------:R-:W4:Y:S04]  /*33a70*/  LDL.LU R25, [R1+0x4b4] ;  /* 0x0004b40001197983 */ /* 0x000f280000300800 */
[----:B------:R-:W4:Y:S04]  /*33a80*/  LDL.LU R26, [R1+0x4b8] ;  /* 0x0004b800011a7983 */ /* 0x000f280000300800 */
[----:B------:R-:W4:Y:S04]  /*33a90*/  LDL.LU R27, [R1+0x4bc] ;  /* 0x0004bc00011b7983 */ /* 0x000f280000300800 */
[----:B------:R3:W-:Y:S04]  /*33aa0*/  STL [R1+0x2544], R3 ;  /* 0x0025440301007387 */ /* 0x0007e80000100800 */
[----:B------:R-:W-:Y:S04]  /*33ab0*/  STL [R1+0x2540], R2 ;  /* 0x0025400201007387 */ /* 0x000fe80000100800 */
[----:B------:R-:W-:Y:S01]  /*33ac0*/  STL [R1+0x253c], R0 ;  /* 0x00253c0001007387 */ /* 0x000fe20000100800 */
[----:B--2---:R-:W-:Y:S01]  /*33ad0*/  HMMA.16816.F32.BF16 R8, R16, R4, R8 ;  /* 0x000000041008723c */ /* 0x004fe20000041808 */
[----:B---3--:R-:W-:-:S07]  /*33ae0*/  IMAD.MOV.U32 R3, RZ, RZ, R21 ;  /* 0x000000ffff037224 */ /* 0x008fce00078e0015 */
[----:B----4-:R-:W-:-:S15]  /*33af0*/  HMMA.16816.F32.BF16 R12, R16, R20, R12 ;  /* 0x00000014100c723c */ /* 0x010fde000004180c */
[----:B------:R-:W-:-:S04]  /*33b00*/  NOP ;  /* 0x0000000000007918 */ /* 0x000fc80000000000 */
[----:B------:R0:W-:Y:S04]  /*33b10*/  STL.64 [R1+0x820], R12 ;  /* 0x0008200c01007387 */ /* 0x0001e80000100a00 */
[----:B------:R1:W-:Y:S04]  /*33b20*/  STL.64 [R1+0x828], R14 ;  /* 0x0008280e01007387 */ /* 0x0003e80000100a00 */
[----:B0-----:R-:W2:Y:S01]  /*33b30*/  LDL.LU.64 R12, [R1+0x2c88] ;  /* 0x002c8800010c7983 */ /* 0x001ea20000300a00 */
[----:B-1----:R-:W-:-:S03]  /*33b40*/  IMAD.MOV.U32 R14, RZ, RZ, R20 ;  /* 0x000000ffff0e7224 */ /* 0x002fc600078e0014 */
[----:B------:R-:W0:Y:S04]  /*33b50*/  LDSM.16.MT88.4 R20, [R29+UR5+0x4080] ;  /* 0x004080051d14783b */ /* 0x000e280008004200 */
[----:B0-----:R-:W-:Y:S04]  /*33b60*/  STL.64 [R1+0x2ad8], R22 ;  /* 0x002ad81601007387 */ /* 0x001fe80000100a00 */
[----:B------:R0:W-:Y:S04]  /*33b70*/  STL.64 [R1+0x2ad0], R20 ;  /* 0x002ad01401007387 */ /* 0x0001e80000100a00 */
[----:B0-----:R-:W3:Y:S04]  /*33b80*/  LDL R20, [R1+0x20] ;  /* 0x0000200001147983 */ /* 0x001ee80000100800 */
[----:B------:R-:W3:Y:S04]  /*33b90*/  LDL R21, [R1+0x24] ;  /* 0x0000240001157983 */ /* 0x000ee80000100800 */
[----:B------:R0:W-:Y:S04]  /*33ba0*/  STL.64 [R1+0x9a0], R8 ;  /* 0x0009a00801007387 */ /* 0x0001e80000100a00 */
[----:B------:R1:W-:Y:S04]  /*33bb0*/  STL.64 [R1+0x9a8], R10 ;  /* 0x0009a80a01007387 */ /* 0x0003e80000100a00 */
[----:B0-----:R-:W4:Y:S04]  /*33bc0*/  LDL.LU.64 R8, [R1+0x2c80] ;  /* 0x002c800001087983 */ /* 0x001f280000300a00 */
[----:B------:R-:W2:Y:S01]  /*33bd0*/  LDL.LU.64 R6, [R1+0x2c78] ;  /* 0x002c780001067983 */ /* 0x000ea20000300a00 */
[----:B----4-:R-:W-:Y:S01]  /*33be0*/  HMMA.16816.F32.BF16 R24, R16, R8, R24 ;  /* 0x000000081018723c */ /* 0x010fe20000041818 */
[----:B------:R-:W-:-:S02]  /*33bf0*/  IMAD.MOV.U32 R22, RZ, RZ, R8 ;  /* 0x000000ffff167224 */ /* 0x000fc400078e0008 */
[----:B------:R-:W-:-:S15]  /*33c00*/  IMAD.MOV.U32 R15, RZ, RZ, R9 ;  /* 0x000000ffff0f7224 */ /* 0x000fde00078e0009 */
[----:B------:R-:W-:Y:S01]  /*33c10*/  NOP ;  /* 0x0000000000007918 */ /* 0x000fe20000000000 */
[----:B------:R0:W-:Y:S04]  /*33c20*/  STL.64 [R1+0x990], R24 ;  /* 0x0009901801007387 */ /* 0x0001e80000100a00 */
[----:B------:R4:W-:Y:S04]  /*33c30*/  STL.64 [R1+0x998], R26 ;  /* 0x0009981a01007387 */ /* 0x0009e80000100a00 */
[----:B------:R-:W2:Y:S04]  /*33c40*/  LDL.LU R8, [R1+0x4a0] ;  /* 0x0004a00001087983 */ /* 0x000ea80000300800 */
[----:B------:R-:W2:Y:S04]  /*33c50*/  LDL.LU R9, [R1+0x4a4] ;  /* 0x0004a40001097983 */ /* 0x000ea80000300800 */
[----:B-1----:R-:W2:Y:S04]  /*33c60*/  LDL.LU R10, [R1+0x4a8] ;  /* 0x0004a800010a7983 */ /* 0x002ea80000300800 */
[----:B------:R-:W2:Y:S04]  /*33c70*/  LDL.LU R11, [R1+0x4ac] ;  /* 0x0004ac00010b7983 */ /* 0x000ea80000300800 */
[----:B0-----:R-:W2:Y:S04]  /*33c80*/  LDL.LU R24, [R1+0x490] ;  /* 0x0004900001187983 */ /* 0x001ea80000300800 */
[----:B------:R-:W2:Y:S04]  /*33c90*/  LDL.LU R25, [R1+0x494] ;  /* 0x0004940001197983 */ /* 0x000ea80000300800 */
[----:B----4-:R-:W4:Y:S04]  /*33ca0*/  LDL.LU R26, [R1+0x498] ;  /* 0x00049800011a7983 */ /* 0x010f280000300800 */
[----:B------:R-:W4:Y:S01]  /*33cb0*/  LDL.LU R27, [R1+0x49c] ;  /* 0x00049c00011b7983 */ /* 0x000f220000300800 */
[----:B------:R-:W-:-:S02]  /*33cc0*/  IMAD.MOV.U32 R2, RZ, RZ, R4 ;  /* 0x000000ffff027224 */ /* 0x000fc400078e0004 */
[----:B------:R-:W-:Y:S01]  /*33cd0*/  IMAD.MOV.U32 R0, RZ, RZ, R5 ;  /* 0x000000ffff007224 */ /* 0x000fe200078e0005 */
[----:B----4-:R-:W-:Y:S04]  /*33ce0*/  STL.64 [R1+0x2c68], R26 ;  /* 0x002c681a01007387 */ /* 0x010fe80000100a00 */
[----:B--2---:R0:W-:Y:S04]  /*33cf0*/  STL.64 [R1+0x2c60], R24 ;  /* 0x002c601801007387 */ /* 0x0041e80000100a00 */
[----:B0-----:R-:W2:Y:S04]  /*33d00*/  LDL.64 R24, [R1+0x40] ;  /* 0x0000400001187983 */ /* 0x001ea80000100a00 */
[----:B------:R-:W-:Y:S04]  /*33d10*/  STL [R1+0x2c48], R22 ;  /* 0x002c481601007387 */ /* 0x000fe80000100800 */
[----:B---3--:R0:W-:Y:S04]  /*33d20*/  STL.64 [R1+0x2c40], R20 ;  /* 0x002c401401007387 */ /* 0x0081e80000100a00 */
[----:B------:R-:W3:Y:S04]  /*33d30*/  LDL R4, [R1+0x10] ;  /* 0x0000100001047983 */ /* 0x000ee80000100800 */
[----:B------:R-:W3:Y:S04]  /*33d40*/  LDL R5, [R1+0x14] ;  /* 0x0000140001057983 */ /* 0x000ee80000100800 */
[----:B0-----:R-:W4:Y:S04]  /*33d50*/  LDL.64 R20, [R1+0x30] ;  /* 0x0000300001147983 */ /* 0x001f280000100a00 */
[----:B------:R-:W-:Y:S04]  /*33d60*/  STL.64 [R1+0x2c38], R6 ;  /* 0x002c380601007387 */ /* 0x000fe80000100a00 */
[----:B---3--:R0:W-:Y:S04]  /*33d70*/  STL.64 [R1+0x2c30], R4 ;  /* 0x002c300401007387 */ /* 0x0081e80000100a00 */
[----:B0-----:R-:W3:Y:S04]  /*33d80*/  LDL.LU R4, [R1+0x480] ;  /* 0x0004800001047983 */ /* 0x001ee80000300800 */
[----:B------:R-:W3:Y:S04]  /*33d90*/  LDL.LU R5, [R1+0x484] ;  /* 0x0004840001057983 */ /* 0x000ee80000300800 */
[----:B------:R-:W3:Y:S04]  /*33da0*/  LDL.LU R6, [R1+0x488] ;  /* 0x0004880001067983 */ /* 0x000ee80000300800 */
[----:B------:R-:W3:Y:S04]  /*33db0*/  LDL.LU R7, [R1+0x48c] ;  /* 0x00048c0001077983 */ /* 0x000ee80000300800 */
[----:B------:R-:W-:Y:S04]  /*33dc0*/  STL.64 [R1+0x2c08], R14 ;  /* 0x002c080e01007387 */ /* 0x000fe80000100a00 */
[----:B------:R0:W-:Y:S04]  /*33dd0*/  STL.64 [R1+0x2c00], R12 ;  /* 0x002c000c01007387 */ /* 0x0001e80000100a00 */
[----:B0-----:R-:W3:Y:S04]  /*33de0*/  LDL.LU R12, [R1+0x450] ;  /* 0x00045000010c7983 */ /* 0x001ee80000300800 */
[----:B------:R-:W3:Y:S04]  /*33df0*/  LDL.LU R13, [R1+0x454] ;  /* 0x00045400010d7983 */ /* 0x000ee80000300800 */
[----:B------:R-:W3:Y:S04]  /*33e00*/  LDL.LU R14, [R1+0x458] ;  /* 0x00045800010e7983 */ /* 0x000ee80000300800 */
[----:B------:R-:W3:Y:S01]  /*33e10*/  LDL.LU R15, [R1+0x45c] ;  /* 0x00045c00010f7983 */ /* 0x000ee20000300800 */
        /* <DEDUP_REMOVED lines=8> */
[----:B------:R1:W-:Y:S04]  /*33ea0*/  STL.64 [R1+0x988], R10 ;  /* 0x0009880a01007387 */ /* 0x0003e80000100a00 */
[----:B0-----:R-:W3:Y:S01]  /*33eb0*/  LDL.LU.64 R8, [R1+0x2c70] ;  /* 0x002c700001087983 */ /* 0x001ee20000300a00 */
[----:B-1----:R-:W-:-:S02]  /*33ec0*/  IMAD.MOV.U32 R11, RZ, RZ, R24 ;  /* 0x000000ffff0b7224 */ /* 0x002fc400078e0018 */
[----:B------:R-:W-:Y:S01]  /*33ed0*/  IMAD.MOV.U32 R10, RZ, RZ, R25 ;  /* 0x000000ffff0a7224 */ /* 0x000fe200078e0019 */
[----:B------:R-:W2:Y:S04]  /*33ee0*/  LDL.LU.64 R26, [R1+0x2c68] ;  /* 0x002c6800011a7983 */ /* 0x000ea80000300a00 */
[----:B------:R-:W2:Y:S04]  /*33ef0*/  LDL.LU.64 R24, [R1+0x2c60] ;  /* 0x002c600001187983 */ /* 0x000ea80000300a00 */
[----:B------:R-:W-:Y:S01]  /*33f00*/  STL.64 [R1+0x2bf8], R10 ;  /* 0x002bf80a01007387 */ /* 0x000fe20000100a00 */
[----:B----4-:R-:W-:Y:S01]  /*33f10*/  IMAD.MOV.U32 R23, RZ, RZ, R21 ;  /* 0x000000ffff177224 */ /* 0x010fe200078e0015 */
[----:B--2---:R-:W-:Y:S02]  /*33f20*/  HMMA.16816.F32.BF16 R24, R16, R20, R24 ;  /* 0x000000141018723c */ /* 0x004fe40000041818 */
[----:B---3--:R0:W-:Y:S04]  /*33f30*/  STL.64 [R1+0x2bf0], R8 ;  /* 0x002bf00801007387 */ /* 0x0081e80000100a00 */
[----:B0-----:R-:W2:Y:S04]  /*33f40*/  LDL R8, [R1] ;  /* 0x0000000001087983 */ /* 0x001ea80000100800 */
[----:B------:R-:W2:Y:S09]  /*33f50*/  LDL R9, [R1+0x4] ;  /* 0x0000040001097983 */ /* 0x000eb20000100800 */
[----:B------:R-:W-:Y:S04]  /*33f60*/  STL.64 [R1+0x970], R24 ;  /* 0x0009701801007387 */ /* 0x000fe80000100a00 */
[----:B------:R0:W-:Y:S04]  /*33f70*/  STL.64 [R1+0x978], R26 ;  /* 0x0009781a01007387 */ /* 0x0001e80000100a00 */
[----:B0-----:R-:W3:Y:S04]  /*33f80*/  LDL.LU R27, [R1+0x2c58] ;  /* 0x002c5800011b7983 */ /* 0x001ee80000300800 */
[----:B------:R-:W4:Y:S01]  /*33f90*/  LDL.LU.64 R24, [R1+0x2c50] ;  /* 0x002c500001187983 */ /* 0x000f220000300a00 */
[----:B------:R-:W-:-:S03]  /*33fa0*/  IMAD.MOV.U32 R26, RZ, RZ, R20 ;  /* 0x000000ffff1a7224 */ /* 0x000fc600078e0014 */
[----:B------:R-:W2:Y:S04]  /*33fb0*/  LDL.LU R22, [R1+0x2c48] ;  /* 0x002c480001167983 */ /* 0x000ea80000300800 */
[----:B------:R-:W2:Y:S02]  /*33fc0*/  LDL.LU.64 R20, [R1+0x2c40] ;  /* 0x002c400001147983 */ /* 0x000ea40000300a00 */
[----:B--2---:R-:W-:-:S15]  /*33fd0*/  HMMA.16816.F32.BF16 R4, R16, R20, R4 ;  /* 0x000000141004723c */ /* 0x004fde0000041804 */
[----:B------:R-:W-:-:S04]  /*33fe0*/  NOP ;  /* 0x0000000000007918 */ /* 0x000fc80000000000 */
[----:B------:R-:W-:Y:S04]  /*33ff0*/  STL.64 [R1+0x960], R4 ;  /* 0x0009600401007387 */ /* 0x000fe80000100a00 */
[----:B------:R0:W-:Y:S04]  /*34000*/  STL.64 [R1+0x968], R6 ;  /* 0x0009680601007387 */ /* 0x0001e80000100a00 */
[----:B0-----:R-:W2:Y:S04]  /*34010*/  LDL.LU.64 R6, [R1+0x2c38] ;  /* 0x002c380001067983 */ /* 0x001ea80000300a00 */
[----:B------:R-:W2:Y:S04]  /*34020*/  LDL.LU.64 R4, [R1+0x2c30] ;  /* 0x002c300001047983 */ /* 0x000ea80000300a00 */
[----:B------:R0:W-:Y:S04]  /*34030*/  STL.64 [R1+0x2b20], R20 ;  /* 0x002b201401007387 */ /* 0x0001e80000100a00 */
[----:B------:R-:W-:Y:S04]  /*34040*/  STL.64 [R1+0x2b80], R22 ;  /* 0x002b801601007387 */ /* 0x000fe80000100a00 */
[----:B0-----:R-:W2:Y:S04]  /*34050*/  LDL R20, [R1+0x90] ;  /* 0x0000900001147983 */ /* 0x001ea80000100800 */
[----:B------:R-:W2:Y:S04]  /*34060*/  LDL R21, [R1+0x94] ;  /* 0x0000940001157983 */ /* 0x000ea80000100800 */
[----:B--2---:R4:W-:Y:S02]  /*34070*/  STL.64 [R1+0x2b98], R20 ;  /* 0x002b981401007387 */ /* 0x0049e40000100a00 */
[----:B----4-:R-:W-:-:S02]  /*34080*/  IMAD.MOV.U32 R20, RZ, RZ, R24 ;  /* 0x000000ffff147224 */ /* 0x010fc400078e0018 */
[----:B------:R-:W-:Y:S01]  /*34090*/  IMAD.MOV.U32 R21, RZ, RZ, R25 ;  /* 0x000000ffff157224 */ /* 0x000fe200078e0019 */
[----:B------:R-:W2:Y:S04]  /*340a0*/  LDL.LU R24, [R1+0x2c2c] ;  /* 0x002c2c0001187983 */ /* 0x000ea80000300800 */
[----:B------:R-:W2:Y:S04]  /*340b0*/  LDL.LU R25, [R1+0x2c28] ;  /* 0x002c280001197983 */ /* 0x000ea80000300800 */
[----:B------:R0:W-:Y:S02]  /*340c0*/  STL.64 [R1+0x2bb0], R20 ;  /* 0x002bb01401007387 */ /* 0x0001e40000100a00 */
[----:B0-----:R-:W-:-:S02]  /*340d0*/  IMAD.MOV.U32 R20, RZ, RZ, R7 ;  /* 0x000000ffff147224 */ /* 0x001fc400078e0007 */
[----:B------:R-:W-:-:S05]  /*340e0*/  IMAD.MOV.U32 R21, RZ, RZ, R6 ;  /* 0x000000ffff157224 */ /* 0x000fca00078e0006 */
[----:B------:R0:W-:Y:S01]  /*340f0*/  STL.64 [R1+0x2bc8], R20 ;  /* 0x002bc81401007387 */ /* 0x0001e20000100a00 */
[C---:B------:R-:W-:Y:S03]  /*34100*/  HMMA.16816.F32.BF16 R4, R16.reuse, R4, R12 ;  /* 0x000000041004723c */ /* 0x040fe6000004180c */
[----:B0-----:R-:W4:Y:S04]  /*34110*/  LDL.LU R20, [R1+0x460] ;  /* 0x0004600001147983 */ /* 0x001f280000300800 */
[----:B------:R-:W4:Y:S04]  /*34120*/  LDL.LU R21, [R1+0x464] ;  /* 0x0004640001157983 */ /* 0x000f280000300800 */
[----:B------:R-:W4:Y:S04]  /*34130*/  LDL.LU R22, [R1+0x468] ;  /* 0x0004680001167983 */ /* 0x000f280000300800 */
[----:B------:R-:W4:Y:S04]  /*34140*/  LDL.LU R23, [R1+0x46c] ;  /* 0x00046c0001177983 */ /* 0x000f280000300800 */
[----:B------:R-:W2:Y:S04]  /*34150*/  LDL.LU.64 R14, [R1+0x2c20] ;  /* 0x002c2000010e7983 */ /* 0x000ea80000300a00 */
[----:B------:R-:W2:Y:S04]  /*34160*/  LDL.LU.64 R12, [R1+0x2c18] ;  /* 0x002c1800010c7983 */ /* 0x000ea80000300a00 */
[----:B------:R0:W-:Y:S04]  /*34170*/  STL.64 [R1+0x950], R4 ;  /* 0x0009500401007387 */ /* 0x0001e80000100a00 */
[----:B------:R-:W-:Y:S04]  /*34180*/  STL.64 [R1+0x958], R6 ;  /* 0x0009580601007387 */ /* 0x000fe80000100a00 */
[----:B0-----:R-:W3:Y:S01]  /*34190*/  LDL.LU.64 R4, [R1+0x2c10] ;  /* 0x002c100001047983 */ /* 0x001ee20000300a00 */
[C---:B----4-:R-:W-:Y:S08]  /*341a0*/  HMMA.16816.F32.BF16 R8, R16.reuse, R8, R20 ;  /* 0x000000081008723c */ /* 0x050ff00000041814 */
[----:B--2---:R-:W-:Y:S11]  /*341b0*/  HMMA.16816.F32.BF16 R12, R16, R24, R12 ;  /* 0x00000018100c723c */ /* 0x004ff6000004180c */
[----:B------:R0:W-:Y:S04]  /*341c0*/  STL.64 [R1+0x940], R8 ;  /* 0x0009400801007387 */ /* 0x0001e80000100a00 */
[----:B------:R1:W-:Y:S01]  /*341d0*/  STL.64 [R1+0x948], R10 ;  /* 0x0009480a01007387 */ /* 0x0003e20000100a00 */
[----:B---3--:R-:W-:-:S02]  /*341e0*/  IMAD.MOV.U32 R21, RZ, RZ, R4 ;  /* 0x000000ffff157224 */ /* 0x008fc400078e0004 */
[----:B------:R-:W-:Y:S01]  /*341f0*/  IMAD.MOV.U32 R20, RZ, RZ, R5 ;  /* 0x000000ffff147224 */ /* 0x000fe200078e0005 */
[----:B0-----:R-:W2:Y:S04]  /*34200*/  LDL.LU R8, [R1+0x440] ;  /* 0x0004400001087983 */ /* 0x001ea80000300800 */
[----:B------:R-:W2:Y:S04]  /*34210*/  LDL.LU R9, [R1+0x444] ;  /* 0x0004440001097983 */ /* 0x000ea80000300800 */
[----:B-1----:R-:W2:Y:S04]  /*34220*/  LDL.LU R10, [R1+0x448] ;  /* 0x00044800010a7983 */ /* 0x002ea80000300800 */
[----:B------:R-:W2:Y:S04]  /*34230*/  LDL.LU R11, [R1+0x44c] ;  /* 0x00044c00010b7983 */ /* 0x000ea80000300800 */
[----:B------:R-:W3:Y:S04]  /*34240*/  LDL.LU R4, [R1+0x420] ;  /* 0x0004200001047983 */ /* 0x000ee80000300800 */
[----:B------:R-:W3:Y:S04]  /*34250*/  LDL.LU R5, [R1+0x424] ;  /* 0x0004240001057983 */ /* 0x000ee80000300800 */
[----:B------:R-:W3:Y:S04]  /*34260*/  LDL.LU R6, [R1+0x428] ;  /* 0x0004280001067983 */ /* 0x000ee80000300800 */
[----:B------:R-:W3:Y:S04]  /*34270*/  LDL.LU R7, [R1+0x42c] ;  /* 0x00042c0001077983 */ /* 0x000ee80000300800 */
[----:B------:R-:W-:Y:S04]  /*34280*/  STL.64 [R1+0x930], R12 ;  /* 0x0009300c01007387 */ /* 0x000fe80000100a00 */
[----:B------:R0:W-:Y:S04]  /*34290*/  STL.64 [R1+0x938], R14 ;  /* 0x0009380e01007387 */ /* 0x0001e80000100a00 */
[----:B0-----:R-:W4:Y:S04]  /*342a0*/  LDL.LU.64 R14, [R1+0x2c08] ;  /* 0x002c0800010e7983 */ /* 0x001f280000300a00 */
[----:B------:R-:W2:Y:S04]  /*342b0*/  LDL.LU.64 R12, [R1+0x2c00] ;  /* 0x002c0000010c7983 */ /* 0x000ea80000300a00 */
[----:B------:R0:W-:Y:S04]  /*342c0*/  STL.64 [R1+0x2af8], R24 ;  /* 0x002af81801007387 */ /* 0x0001e80000100a00 */
[----:B------:R-:W-:Y:S01]  /*342d0*/  STL [R1+0x2b90], R26 ;  /* 0x002b901a01007387 */ /* 0x000fe20000100800 */
[----:B0-----:R-:W-:-:S02]  /*342e0*/  IMAD.MOV.U32 R24, RZ, RZ, R28 ;  /* 0x000000ffff187224 */ /* 0x001fc400078e001c */
[----:B------:R-:W-:-:S05]  /*342f0*/  IMAD.MOV.U32 R25, RZ, RZ, R27 ;  /* 0x000000ffff197224 */ /* 0x000fca00078e001b */
        /* <DEDUP_REMOVED lines=10> */
[----:B------:R-:W2:Y:S01]  /*343a0*/  LDL.LU R27, [R1+0x1ac] ;  /* 0x0001ac00011b7983 */ /* 0x000ea20000300800 */
[C---:B------:R-:W-:Y:S03]  /*343b0*/  HMMA.16816.F32.BF16 R8, R16.reuse, R12, R8 ;  /* 0x0000000c1008723c */ /* 0x040fe60000041808 */
        /* <DEDUP_REMOVED lines=12> */
[----:B------:R-:W-:Y:S04]  /*34480*/  STL.64 [R1+0x920], R8 ;  /* 0x0009200801007387 */ /* 0x000fe80000100a00 */
[----:B------:R0:W-:Y:S04]  /*34490*/  STL.64 [R1+0x928], R10 ;  /* 0x0009280a01007387 */ /* 0x0001e80000100a00 */
[----:B0-----:R-:W2:Y:S04]  /*344a0*/  LDL.LU.64 R10, [R1+0x2bf8] ;  /* 0x002bf800010a7983 */ /* 0x001ea80000300a00 */
[----:B------:R-:W3:Y:S04]  /*344b0*/  LDL.LU.64 R8, [R1+0x2bf0] ;  /* 0x002bf00001087983 */ /* 0x000ee80000300a00 */
[----:B------:R-:W-:Y:S01]  /*344c0*/  STL.64 [R1+0x2af0], R12 ;  /* 0x002af00c01007387 */ /* 0x000fe20000100a00 */
[----:B---3--:R-:W-:Y:S03]  /*344d0*/  HMMA.16816.F32.BF16 R16, R16, R8, R4 ;  /* 0x000000081010723c */ /* 0x008fe60000041804 */
[----:B------:R-:W2:Y:S04]  /*344e0*/  LDL.LU.64 R6, [R1+0x2be8] ;  /* 0x002be80001067983 */ /* 0x000ea80000300a00 */
[----:B------:R-:W2:-:S12]  /*344f0*/  LDL.LU.64 R4, [R1+0x2be0] ;  /* 0x002be00001047983 */ /* 0x000e980000300a00 */
[----:B------:R0:W-:Y:S04]  /*34500*/  STL.64 [R1+0x810], R16 ;  /* 0x0008101001007387 */ /* 0x0001e80000100a00 */
[----:B------:R1:W-:Y:S04]  /*34510*/  STL.64 [R1+0x818], R18 ;  /* 0x0008181201007387 */ /* 0x0003e80000100a00 */
[----:B0-----:R-:W3:Y:S04]  /*34520*/  LDL.LU R16, [R1+0x180] ;  /* 0x0001800001107983 */ /* 0x001ee80000300800 */
[----:B------:R-:W3:Y:S04]  /*34530*/  LDL.LU R17, [R1+0x184] ;  /* 0x0001840001117983 */ /* 0x000ee80000300800 */
[----:B-1----:R-:W3:Y:S04]  /*34540*/  LDL.LU R18, [R1+0x188] ;  /* 0x0001880001127983 */ /* 0x002ee80000300800 */
[----:B------:R-:W3:Y:S04]  /*34550*/  LDL.LU R19, [R1+0x18c] ;  /* 0x00018c0001137983 */ /* 0x000ee80000300800 */
[----:B------:R-:W-:Y:S01]  /*34560*/  STL.64 [R1+0x2b00], R8 ;  /* 0x002b000801007387 */ /* 0x000fe20000100a00 */
        /* <DEDUP_REMOVED lines=19> */
[----:B------:R-:W2:Y:S04]  /*346a0*/  LDL.LU R26, [R1+0x2b90] ;  /* 0x002b9000011a7983 */ /* 0x000ea80000300800 */
[----:B------:R-:W3:-:S13]  /*346b0*/  LDL.LU.64 R24, [R1+0x2b88] ;  /* 0x002b880001187983 */ /* 0x000eda0000300a00 */
[----:B------:R-:W-:Y:S04]  /*346c0*/  STL.64 [R1+0x7d0], R20 ;  /* 0x0007d01401007387 */ /* 0x000fe80000100a00 */
[----:B------:R0:W-:Y:S04]  /*346d0*/  STL.64 [R1+0x7d8], R22 ;  /* 0x0007d81601007387 */ /* 0x0001e80000100a00 */
[----:B0-----:R-:W4:Y:S01]  /*346e0*/  LDL.LU.64 R22, [R1+0x2b80] ;  /* 0x002b800001167983 */ /* 0x001f220000300a00 */
[----:B---3--:R-:W-:Y:S01]  /*346f0*/  HMMA.16816.F32.BF16 R16, R4, R24, R16 ;  /* 0x000000180410723c */ /* 0x008fe20000041810 */
[----:B--2---:R-:W-:-:S02]  /*34700*/  IMAD.MOV.U32 R20, RZ, RZ, R26 ;  /* 0x000000ffff147224 */ /* 0x004fc400078e001a */
[----:B----4-:R-:W-:-:S05]  /*34710*/  IMAD.MOV.U32 R21, RZ, RZ, R23 ;  /* 0x000000ffff157224 */ /* 0x010fca00078e0017 */
[----:B------:R0:W-:Y:S11]  /*34720*/  STL.64 [R1+0x2b30], R20 ;  /* 0x002b301401007387 */ /* 0x0001f60000100a00 */
[----:B------:R-:W-:Y:S04]  /*34730*/  STL.64 [R1+0x7c0], R16 ;  /* 0x0007c01001007387 */ /* 0x000fe80000100a00 */
[----:B------:R-:W-:Y:S01]  /*34740*/  STL.64 [R1+0x7c8], R18 ;  /* 0x0007c81201007387 */ /* 0x000fe20000100a00 */
[----:B0-----:R-:W-:-:S02]  /*34750*/  IMAD.MOV.U32 R20, RZ, RZ, R11 ;  /* 0x000000ffff147224 */ /* 0x001fc400078e000b */
[----:B------:R-:W-:-:S05]  /*34760*/  IMAD.MOV.U32 R21, RZ, RZ, R10 ;  /* 0x000000ffff157224 */ /* 0x000fca00078e000a */
[----:B------:R0:W-:Y:S04]  /*34770*/  STL.64 [R1+0x2b48], R20 ;  /* 0x002b481401007387 */ /* 0x0001e80000100a00 */
[----:B------:R-:W2:Y:S04]  /*34780*/  LDL.LU R8, [R1+0x260] ;  /* 0x0002600001087983 */ /* 0x000ea80000300800 */
[----:B------:R-:W2:Y:S04]  /*34790*/  LDL.LU R9, [R1+0x264] ;  /* 0x0002640001097983 */ /* 0x000ea80000300800 */
[----:B------:R-:W3:Y:S04]  /*347a0*/  LDL.LU R10, [R1+0x268] ;  /* 0x00026800010a7983 */ /* 0x000ee80000300800 */
[----:B------:R-:W3:Y:S01]  /*347b0*/  LDL.LU R11, [R1+0x26c] ;  /* 0x00026c00010b7983 */ /* 0x000ee20000300800 */
[----:B0-----:R-:W-:-:S02]  /*347c0*/  IMAD.MOV.U32 R20, RZ, RZ, R22 ;  /* 0x000000ffff147224 */ /* 0x001fc400078e0016 */
[----:B------:R-:W-:-:S05]  /*347d0*/  IMAD.MOV.U32 R21, RZ, RZ, R15 ;  /* 0x000000ffff157224 */ /* 0x000fca00078e000f */
[----:B------:R-:W-:Y:S04]  /*347e0*/  STL.64 [R1+0x2b60], R20 ;  /* 0x002b601401007387 */ /* 0x000fe80000100a00 */
[----:B---3--:R-:W-:Y:S04]  /*347f0*/  STL.64 [R1+0x2b10], R10 ;  /* 0x002b100a01007387 */ /* 0x008fe80000100a00 */
[----:B--2---:R0:W-:Y:S04]  /*34800*/  STL.64 [R1+0x2b08], R8 ;  /* 0x002b080801007387 */ /* 0x0041e80000100a00 */
[----:B0-----:R-:W2:Y:S01]  /*34810*/  LDL.64 R8, [R1+0x10] ;  /* 0x0000100001087983 */ /* 0x001ea20000100a00 */
[----:B------:R-:W-:-:S02]  /*34820*/  IMAD.MOV.U32 R20, RZ, RZ, R2 ;  /* 0x000000ffff147224 */ /* 0x000fc400078e0002 */
[----:B------:R-:W-:Y:S01]  /*34830*/  IMAD.MOV.U32 R21, RZ, RZ, R0 ;  /* 0x000000ffff157224 */ /* 0x000fe200078e0000 */
[----:B--2---:R0:W-:Y:S04]  /*34840*/  STL.64 [R1+0x2b28], R8 ;  /* 0x002b280801007387 */ /* 0x0041e80000100a00 */
[----:B0-----:R-:W2:Y:S04]  /*34850*/  LDL.LU R8, [R1+0x290] ;  /* 0x0002900001087983 */ /* 0x001ea80000300800 */
[----:B------:R-:W2:Y:S04]  /*34860*/  LDL.LU R9, [R1+0x294] ;  /* 0x0002940001097983 */ /* 0x000ea80000300800 */
[----:B------:R-:W3:Y:S04]  /*34870*/  LDL.LU R10, [R1+0x298] ;  /* 0x00029800010a7983 */ /* 0x000ee80000300800 */
[----:B------:R-:W3:Y:S04]  /*34880*/  LDL.LU R11, [R1+0x29c] ;  /* 0x00029c00010b7983 */ /* 0x000ee80000300800 */
[----:B------:R0:W-:Y:S04]  /*34890*/  STL.64 [R1+0x2b78], R20 ;  /* 0x002b781401007387 */ /* 0x0001e80000100a00 */
[----:B0-----:R-:W4:Y:S04]  /*348a0*/  LDL.LU R20, [R1+0x170] ;  /* 0x0001700001147983 */ /* 0x001f280000300800 */
        /* <DEDUP_REMOVED lines=19> */
[----:B------:R-:W2:Y:S04]  /*349e0*/  LDL.LU R10, [R1+0x2c8] ;  /* 0x0002c800010a7983 */ /* 0x000ea80000300800 */
[----:B------:R-:W2:Y:S04]  /*349f0*/  LDL.LU R11, [R1+0x2cc] ;  /* 0x0002cc00010b7983 */ /* 0x000ea80000300800 */
[----:B------:R-:W3:Y:S01]  /*34a00*/  LDL.64 R24, [R1] ;  /* 0x0000000001187983 */ /* 0x000ee20000100a00 */
[----:B------:R-:W-:-:S02]  /*34a10*/  IMAD.MOV.U32 R16, RZ, RZ, R14 ;  /* 0x000000ffff107224 */ /* 0x000fc400078e000e */
[----:B------:R-:W-:-:S07]  /*34a20*/  IMAD.MOV.U32 R17, RZ, RZ, R3 ;  /* 0x000000ffff117224 */ /* 0x000fce00078e0003 */
[C---:B----4-:R-:W-:Y:S01]  /*34a30*/  HMMA.16816.F32.BF16 R16, R4.reuse, R16, R20 ;  /* 0x000000100410723c */ /* 0x050fe20000041814 */
[----:B------:R-:W-:Y:S01]  /*34a40*/  LOP3.LUT R28, R29, 0x40, RZ, 0x3c, !PT ;  /* 0x000000401d1c7812 */ /* 0x000fe200078e3cff */
[----:B---3--:R0:W-:Y:S04]  /*34a50*/  STL.64 [R1+0x2b18], R24 ;  /* 0x002b181801007387 */ /* 0x0081e80000100a00 */
[----:B0-----:R-:W3:Y:S04]  /*34a60*/  LDL.LU R24, [R1+0x270] ;  /* 0x0002700001187983 */ /* 0x001ee80000300800 */
[----:B------:R-:W3:Y:S04]  /*34a70*/  LDL.LU R25, [R1+0x274] ;  /* 0x0002740001197983 */ /* 0x000ee80000300800 */
[----:B------:R-:W3:Y:S04]  /*34a80*/  LDL.LU R26, [R1+0x278] ;  /* 0x00027800011a7983 */ /* 0x000ee80000300800 */
[----:B------:R-:W3:Y:S04]  /*34a90*/  LDL.LU R27, [R1+0x27c] ;  /* 0x00027c00011b7983 */ /* 0x000ee80000300800 */
[----:B------:R-:W4:Y:S04]  /*34aa0*/  LDL.LU R12, [R1+0x250] ;  /* 0x00025000010c7983 */ /* 0x000f280000300800 */
[----:B------:R-:W4:Y:S04]  /*34ab0*/  LDL.LU R13, [R1+0x254] ;  /* 0x00025400010d7983 */ /* 0x000f280000300800 */
[----:B------:R-:W4:Y:S04]  /*34ac0*/  LDL.LU R14, [R1+0x258] ;  /* 0x00025800010e7983 */ /* 0x000f280000300800 */
[----:B------:R-:W4:Y:S04]  /*34ad0*/  LDL.LU R15, [R1+0x25c] ;  /* 0x00025c00010f7983 */ /* 0x000f280000300800 */
[----:B------:R-:W2:Y:S04]  /*34ae0*/  LDL.LU.64 R20, [R1+0x2b78] ;  /* 0x002b780001147983 */ /* 0x000ea80000300a00 */
[----:B------:R-:W-:Y:S04]  /*34af0*/  STL.64 [R1+0x7b0], R16 ;  /* 0x0007b01001007387 */ /* 0x000fe80000100a00 */
[----:B------:R-:W-:Y:S04]  /*34b00*/  STL.64 [R1+0x7b8], R18 ;  /* 0x0007b81201007387 */ /* 0x000fe80000100a00 */
[----:B------:R-:W0:Y:S04]  /*34b10*/  LDSM.16.MT88.4 R16, [R28+UR5+0x4080] ;  /* 0x004080051c10783b */ /* 0x000e280008004200 */
[----:B0-----:R-:W-:Y:S04]  /*34b20*/  STL.64 [R1+0x29d0], R18 ;  /* 0x0029d01201007387 */ /* 0x001fe80000100a00 */
[----:B------:R0:W-:Y:S04]  /*34b30*/  STL.64 [R1+0x29c8], R16 ;  /* 0x0029c81001007387 */ /* 0x0001e80000100a00 */
[----:B0-----:R-:W3:Y:S04]  /*34b40*/  LDL.LU R16, [R1+0x280] ;  /* 0x0002800001107983 */ /* 0x001ee80000300800 */
[----:B------:R-:W3:Y:S04]  /*34b50*/  LDL.LU R17, [R1+0x284] ;  /* 0x0002840001117983 */ /* 0x000ee80000300800 */
[----:B------:R-:W3:Y:S04]  /*34b60*/  LDL.LU R18, [R1+0x288] ;  /* 0x0002880001127983 */ /* 0x000ee80000300800 */
[----:B------:R-:W3:Y:S04]  /*34b70*/  LDL.LU R19, [R1+0x28c] ;  /* 0x00028c0001137983 */ /* 0x000ee80000300800 */
        /* <DEDUP_REMOVED lines=24> */
[----:B0-----:R-:W3:Y:S02]  /*34d00*/  LDL.LU.64 R20, [R1+0x2b20] ;  /* 0x002b200001147983 */ /* 0x001ee40000300a00 */
[----:B---3--:R-:W-:Y:S02]  /*34d10*/  HMMA.16816.F32.BF16 R16, R4, R20, R16 ;  /* 0x000000140410723c */ /* 0x008fe40000041810 */
[----:B------:R-:W3:-:S15]  /*34d20*/  LDL.LU R20, [R1+0x160] ;  /* 0x0001600001147983 */ /* 0x000ede0000300800 */
[----:B------:R-:W-:Y:S02]  /*34d30*/  NOP ;  /* 0x0000000000007918 */ /* 0x000fe40000000000 */
[----:B------:R-:W-:Y:S04]  /*34d40*/  STL.64 [R1+0x760], R16 ;  /* 0x0007601001007387 */ /* 0x000fe80000100a00 */
[----:B------:R-:W-:Y:S04]  /*34d50*/  STL.64 [R1+0x768], R18 ;  /* 0x0007681201007387 */ /* 0x000fe80000100a00 */
[----:B------:R-:W3:Y:S04]  /*34d60*/  LDL.LU R21, [R1+0x164] ;  /* 0x0001640001157983 */ /* 0x000ee80000300800 */
[----:B-1----:R-:W3:Y:S04]  /*34d70*/  LDL.LU R22, [R1+0x168] ;  /* 0x0001680001167983 */ /* 0x002ee80000300800 */
[----:B------:R-:W3:Y:S01]  /*34d80*/  LDL.LU R23, [R1+0x16c] ;  /* 0x00016c0001177983 */ /* 0x000ee20000300800 */
[----:B--2---:R-:W-:Y:S01]  /*34d90*/  HMMA.16816.F32.BF16 R24, R4, R8, R24 ;  /* 0x000000080418723c */ /* 0x004fe20000041818 */
[----:B------:R-:W-:-:S02]  /*34da0*/  IMAD.MOV.U32 R2, RZ, RZ, R8 ;  /* 0x000000ffff027224 */ /* 0x000fc400078e0008 */
[----:B------:R-:W-:Y:S01]  /*34db0*/  IMAD.MOV.U32 R0, RZ, RZ, R9 ;  /* 0x000000ffff007224 */ /* 0x000fe200078e0009 */
[----:B---3--:R-:W-:Y:S04]  /*34dc0*/  STL.64 [R1+0x2ae8], R22 ;  /* 0x002ae81601007387 */ /* 0x008fe80000100a00 */
[----:B------:R0:W-:Y:S04]  /*34dd0*/  STL.64 [R1+0x2ae0], R20 ;  /* 0x002ae01401007387 */ /* 0x0001e80000100a00 */
[----:B0-----:R-:W2:Y:S04]  /*34de0*/  LDL.LU R20, [R1+0x240] ;  /* 0x0002400001147983 */ /* 0x001ea80000300800 */
[----:B------:R-:W2:Y:S04]  /*34df0*/  LDL.LU R21, [R1+0x244] ;  /* 0x0002440001157983 */ /* 0x000ea80000300800 */
[----:B------:R-:W2:Y:S04]  /*34e00*/  LDL.LU R22, [R1+0x248] ;  /* 0x0002480001167983 */ /* 0x000ea80000300800 */
[----:B------:R-:W2:Y:S04]  /*34e10*/  LDL.LU R23, [R1+0x24c] ;  /* 0x00024c0001177983 */ /* 0x000ea80000300800 */
[----:B------:R-:W3:Y:S04]  /*34e20*/  LDL.LU R16, [R1+0xa70] ;  /* 0x000a700001107983 */ /* 0x000ee80000300800 */
[----:B------:R-:W3:Y:S04]  /*34e30*/  LDL.LU R17, [R1+0xa74] ;  /* 0x000a740001117983 */ /* 0x000ee80000300800 */
[----:B------:R-:W3:Y:S04]  /*34e40*/  LDL.LU R18, [R1+0xa78] ;  /* 0x000a780001127983 */ /* 0x000ee80000300800 */
[----:B------:R-:W3:Y:S04]  /*34e50*/  LDL.LU R19, [R1+0xa7c] ;  /* 0x000a7c0001137983 */ /* 0x000ee80000300800 */
[----:B------:R0:W-:Y:S04]  /*34e60*/  STL.64 [R1+0x750], R24 ;  /* 0x0007501801007387 */ /* 0x0001e80000100a00 */
[----:B------:R-:W-:Y:S04]  /*34e70*/  STL.64 [R1+0x758], R26 ;  /* 0x0007581a01007387 */ /* 0x000fe80000100a00 */
[----:B0-----:R-:W2:Y:S04]  /*34e80*/  LDL.LU.64 R24, [R1+0x2b18] ;  /* 0x002b180001187983 */ /* 0x001ea80000300a00 */
[----:B------:R-:W2:Y:S04]  /*34e90*/  LDL.LU.64 R10, [R1+0x2b10] ;  /* 0x002b1000010a7983 */ /* 0x000ea80000300a00 */
[----:B------:R-:W2:Y:S02]  /*34ea0*/  LDL.LU.64 R8, [R1+0x2b08] ;  /* 0x002b080001087983 */ /* 0x000ea40000300a00 */
[----:B--2---:R-:W-:Y:S01]  /*34eb0*/  HMMA.16816.F32.BF16 R8, R4, R24, R8 ;  /* 0x000000180408723c */ /* 0x004fe20000041808 */
[----:B------:R-:W-:-:S15]  /*34ec0*/  IMAD.MOV.U32 R3, RZ, RZ, R25 ;  /* 0x000000ffff037224 */ /* 0x000fde00078e0019 */
[----:B------:R-:W-:-:S03]  /*34ed0*/  NOP ;  /* 0x0000000000007918 */ /* 0x000fc60000000000 */
[----:B------:R0:W-:Y:S04]  /*34ee0*/  STL.64 [R1+0x740], R8 ;  /* 0x0007400801007387 */ /* 0x0001e80000100a00 */
[----:B------:R1:W-:Y:S04]  /*34ef0*/  STL.64 [R1+0x748], R10 ;  /* 0x0007480a01007387 */ /* 0x0003e80000100a00 */
[----:B0-----:R-:W2:Y:S01]  /*34f00*/  LDL.LU.64 R8, [R1+0x2b00] ;  /* 0x002b000001087983 */ /* 0x001ea20000300a00 */
[----:B-1----:R-:W-:-:S03]  /*34f10*/  IMAD.MOV.U32 R10, RZ, RZ, R24 ;  /* 0x000000ffff0a7224 */ /* 0x002fc600078e0018 */
[----:B------:R-:W4:Y:S02]  /*34f20*/  LDL.LU.64 R24, [R1+0x2af8] ;  /* 0x002af80001187983 */ /* 0x000f240000300a00 */
[----:B----4-:R-:W-:-:S15]  /*34f30*/  HMMA.16816.F32.BF16 R12, R4, R24, R12 ;  /* 0x00000018040c723c */ /* 0x010fde000004180c */
[----:B------:R-:W-:-:S04]  /*34f40*/  NOP ;  /* 0x0000000000007918 */ /* 0x000fc80000000000 */
[----:B------:R0:W-:Y:S04]  /*34f50*/  STL.64 [R1+0x730], R12 ;  /* 0x0007300c01007387 */ /* 0x0001e80000100a00 */
[----:B------:R-:W-:Y:S04]  /*34f60*/  STL.64 [R1+0x738], R14 ;  /* 0x0007380e01007387 */ /* 0x000fe80000100a00 */
[----:B0-----:R-:W4:Y:S04]  /*34f70*/  LDL.LU.64 R12, [R1+0x2af0] ;  /* 0x002af000010c7983 */ /* 0x001f280000300a00 */
[----:B------:R0:W-:Y:S04]  /*34f80*/  STL.64 [R1+0x2a08], R24 ;  /* 0x002a081801007387 */ /* 0x0001e80000100a00 */
[----:B0-----:R-:W2:Y:S04]  /*34f90*/  LDL.64 R24, [R1+0x80] ;  /* 0x0000800001187983 */ /* 0x001ea80000100a00 */
[----:B--2---:R0:W-:Y:S04]  /*34fa0*/  STL.64 [R1+0x2aa8], R24 ;  /* 0x002aa81801007387 */ /* 0x0041e80000100a00 */
[----:B0-----:R-:W2:Y:S01]  /*34fb0*/  LDL.64 R24, [R1+0xa0] ;  /* 0x0000a00001187983 */ /* 0x001ea20000100a00 */
[C---:B----4-:R-:W-:Y:S03]  /*34fc0*/  HMMA.16816.F32.BF16 R20, R4.reuse, R12, R20 ;  /* 0x0000000c0414723c */ /* 0x050fe60000041814 */
[----:B--2---:R0:W-:Y:S04]  /*34fd0*/  STL.64 [R1+0x2ac0], R24 ;  /* 0x002ac01801007387 */ /* 0x0041e80000100a00 */
[----:B0-----:R-:W2:Y:S04]  /*34fe0*/  LDL.64 R24, [R1+0xb0] ;  /* 0x0000b00001187983 */ /* 0x001ea80000100a00 */
[----:B--2---:R0:W-:Y:S04]  /*34ff0*/  STL.64 [R1+0x2ac8], R24 ;  /* 0x002ac81801007387 */ /* 0x0041e80000100a00 */
[----:B0-----:R-:W3:Y:S04]  /*35000*/  LDL.64 R24, [R1+0xc0] ;  /* 0x0000c00001187983 */ /* 0x001ee80000100a00 */
[----:B------:R-:W-:Y:S04]  /*35010*/  STL.64 [R1+0x720], R20 ;  /* 0x0007201401007387 */ /* 0x000fe80000100a00 */
[----:B------:R0:W-:Y:S04]  /*35020*/  STL.64 [R1+0x728], R22 ;  /* 0x0007281601007387 */ /* 0x0001e80000100a00 */
[----:B0-----:R-:W2:Y:S04]  /*35030*/  LDL.LU.64 R22, [R1+0x2ae8] ;  /* 0x002ae80001167983 */ /* 0x001ea80000300a00 */
[----:B------:R-:W2:Y:S04]  /*35040*/  LDL.LU.64 R20, [R1+0x2ae0] ;  /* 0x002ae00001147983 */ /* 0x000ea80000300a00 */
[----:B------:R0:W-:Y:S04]  /*35050*/  STL.64 [R1+0x2a00], R12 ;  /* 0x002a000c01007387 */ /* 0x0001e80000100a00 */
[----:B0-----:R-:W4:Y:S04]  /*35060*/  LDL.LU R12, [R1+0xa30] ;  /* 0x000a3000010c7983 */ /* 0x001f280000300800 */
[----:B------:R-:W4:Y:S04]  /*35070*/  LDL.LU R13, [R1+0xa34] ;  /* 0x000a3400010d7983 */ /* 0x000f280000300800 */
[----:B------:R-:W3:Y:S04]  /*35080*/  LDL.LU R14, [R1+0xa38] ;  /* 0x000a3800010e7983 */ /* 0x000ee80000300800 */
[----:B------:R-:W3:Y:S01]  /*35090*/  LDL.LU R15, [R1+0xa3c] ;  /* 0x000a3c00010f7983 */ /* 0x000ee20000300800 */
[----:B--2---:R-:W-:Y:S03]  /*350a0*/  HMMA.16816.F32.BF16 R4, R4, R8, R20 ;  /* 0x000000080404723c */ /* 0x004fe60000041814 */
[----:B---3--:R-:W-:Y:S04]  /*350b0*/  STL.64 [R1+0x2ab8], R14 ;  /* 0x002ab80e01007387 */ /* 0x008fe80000100a00 */
[----:B----4-:R0:W-:Y:S04]  /*350c0*/  STL.64 [R1+0x2ab0], R12 ;  /* 0x002ab00c01007387 */ /* 0x0101e80000100a00 */
[----:B0-----:R-:W2:Y:S04]  /*350d0*/  LDL.LU R12, [R1+0xa50] ;  /* 0x000a5000010c7983 */ /* 0x001ea80000300800 */
[----:B------:R-:W2:Y:S04]  /*350e0*/  LDL.LU R13, [R1+0xa54] ;  /* 0x000a5400010d7983 */ /* 0x000ea80000300800 */
[----:B------:R-:W2:Y:S04]  /*350f0*/  LDL.LU R14, [R1+0xa58] ;  /* 0x000a5800010e7983 */ /* 0x000ea80000300800 */
[----:B------:R-:W2:Y:S04]  /*35100*/  LDL.LU R15, [R1+0xa5c] ;  /* 0x000a5c00010f7983 */ /* 0x000ea80000300800 */
[----:B------:R-:W3:Y:S04]  /*35110*/  LDL.LU.64 R22, [R1+0x2ad8] ;  /* 0x002ad80001167983 */ /* 0x000ee80000300a00 */
[----:B------:R-:W3:Y:S04]  /*35120*/  LDL.LU.64 R20, [R1+0x2ad0] ;  /* 0x002ad00001147983 */ /* 0x000ee80000300a00 */
[----:B------:R0:W-:Y:S04]  /*35130*/  STL.64 [R1+0x710], R4 ;  /* 0x0007100401007387 */ /* 0x0001e80000100a00 */
[----:B------:R-:W-:Y:S04]  /*35140*/  STL.64 [R1+0x718], R6 ;  /* 0x0007180601007387 */ /* 0x000fe80000100a00 */
[----:B0-----:R-:W4:Y:S04]  /*35150*/  LDL.64 R4, [R1+0x90] ;  /* 0x0000900001047983 */ /* 0x001f280000100a00 */
[----:B------:R-:W-:Y:S04]  /*35160*/  STL [R1+0x29dc], R8 ;  /* 0x0029dc0801007387 */ /* 0x000fe80000100800 */
[----:B------:R-:W-:Y:S01]  /*35170*/  STL [R1+0x29d8], R9 ;  /* 0x0029d80901007387 */ /* 0x000fe20000100800 */
[----:B---3--:R-:W-:-:S15]  /*35180*/  HMMA.16816.F32.BF16 R16, R20, R24, R16 ;  /* 0x000000181410723c */ /* 0x008fde0000041810 */
[----:B------:R-:W-:-:S04]  /*35190*/  NOP ;  /* 0x0000000000007918 */ /* 0x000fc80000000000 */
[----:B------:R0:W-:Y:S04]  /*351a0*/  STL.64 [R1+0x600], R16 ;  /* 0x0006001001007387 */ /* 0x0001e80000100a00 */
[----:B------:R-:W-:Y:S01]  /*351b0*/  STL.64 [R1+0x608], R18 ;  /* 0x0006081201007387 */ /* 0x000fe20000100a00 */
[----:B0-----:R-:W-:Y:S02]  /*351c0*/  IMAD.MOV.U32 R16, RZ, RZ, R25 ;  /* 0x000000ffff107224 */ /* 0x001fe400078e0019 */
[----:B------:R-:W-:Y:S02]  /*351d0*/  IMAD.MOV.U32 R17, RZ, RZ, R24 ;  /* 0x000000ffff117224 */ /* 0x000fe400078e0018 */
[----:B------:R-:W3:Y:S04]  /*351e0*/  LDL.LU.64 R24, [R1+0x2ac8] ;  /* 0x002ac80001187983 */ /* 0x000ee80000300a00 */
        /* <DEDUP_REMOVED lines=12> */
[----:B------:R-:W2:Y:S04]  /*352b0*/  LDL.LU.64 R24, [R1+0x2ac0] ;  /* 0x002ac00001187983 */ /* 0x000ea80000300a00 */
[----:B------:R0:W-:Y:S04]  /*352c0*/  STL [R1+0x29ec], R18 ;  /* 0x0029ec1201007387 */ /* 0x0001e80000100800 */
[----:B------:R1:W-:Y:S04]  /*352d0*/  STL [R1+0x29e8], R19 ;  /* 0x0029e81301007387 */ /* 0x0003e80000100800 */
[----:B------:R-:W4:Y:S04]  /*352e0*/  LDL.LU R16, [R1+0xa40] ;  /* 0x000a400001107983 */ /* 0x000f280000300800 */
[----:B------:R-:W4:Y:S04]  /*352f0*/  LDL.LU R17, [R1+0xa44] ;  /* 0x000a440001117983 */ /* 0x000f280000300800 */
[----:B0-----:R-:W4:Y:S04]  /*35300*/  LDL.LU R18, [R1+0xa48] ;  /* 0x000a480001127983 */ /* 0x001f280000300800 */
[----:B-1----:R-:W4:Y:S01]  /*35310*/  LDL.LU R19, [R1+0xa4c] ;  /* 0x000a4c0001137983 */ /* 0x002f220000300800 */
        /* <DEDUP_REMOVED lines=8> */
[----:B------:R-:W2:Y:S01]  /*353a0*/  LDL.LU.64 R24, [R1+0x2aa8] ;  /* 0x002aa80001187983 */ /* 0x000ea20000300a00 */
[----:B----4-:R-:W-:Y:S03]  /*353b0*/  HMMA.16816.F32.BF16 R16, R20, R4, R16 ;  /* 0x000000041410723c */ /* 0x010fe60000041810 */
[----:B------:R-:W-:Y:S04]  /*353c0*/  STL [R1+0x29f4], R9 ;  /* 0x0029f40901007387 */ /* 0x000fe80000100800 */
[----:B------:R-:W-:-:S12]  /*353d0*/  STL [R1+0x29f0], R8 ;  /* 0x0029f00801007387 */ /* 0x000fd80000100800 */
[----:B------:R0:W-:Y:S02]  /*353e0*/  STL.64 [R1+0x5d0], R16 ;  /* 0x0005d01001007387 */ /* 0x0001e40000100a00 */
[----:B0-----:R-:W-:Y:S02]  /*353f0*/  IMAD.MOV.U32 R16, RZ, RZ, R4 ;  /* 0x000000ffff107224 */ /* 0x001fe400078e0004 */
[----:B------:R-:W-:Y:S01]  /*35400*/  IMAD.MOV.U32 R17, RZ, RZ, R5 ;  /* 0x000000ffff117224 */ /* 0x000fe200078e0005 */
[----:B------:R0:W-:Y:S04]  /*35410*/  STL.64 [R1+0x5d8], R18 ;  /* 0x0005d81201007387 */ /* 0x0001e80000100a00 */
[----:B------:R-:W-:Y:S04]  /*35420*/  STL [R1+0x29fc], R17 ;  /* 0x0029fc1101007387 */ /* 0x000fe80000100800 */
[----:B------:R-:W-:Y:S01]  /*35430*/  STL [R1+0x29f8], R16 ;  /* 0x0029f81001007387 */ /* 0x000fe20000100800 */
[----:B--2---:R-:W-:Y:S01]  /*35440*/  HMMA.16816.F32.BF16 R4, R20, R24, R12 ;  /* 0x000000181404723c */ /* 0x004fe2000004180c */
[----:B0-----:R-:W-:-:S02]  /*35450*/  IMAD.MOV.U32 R18, RZ, RZ, R24 ;  /* 0x000000ffff127224 */ /* 0x001fc400078e0018 */
[----:B------:R-:W-:Y:S02]  /*35460*/  IMAD.MOV.U32 R19, RZ, RZ, R25 ;  /* 0x000000ffff137224 */ /* 0x000fe400078e0019 */
[----:B------:R-:W-:Y:S02]  /*35470*/  IMAD.MOV.U32 R24, RZ, RZ, R10 ;  /* 0x000000ffff187224 */ /* 0x000fe400078e000a */
[----:B------:R-:W-:-:S12]  /*35480*/  IMAD.MOV.U32 R25, RZ, RZ, R3 ;  /* 0x000000ffff197224 */ /* 0x000fd800078e0003 */
[----:B------:R-:W-:Y:S04]  /*35490*/  STL.64 [R1+0x5c0], R4 ;  /* 0x0005c00401007387 */ /* 0x000fe80000100a00 */
[----:B------:R-:W-:Y:S04]  /*354a0*/  STL.64 [R1+0x5c8], R6 ;  /* 0x0005c80601007387 */ /* 0x000fe80000100a00 */
[----:B------:R-:W-:Y:S04]  /*354b0*/  STL.64 [R1+0x2a80], R18 ;  /* 0x002a801201007387 */ /* 0x000fe80000100a00 */
[----:B------:R0:W-:Y:S04]  /*354c0*/  STL.64 [R1+0x2a20], R24 ;  /* 0x002a201801007387 */ /* 0x0001e80000100a00 */
[----:B------:R-:W2:Y:S04]  /*354d0*/  LDL.LU R12, [R1+0xa90] ;  /* 0x000a9000010c7983 */ /* 0x000ea80000300800 */
[----:B------:R-:W2:Y:S04]  /*354e0*/  LDL.LU R13, [R1+0xa94] ;  /* 0x000a9400010d7983 */ /* 0x000ea80000300800 */
[----:B------:R-:W3:Y:S04]  /*354f0*/  LDL.LU R14, [R1+0xa98] ;  /* 0x000a9800010e7983 */ /* 0x000ee80000300800 */
[----:B------:R-:W3:Y:S04]  /*35500*/  LDL.LU R15, [R1+0xa9c] ;  /* 0x000a9c00010f7983 */ /* 0x000ee80000300800 */
[----:B0-----:R-:W4:Y:S04]  /*35510*/  LDL.LU R24, [R1+0xab0] ;  /* 0x000ab00001187983 */ /* 0x001f280000300800 */
[----:B------:R-:W4:Y:S04]  /*35520*/  LDL.LU R25, [R1+0xab4] ;  /* 0x000ab40001197983 */ /* 0x000f280000300800 */
[----:B------:R-:W2:Y:S04]  /*35530*/  LDL.LU R26, [R1+0xab8] ;  /* 0x000ab800011a7983 */ /* 0x000ea80000300800 */
[----:B------:R-:W2:Y:S04]  /*35540*/  LDL.LU R27, [R1+0xabc] ;  /* 0x000abc00011b7983 */ /* 0x000ea80000300800 */
[----:B--2---:R-:W-:Y:S04]  /*35550*/  STL.64 [R1+0x2a30], R26 ;  /* 0x002a301a01007387 */ /* 0x004fe80000100a00 */
[----:B----4-:R0:W-:Y:S04]  /*35560*/  STL.64 [R1+0x2a28], R24 ;  /* 0x002a281801007387 */ /* 0x0101e80000100a00 */
[----:B0-----:R-:W2:Y:S04]  /*35570*/  LDL.64 R24, [R1+0x20] ;  /* 0x0000200001187983 */ /* 0x001ea80000100a00 */
[----:B--2---:R0:W-:Y:S04]  /*35580*/  STL.64 [R1+0x2a48], R24 ;  /* 0x002a481801007387 */ /* 0x0041e80000100a00 */
[----:B0-----:R-:W2:Y:S04]  /*35590*/  LDL.LU R24, [R1+0xad0] ;  /* 0x000ad00001187983 */ /* 0x001ea80000300800 */
[----:B------:R-:W2:Y:S04]  /*355a0*/  LDL.LU R25, [R1+0xad4] ;  /* 0x000ad40001197983 */ /* 0x000ea80000300800 */
[----:B------:R-:W4:Y:S04]  /*355b0*/  LDL.LU R26, [R1+0xad8] ;  /* 0x000ad800011a7983 */ /* 0x000f280000300800 */
[----:B------:R-:W4:Y:S04]  /*355c0*/  LDL.LU R27, [R1+0xadc] ;  /* 0x000adc00011b7983 */ /* 0x000f280000300800 */
[----:B------:R-:W2:Y:S04]  /*355d0*/  LDL.LU R16, [R1+0xaf0] ;  /* 0x000af00001107983 */ /* 0x000ea80000300800 */
[----:B------:R-:W2:Y:S04]  /*355e0*/  LDL.LU R17, [R1+0xaf4] ;  /* 0x000af40001117983 */ /* 0x000ea80000300800 */
[----:B------:R-:W2:Y:S04]  /*355f0*/  LDL.LU R18, [R1+0xaf8] ;  /* 0x000af80001127983 */ /* 0x000ea80000300800 */
[----:B------:R-:W2:Y:S04]  /*35600*/  LDL.LU R19, [R1+0xafc] ;  /* 0x000afc0001137983 */ /* 0x000ea80000300800 */
[----:B------:R-:W2:Y:S04]  /*35610*/  LDL.64 R4, [R1+0x70] ;  /* 0x0000700001047983 */ /* 0x000ea80000100a00 */
        /* <DEDUP_REMOVED lines=12> */
[----:B0-----:R-:W2:Y:S04]  /*356e0*/  LDL.64 R16, [R1+0x60] ;  /* 0x0000600001107983 */ /* 0x001ea80000100a00 */
[----:B----4-:R-:W-:Y:S04]  /*356f0*/  STL.64 [R1+0x2a68], R26 ;  /* 0x002a681a01007387 */ /* 0x010fe80000100a00 */
[----:B------:R0:W-:Y:S04]  /*35700*/  STL.64 [R1+0x2a60], R24 ;  /* 0x002a601801007387 */ /* 0x0001e80000100a00 */
[----:B0-----:R-:W4:Y:S04]  /*35710*/  LDL.64 R24, [R1+0x40] ;  /* 0x0000400001187983 */ /* 0x001f280000100a00 */
[----:B----4-:R0:W-:Y:S04]  /*35720*/  STL.64 [R1+0x2a78], R24 ;  /* 0x002a781801007387 */ /* 0x0101e80000100a00 */
[----:B0-----:R-:W4:Y:S04]  /*35730*/  LDL.64 R24, [R1+0x50] ;  /* 0x0000500001187983 */ /* 0x001f280000100a00 */
[----:B---3--:R-:W-:Y:S04]  /*35740*/  STL.64 [R1+0x2a18], R14 ;  /* 0x002a180e01007387 */ /* 0x008fe80000100a00 */
[----:B------:R0:W-:Y:S04]  /*35750*/  STL.64 [R1+0x2a10], R12 ;  /* 0x002a100c01007387 */ /* 0x0001e80000100a00 */
[----:B0-----:R-:W3:Y:S04]  /*35760*/  LDL.LU R12, [R1+0xaa0] ;  /* 0x000aa000010c7983 */ /* 0x001ee80000300800 */
[----:B------:R-:W3:Y:S04]  /*35770*/  LDL.LU R13, [R1+0xaa4] ;  /* 0x000aa400010d7983 */ /* 0x000ee80000300800 */
[----:B------:R-:W2:Y:S04]  /*35780*/  LDL.LU R14, [R1+0xaa8] ;  /* 0x000aa800010e7983 */ /* 0x000ea80000300800 */
[----:B------:R-:W2:Y:S04]  /*35790*/  LDL.LU R15, [R1+0xaac] ;  /* 0x000aac00010f7983 */ /* 0x000ea80000300800 */
[----:B--2---:R-:W-:Y:S04]  /*357a0*/  STL.64 [R1+0x2a40], R14 ;  /* 0x002a400e01007387 */ /* 0x004fe80000100a00 */
[----:B---3--:R0:W-:Y:S04]  /*357b0*/  STL.64 [R1+0x2a38], R12 ;  /* 0x002a380c01007387 */ /* 0x0081e80000100a00 */
[----:B0-----:R-:W2:Y:S04]  /*357c0*/  LDL.LU R12, [R1+0xac0] ;  /* 0x000ac000010c7983 */ /* 0x001ea80000300800 */
[----:B------:R-:W2:Y:S04]  /*357d0*/  LDL.LU R13, [R1+0xac4] ;  /* 0x000ac400010d7983 */ /* 0x000ea80000300800 */
[----:B------:R-:W3:Y:S04]  /*357e0*/  LDL.LU R14, [R1+0xac8] ;  /* 0x000ac800010e7983 */ /* 0x000ee80000300800 */
[----:B------:R-:W3:Y:S01]  /*357f0*/  LDL.LU R15, [R1+0xacc] ;  /* 0x000acc00010f7983 */ /* 0x000ee20000300800 */
[----:B------:R-:W-:Y:S03]  /*35800*/  HMMA.16816.F32.BF16 R8, R20, R4, R8 ;  /* 0x000000041408723c */ /* 0x000fe60000041808 */
[----:B---3--:R-:W-:Y:S04]  /*35810*/  STL.64 [R1+0x2a58], R14 ;  /* 0x002a580e01007387 */ /* 0x008fe80000100a00 */
[----:B--2---:R0:W-:Y:S04]  /*35820*/  STL.64 [R1+0x2a50], R12 ;  /* 0x002a500c01007387 */ /* 0x0041e80000100a00 */
[----:B0-----:R-:W2:Y:S01]  /*35830*/  LDL.64 R12, [R1+0x30] ;  /* 0x00003000010c7983 */ /* 0x001ea20000100a00 */
[----:B------:R-:W-:-:S02]  /*35840*/  IMAD.MOV.U32 R28, RZ, RZ, R4 ;  /* 0x000000ffff1c7224 */ /* 0x000fc400078e0004 */
[----:B------:R-:W-:Y:S02]  /*35850*/  IMAD.MOV.U32 R3, RZ, RZ, R5 ;  /* 0x000000ffff037224 */ /* 0x000fe400078e0005 */
[----:B------:R-:W0:Y:S04]  /*35860*/  LDSM.16.MT88.4 R4, [R29+UR5+0x4100] ;  /* 0x004100051d04783b */ /* 0x000e280008004200 */
[----:B--2---:R1:W-:Y:S04]  /*35870*/  STL.64 [R1+0x2a70], R12 ;  /* 0x002a700c01007387 */ /* 0x0043e80000100a00 */
[----:B-1----:R-:W2:Y:S04]  /*35880*/  LDL.LU R12, [R1+0xae0] ;  /* 0x000ae000010c7983 */ /* 0x002ea80000300800 */
[----:B------:R-:W2:Y:S04]  /*35890*/  LDL.LU R13, [R1+0xae4] ;  /* 0x000ae400010d7983 */ /* 0x000ea80000300800 */
[----:B------:R-:W2:Y:S04]  /*358a0*/  LDL.LU R14, [R1+0xae8] ;  /* 0x000ae800010e7983 */ /* 0x000ea80000300800 */
[----:B------:R-:W2:Y:S04]  /*358b0*/  LDL.LU R15, [R1+0xaec] ;  /* 0x000aec00010f7983 */ /* 0x000ea80000300800 */
[----:B------:R-:W-:Y:S04]  /*358c0*/  STL.64 [R1+0x5b0], R8 ;  /* 0x0005b00801007387 */ /* 0x000fe80000100a00 */
[----:B------:R1:W-:Y:S04]  /*358d0*/  STL.64 [R1+0x5b8], R10 ;  /* 0x0005b80a01007387 */ /* 0x0003e80000100a00 */
[----:B-1----:R-:W3:Y:S04]  /*358e0*/  LDL.LU.64 R10, [R1+0x2aa0] ;  /* 0x002aa000010a7983 */ /* 0x002ee80000300a00 */
[----:B------:R-:W3:Y:S04]  /*358f0*/  LDL.LU.64 R8, [R1+0x2a98] ;  /* 0x002a980001087983 */ /* 0x000ee80000300a00 */
[----:B0-----:R-:W-:Y:S04]  /*35900*/  STL.64 [R1+0x2898], R6 ;  /* 0x0028980601007387 */ /* 0x001fe80000100a00 */
[----:B------:R-:W-:Y:S01]  /*35910*/  STL.64 [R1+0x2890], R4 ;  /* 0x0028900401007387 */ /* 0x000fe20000100a00 */
[----:B---3--:R-:W-:-:S15]  /*35920*/  HMMA.16816.F32.BF16 R8, R20, R16, R8 ;  /* 0x000000101408723c */ /* 0x008fde0000041808 */
[----:B------:R-:W-:-:S04]  /*35930*/  NOP ;  /* 0x0000000000007918 */ /* 0x000fc80000000000 */
[----:B------:R0:W-:Y:S04]  /*35940*/  STL.64 [R1+0x6a0], R8 ;  /* 0x0006a00801007387 */ /* 0x0001e80000100a00 */
[----:B------:R-:W-:Y:S04]  /*35950*/  STL.64 [R1+0x6a8], R10 ;  /* 0x0006a80a01007387 */ /* 0x000fe80000100a00 */
[----:B------:R-:W4:Y:S01]  /*35960*/  LDL.LU.64 R18, [R1+0x2a90] ;  /* 0x002a900001127983 */ /* 0x000f220000300a00 */
[----:B0-----:R-:W-:Y:S02]  /*35970*/  IMAD.MOV.U32 R9, RZ, RZ, R16 ;  /* 0x000000ffff097224 */ /* 0x001fe400078e0010 */
[----:B------:R-:W-:-:S02]  /*35980*/  IMAD.MOV.U32 R8, RZ, RZ, R17 ;  /* 0x000000ffff087224 */ /* 0x000fc400078e0011 */
[----:B------:R-:W4:Y:S02]  /*35990*/  LDL.LU.64 R16, [R1+0x2a88] ;  /* 0x002a880001107983 */ /* 0x000f240000300a00 */
[----:B----4-:R-:W-:-:S15]  /*359a0*/  HMMA.16816.F32.BF16 R16, R20, R24, R16 ;  /* 0x000000181410723c */ /* 0x010fde0000041810 */
[----:B------:R-:W-:-:S04]  /*359b0*/  NOP ;  /* 0x0000000000007918 */ /* 0x000fc80000000000 */
[----:B------:R0:W-:Y:S04]  /*359c0*/  STL.64 [R1+0x690], R16 ;  /* 0x0006901001007387 */ /* 0x0001e80000100a00 */
[----:B------:R1:W-:Y:S01]  /*359d0*/  STL.64 [R1+0x698], R18 ;  /* 0x0006981201007387 */ /* 0x0003e20000100a00 */
[----:B0-----:R-:W-:-:S03]  /*359e0*/  IMAD.MOV.U32 R17, RZ, RZ, R24 ;  /* 0x000000ffff117224 */ /* 0x001fc600078e0018 */
[----:B-1----:R-:W3:Y:S01]  /*359f0*/  LDL.LU.64 R18, [R1+0x2a80] ;  /* 0x002a800001127983 */ /* 0x002ee20000300a00 */
[----:B------:R-:W-:-:S03]  /*35a00*/  IMAD.MOV.U32 R16, RZ, RZ, R25 ;  /* 0x000000ffff107224 */ /* 0x000fc600078e0019 */
[----:B------:R-:W2:Y:S01]  /*35a10*/  LDL.LU.64 R24, [R1+0x2a78] ;  /* 0x002a780001187983 */ /* 0x000ea20000300a00 */
[----:B------:R-:W-:Y:S02]  /*35a20*/  IMAD.MOV.U32 R4, RZ, RZ, R2 ;  /* 0x000000ffff047224 */ /* 0x000fe400078e0002 */
[----:B------:R-:W-:Y:S01]  /*35a30*/  IMAD.MOV.U32 R5, RZ, RZ, R0 ;  /* 0x000000ffff057224 */ /* 0x000fe200078e0000 */
[----:B--2---:R-:W-:Y:S01]  /*35a40*/  HMMA.16816.F32.BF16 R12, R20, R24, R12 ;  /* 0x00000018140c723c */ /* 0x004fe2000004180c */
[----:B------:R-:W-:Y:S02]  /*35a50*/  IMAD.MOV.U32 R2, RZ, RZ, R24 ;  /* 0x000000ffff027224 */ /* 0x000fe400078e0018 */
[----:B------:R-:W-:-:S15]  /*35a60*/  IMAD.MOV.U32 R0, RZ, RZ, R25 ;  /* 0x000000ffff007224 */ /* 0x000fde00078e0019 */
[----:B------:R-:W-:Y:S01]  /*35a70*/  NOP ;  /* 0x0000000000007918 */ /* 0x000fe20000000000 */
[----:B------:R0:W-:Y:S04]  /*35a80*/  STL.64 [R1+0x680], R12 ;  /* 0x0006800c01007387 */ /* 0x0001e80000100a00 */
[----:B------:R1:W-:Y:S04]  /*35a90*/  STL.64 [R1+0x688], R14 ;  /* 0x0006880e01007387 */ /* 0x0003e80000100a00 */
[----:B0-----:R-:W2:Y:S04]  /*35aa0*/  LDL.LU.64 R12, [R1+0x2a70] ;  /* 0x002a7000010c7983 */ /* 0x001ea80000300a00 */
[----:B------:R-:W2:Y:S04]  /*35ab0*/  LDL.LU.64 R26, [R1+0x2a68] ;  /* 0x002a6800011a7983 */ /* 0x000ea80000300a00 */
[----:B------:R-:W2:Y:S04]  /*35ac0*/  LDL.LU.64 R24, [R1+0x2a60] ;  /* 0x002a600001187983 */ /* 0x000ea80000300a00 */
[----:B-1----:R-:W4:Y:S01]  /*35ad0*/  LDL.LU.64 R14, [R1+0x2a58] ;  /* 0x002a5800010e7983 */ /* 0x002f220000300a00 */
[----:B--2---:R-:W-:Y:S01]  /*35ae0*/  HMMA.16816.F32.BF16 R24, R20, R12, R24 ;  /* 0x0000000c1418723c */ /* 0x004fe20000041818 */
[----:B------:R-:W-:-:S02]  /*35af0*/  IMAD.MOV.U32 R7, RZ, RZ, R12 ;  /* 0x000000ffff077224 */ /* 0x000fc400078e000c */
[----:B------:R-:W-:Y:S02]  /*35b00*/  IMAD.MOV.U32 R6, RZ, RZ, R13 ;  /* 0x000000ffff067224 */ /* 0x000fe400078e000d */
[----:B------:R-:W4:-:S14]  /*35b10*/  LDL.LU.64 R12, [R1+0x2a50] ;  /* 0x002a5000010c7983 */ /* 0x000f1c0000300a00 */
[----:B------:R0:W-:Y:S04]  /*35b20*/  STL.64 [R1+0x670], R24 ;  /* 0x0006701801007387 */ /* 0x0001e80000100a00 */
[----:B0-----:R-:W4:Y:S01]  /*35b30*/  LDL.LU.64 R24, [R1+0x2a48] ;  /* 0x002a480001187983 */ /* 0x001f220000300a00 */
[----:B------:R-:W-:Y:S02]  /*35b40*/  IMAD.MOV.U32 R11, RZ, RZ, R27 ;  /* 0x000000ffff0b7224 */ /* 0x000fe400078e001b */
[----:B------:R-:W-:-:S03]  /*35b50*/  IMAD.MOV.U32 R10, RZ, RZ, R26 ;  /* 0x000000ffff0a7224 */ /* 0x000fc600078e001a */
[----:B------:R0:W-:Y:S04]  /*35b60*/  STL [R1+0x22ac], R11 ;  /* 0x0022ac0b01007387 */ /* 0x0001e80000100800 */
[----:B------:R1:W-:Y:S01]  /*35b70*/  STL [R1+0x22a8], R10 ;  /* 0x0022a80a01007387 */ /* 0x0003e20000100800 */
[----:B----4-:R-:W-:Y:S01]  /*35b80*/  HMMA.16816.F32.BF16 R12, R20, R24, R12 ;  /* 0x00000018140c723c */ /* 0x010fe2000004180c */
[----:B0-----:R-:W-:Y:S02]  /*35b90*/  IMAD.MOV.U32 R11, RZ, RZ, R24 ;  /* 0x000000ffff0b7224 */ /* 0x001fe400078e0018 */
[----:B-1----:R-:W-:-:S15]  /*35ba0*/  IMAD.MOV.U32 R10, RZ, RZ, R25 ;  /* 0x000000ffff0a7224 */ /* 0x002fde00078e0019 */
        /* <DEDUP_REMOVED lines=9> */
[----:B------:R0:W-:Y:S04]  /*35c40*/  STL.64 [R1+0x650], R24 ;  /* 0x0006501801007387 */ /* 0x0001e80000100a00 */
[----:B------:R2:W-:Y:S04]  /*35c50*/  STL.64 [R1+0x658], R26 ;  /* 0x0006581a01007387 */ /* 0x0005e80000100a00 */
[----:B0-----:R-:W2:Y:S04]  /*35c60*/  LDL.LU.64 R24, [R1+0x2a20] ;  /* 0x002a200001187983 */ /* 0x001ea80000300a00 */
[----:B------:R-:W-:Y:S01]  /*35c70*/  STL.64 [R1+0x28c8], R4 ;  /* 0x0028c80401007387 */ /* 0x000fe20000100a00 */
[----:B--2---:R-:W-:Y:S03]  /*35c80*/  HMMA.16816.F32.BF16 R24, R20, R24, R12 ;  /* 0x000000181418723c */ /* 0x004fe6000004180c */
[----:B------:R-:W2:Y:S04]  /*35c90*/  LDL.LU.64 R14, [R1+0x2a18] ;  /* 0x002a1800010e7983 */ /* 0x000ea80000300a00 */
[----:B------:R-:W2:-:S12]  /*35ca0*/  LDL.LU.64 R12, [R1+0x2a10] ;  /* 0x002a1000010c7983 */ /* 0x000e980000300a00 */
[----:B------:R0:W-:Y:S04]  /*35cb0*/  STL.64 [R1+0x640], R24 ;  /* 0x0006401801007387 */ /* 0x0001e80000100a00 */
[----:B------:R1:W-:Y:S04]  /*35cc0*/  STL.64 [R1+0x648], R26 ;  /* 0x0006481a01007387 */ /* 0x0003e80000100a00 */
[----:B0-----:R-:W2:Y:S02]  /*35cd0*/  LDL.LU.64 R24, [R1+0x2a08] ;  /* 0x002a080001187983 */ /* 0x001ea40000300a00 */
[----:B--2---:R-:W-:-:S15]  /*35ce0*/  HMMA.16816.F32.BF16 R12, R20, R24, R12 ;  /* 0x00000018140c723c */ /* 0x004fde000004180c */
[----:B------:R-:W-:-:S04]  /*35cf0*/  NOP ;  /* 0x0000000000007918 */ /* 0x000fc80000000000 */
[----:B-1----:R-:W-:Y:S02]  /*35d00*/  IMAD.MOV.U32 R27, RZ, RZ, R15 ;  /* 0x000000ffff1b7224 */ /* 0x002fe400078e000f */
[----:B------:R-:W-:Y:S01]  /*35d10*/  IMAD.MOV.U32 R26, RZ, RZ, R14 ;  /* 0x000000ffff1a7224 */ /* 0x000fe200078e000e */
[----:B------:R0:W-:Y:S04]  /*35d20*/  STL.64 [R1+0x630], R12 ;  /* 0x0006300c01007387 */ /* 0x0001e80000100a00 */
[----:B0-----:R-:W2:Y:S04]  /*35d30*/  LDL.LU.64 R12, [R1+0x2a00] ;  /* 0x002a0000010c7983 */ /* 0x001ea80000300a00 */
[----:B------:R-:W-:Y:S04]  /*35d40*/  STL [R1+0x256c], R27 ;  /* 0x00256c1b01007387 */ /* 0x000fe80000100800 */
[----:B------:R-:W-:Y:S04]  /*35d50*/  STL [R1+0x2568], R26 ;  /* 0x0025681a01007387 */ /* 0x000fe80000100800 */
[----:B------:R0:W-:Y:S04]  /*35d60*/  STL.64 [R1+0x28a8], R24 ;  /* 0x0028a81801007387 */ /* 0x0001e80000100a00 */
[----:B0-----:R-:W4:Y:S04]  /*35d70*/  LDL.LU R24, [R1+0xa80] ;  /* 0x000a800001187983 */ /* 0x001f280000300800 */
[----:B------:R-:W4:Y:S04]  /*35d80*/  LDL.LU R25, [R1+0xa84] ;  /* 0x000a840001197983 */ /* 0x000f280000300800 */
[----:B------:R-:W4:Y:S04]  /*35d90*/  LDL.LU R26, [R1+0xa88] ;  /* 0x000a8800011a7983 */ /* 0x000f280000300800 */
[----:B------:R-:W4:Y:S04]  /*35da0*/  LDL.LU R27, [R1+0xa8c] ;  /* 0x000a8c00011b7983 */ /* 0x000f280000300800 */
[----:B--2---:R0:W-:Y:S01]  /*35db0*/  STL.64 [R1+0x28b0], R12 ;  /* 0x0028b00c01007387 */ /* 0x0041e20000100a00 */
[----:B----4-:R-:W-:Y:S03]  /*35dc0*/  HMMA.16816.F32.BF16 R24, R20, R12, R24 ;  /* 0x0000000c1418723c */ /* 0x010fe60000041818 */
[----:B0-----:R-:W2:-:S15]  /*35dd0*/  LDL.LU R12, [R1+0x2f0] ;  /* 0x0002f000010c7983 */ /* 0x001e9e0000300800 */
[----:B------:R-:W-:Y:S01]  /*35de0*/  NOP ;  /* 0x0000000000007918 */ /* 0x000fe20000000000 */
[----:B------:R-:W-:Y:S04]  /*35df0*/  STL.64 [R1+0x620], R24 ;  /* 0x0006201801007387 */ /* 0x000fe80000100a00 */
[----:B------:R-:W-:Y:S04]  /*35e00*/  STL.64 [R1+0x628], R26 ;  /* 0x0006281a01007387 */ /* 0x000fe80000100a00 */
[----:B------:R-:W2:Y:S04]  /*35e10*/  LDL.LU R13, [R1+0x2f4] ;  /* 0x0002f400010d7983 */ /* 0x000ea80000300800 */
[----:B------:R-:W4:Y:S04]  /*35e20*/  LDL.LU R14, [R1+0x2f8] ;  /* 0x0002f800010e7983 */ /* 0x000f280000300800 */
[----:B------:R-:W4:Y:S01]  /*35e30*/  LDL.LU R15, [R1+0x2fc] ;  /* 0x0002fc00010f7983 */ /* 0x000f220000300800 */
[----:B------:R-:W-:-:S02]  /*35e40*/  IMAD.MOV.U32 R4, RZ, RZ, R11 ;  /* 0x000000ffff047224 */ /* 0x000fc400078e000b */
[----:B------:R-:W-:-:S05]  /*35e50*/  IMAD.MOV.U32 R5, RZ, RZ, R10 ;  /* 0x000000ffff057224 */ /* 0x000fca00078e000a */
[----:B------:R0:W-:Y:S02]  /*35e60*/  STL.64 [R1+0x28e0], R4 ;  /* 0x0028e00401007387 */ /* 0x0001e40000100a00 */
[----:B0-----:R-:W-:Y:S02]  /*35e70*/  IMAD.MOV.U32 R4, RZ, RZ, R7 ;  /* 0x000000ffff047224 */ /* 0x001fe400078e0007 */
[----:B------:R-:W-:Y:S01]  /*35e80*/  IMAD.MOV.U32 R5, RZ, RZ, R6 ;  /* 0x000000ffff057224 */ /* 0x000fe200078e0006 */
[----:B----4-:R-:W-:Y:S04]  /*35e90*/  STL.64 [R1+0x28c0], R14 ;  /* 0x0028c00e01007387 */ /* 0x010fe80000100a00 */
[----:B--2---:R0:W-:Y:S04]  /*35ea0*/  STL.64 [R1+0x28b8], R12 ;  /* 0x0028b80c01007387 */ /* 0x0041e80000100a00 */
[----:B0-----:R-:W2:Y:S04]  /*35eb0*/  LDL.LU R12, [R1+0x300] ;  /* 0x00030000010c7983 */ /* 0x001ea80000300800 */
[----:B------:R-:W2:Y:S04]  /*35ec0*/  LDL.LU R13, [R1+0x304] ;  /* 0x00030400010d7983 */ /* 0x000ea80000300800 */
[----:B------:R-:W4:Y:S04]  /*35ed0*/  LDL.LU R14, [R1+0x308] ;  /* 0x00030800010e7983 */ /* 0x000f280000300800 */
[----:B------:R-:W4:Y:S04]  /*35ee0*/  LDL.LU R15, [R1+0x30c] ;  /* 0x00030c00010f7983 */ /* 0x000f280000300800 */
[----:B------:R0:W-:Y:S04]  /*35ef0*/  STL.64 [R1+0x28f8], R4 ;  /* 0x0028f80401007387 */ /* 0x0001e80000100a00 */
[----:B0-----:R-:W2:Y:S04]  /*35f00*/  LDL.LU R4, [R1+0x330] ;  /* 0x0003300001047983 */ /* 0x001ea80000300800 */
[----:B------:R-:W2:Y:S04]  /*35f10*/  LDL.LU R5, [R1+0x334] ;  /* 0x0003340001057983 */ /* 0x000ea80000300800 */
[----:B------:R-:W2:Y:S04]  /*35f20*/  LDL.LU R6, [R1+0x338] ;  /* 0x0003380001067983 */ /* 0x000ea80000300800 */
[----:B------:R-:W2:Y:S04]  /*35f30*/  LDL.LU R7, [R1+0x33c] ;  /* 0x00033c0001077983 */ /* 0x000ea80000300800 */
[----:B--2---:R-:W-:Y:S04]  /*35f40*/  STL.64 [R1+0x2908], R6 ;  /* 0x0029080601007387 */ /* 0x004fe80000100a00 */
[----:B------:R0:W-:Y:S02]  /*35f50*/  STL.64 [R1+0x2900], R4 ;  /* 0x0029000401007387 */ /* 0x0001e40000100a00 */
[----:B0-----:R-:W-:-:S02]  /*35f60*/  IMAD.MOV.U32 R4, RZ, RZ, R17 ;  /* 0x000000ffff047224 */ /* 0x001fc400078e0011 */
[----:B------:R-:W-:Y:S01]  /*35f70*/  IMAD.MOV.U32 R5, RZ, RZ, R16 ;  /* 0x000000ffff057224 */ /* 0x000fe200078e0010 */
[----:B------:R-:W2:Y:S04]  /*35f80*/  LDL.LU R17, [R1+0x29fc] ;  /* 0x0029fc0001117983 */ /* 0x000ea80000300800 */
[----:B------:R-:W2:Y:S04]  /*35f90*/  LDL.LU R16, [R1+0x29f8] ;  /* 0x0029f80001107983 */ /* 0x000ea80000300800 */
[----:B------:R0:W-:Y:S04]  /*35fa0*/  STL.64 [R1+0x2920], R4 ;  /* 0x0029200401007387 */ /* 0x0001e80000100a00 */
[----:B----4-:R-:W-:Y:S04]  /*35fb0*/  STL.64 [R1+0x28d8], R14 ;  /* 0x0028d80e01007387 */ /* 0x010fe80000100a00 */
[----:B------:R1:W-:Y:S01]  /*35fc0*/  STL.64 [R1+0x28d0], R12 ;  /* 0x0028d00c01007387 */ /* 0x0003e20000100a00 */
[----:B0-----:R-:W-:-:S02]  /*35fd0*/  IMAD.MOV.U32 R4, RZ, RZ, R9 ;  /* 0x000000ffff047224 */ /* 0x001fc400078e0009 */
[----:B------:R-:W-:Y:S01]  /*35fe0*/  IMAD.MOV.U32 R5, RZ, RZ, R8 ;  /* 0x000000ffff057224 */ /* 0x000fe200078e0008 */
[----:B-1----:R-:W4:Y:S04]  /*35ff0*/  LDL.LU R12, [R1+0x310] ;  /* 0x00031000010c7983 */ /* 0x002f280000300800 */
[----:B------:R-:W4:Y:S04]  /*36000*/  LDL.LU R13, [R1+0x314] ;  /* 0x00031400010d7983 */ /* 0x000f280000300800 */
[----:B------:R-:W2:Y:S04]  /*36010*/  LDL.LU R14, [R1+0x318] ;  /* 0x00031800010e7983 */ /* 0x000ea80000300800 */
[----:B------:R-:W2:Y:S04]  /*36020*/  LDL.LU R15, [R1+0x31c] ;  /* 0x00031c00010f7983 */ /* 0x000ea80000300800 */
[----:B------:R-:W2:Y:S04]  /*36030*/  LDL.LU R9, [R1+0x29f4] ;  /* 0x0029f40001097983 */ /* 0x000ea80000300800 */
[----:B------:R-:W2:Y:S04]  /*36040*/  LDL.LU R8, [R1+0x29f0] ;  /* 0x0029f00001087983 */ /* 0x000ea80000300800 */
[----:B------:R0:W-:Y:S04]  /*36050*/  STL.64 [R1+0x2938], R4 ;  /* 0x0029380401007387 */ /* 0x0001e80000100a00 */
[----:B0-----:R-:W2:Y:S04]  /*36060*/  LDL.LU R4, [R1+0x1e0] ;  /* 0x0001e00001047983 */ /* 0x001ea80000300800 */
[----:B------:R-:W2:Y:S04]  /*36070*/  LDL.LU R5, [R1+0x1e4] ;  /* 0x0001e40001057983 */ /* 0x000ea80000300800 */
[----:B------:R-:W2:Y:S04]  /*36080*/  LDL.LU R6, [R1+0x1e8] ;  /* 0x0001e80001067983 */ /* 0x000ea80000300800 */
[----:B------:R-:W2:Y:S04]  /*36090*/  LDL.LU R7, [R1+0x1ec] ;  /* 0x0001ec0001077983 */ /* 0x000ea80000300800 */
[----:B--2---:R-:W-:Y:S04]  /*360a0*/  STL.64 [R1+0x2948], R6 ;  /* 0x0029480601007387 */ /* 0x004fe80000100a00 */
[----:B------:R3:W-:Y:S02]  /*360b0*/  STL.64 [R1+0x2940], R4 ;  /* 0x0029400401007387 */ /* 0x0007e40000100a00 */
[----:B---3--:R-:W-:-:S02]  /*360c0*/  IMAD.MOV.U32 R4, RZ, RZ, R18 ;  /* 0x000000ffff047224 */ /* 0x008fc400078e0012 */
[----:B------:R-:W-:Y:S01]  /*360d0*/  IMAD.MOV.U32 R5, RZ, RZ, R19 ;  /* 0x000000ffff057224 */ /* 0x000fe200078e0013 */
[----:B------:R-:W2:Y:S04]  /*360e0*/  LDL.LU R18, [R1+0x29ec] ;  /* 0x0029ec0001127983 */ /* 0x000ea80000300800 */
[----:B------:R-:W3:Y:S04]  /*360f0*/  LDL.LU R19, [R1+0x29e8] ;  /* 0x0029e80001137983 */ /* 0x000ee80000300800 */
[----:B------:R0:W-:Y:S02]  /*36100*/  STL.64 [R1+0x2960], R4 ;  /* 0x0029600401007387 */ /* 0x0001e40000100a00 */
[----:B0-----:R-:W-:-:S02]  /*36110*/  IMAD.MOV.U32 R4, RZ, RZ, R16 ;  /* 0x000000ffff047224 */ /* 0x001fc400078e0010 */
[----:B------:R-:W-:Y:S01]  /*36120*/  IMAD.MOV.U32 R5, RZ, RZ, R17 ;  /* 0x000000ffff057224 */ /* 0x000fe200078e0011 */
[----:B------:R-:W2:Y:S04]  /*36130*/  LDL.LU R16, [R1+0x29e4] ;  /* 0x0029e40001107983 */ /* 0x000ea80000300800 */
[----:B------:R-:W2:Y:S04]  /*36140*/  LDL.LU R17, [R1+0x29e0] ;  /* 0x0029e00001117983 */ /* 0x000ea80000300800 */
[----:B------:R-:W-:Y:S04]  /*36150*/  STL.64 [R1+0x2978], R4 ;  /* 0x0029780401007387 */ /* 0x000fe80000100a00 */
[----:B------:R-:W-:Y:S04]  /*36160*/  STL.64 [R1+0x28f0], R14 ;  /* 0x0028f00e01007387 */ /* 0x000fe80000100a00 */
[----:B----4-:R0:W-:Y:S04]  /*36170*/  STL.64 [R1+0x28e8], R12 ;  /* 0x0028e80c01007387 */ /* 0x0101e80000100a00 */
[----:B0-----:R-:W4:Y:S04]  /*36180*/  LDL.LU R12, [R1+0x320] ;  /* 0x00032000010c7983 */ /* 0x001f280000300800 */
[----:B------:R-:W4:Y:S04]  /*36190*/  LDL.LU R13, [R1+0x324] ;  /* 0x00032400010d7983 */ /* 0x000f280000300800 */
[----:B------:R-:W2:Y:S04]  /*361a0*/  LDL.LU R14, [R1+0x328] ;  /* 0x00032800010e7983 */ /* 0x000ea80000300800 */
[----:B------:R-:W2:Y:S01]  /*361b0*/  LDL.LU R15, [R1+0x32c] ;  /* 0x00032c00010f7983 */ /* 0x000ea20000300800 */
[----:B------:R-:W-:-:S02]  /*361c0*/  IMAD.MOV.U32 R4, RZ, RZ, R8 ;  /* 0x000000ffff047224 */ /* 0x000fc400078e0008 */
[----:B------:R-:W-:Y:S01]  /*361d0*/  IMAD.MOV.U32 R5, RZ, RZ, R9 ;  /* 0x000000ffff057224 */ /* 0x000fe200078e0009 */
[----:B------:R-:W3:Y:S04]  /*361e0*/  LDL.LU R8, [R1+0x29dc] ;  /* 0x0029dc0001087983 */ /* 0x000ee80000300800 */
[----:B------:R-:W3:Y:S04]  /*361f0*/  LDL.LU R9, [R1+0x29d8] ;  /* 0x0029d80001097983 */ /* 0x000ee80000300800 */
[----:B------:R-:W-:Y:S04]  /*36200*/  STL.64 [R1+0x2990], R4 ;  /* 0x0029900401007387 */ /* 0x000fe80000100a00 */
[----:B--2---:R-:W-:Y:S04]  /*36210*/  STL.64 [R1+0x2918], R14 ;  /* 0x0029180e01007387 */ /* 0x004fe80000100a00 */
[----:B----4-:R0:W-:Y:S04]  /*36220*/  STL.64 [R1+0x2910], R12 ;  /* 0x0029100c01007387 */ /* 0x0101e80000100a00 */
[----:B0-----:R-:W2:Y:S04]  /*36230*/  LDL.LU R12, [R1+0x340] ;  /* 0x00034000010c7983 */ /* 0x001ea80000300800 */
[----:B------:R-:W2:Y:S04]  /*36240*/  LDL.LU R13, [R1+0x344] ;  /* 0x00034400010d7983 */ /* 0x000ea80000300800 */
[----:B------:R-:W4:Y:S04]  /*36250*/  LDL.LU R14, [R1+0x348] ;  /* 0x00034800010e7983 */ /* 0x000f280000300800 */
[----:B------:R-:W4:Y:S01]  /*36260*/  LDL.LU R15, [R1+0x34c] ;  /* 0x00034c00010f7983 */ /* 0x000f220000300800 */
[----:B---3--:R-:W-:-:S02]  /*36270*/  IMAD.MOV.U32 R4, RZ, RZ, R19 ;  /* 0x000000ffff047224 */ /* 0x008fc400078e0013 */
[----:B------:R-:W-:-:S05]  /*36280*/  IMAD.MOV.U32 R5, RZ, RZ, R18 ;  /* 0x000000ffff057224 */ /* 0x000fca00078e0012 */
[----:B------:R-:W-:Y:S04]  /*36290*/  STL.64 [R1+0x29a8], R4 ;  /* 0x0029a80401007387 */ /* 0x000fe80000100a00 */
[----:B----4-:R-:W-:Y:S04]  /*362a0*/  STL.64 [R1+0x2930], R14 ;  /* 0x0029300e01007387 */ /* 0x010fe80000100a00 */
[----:B--2---:R0:W-:Y:S04]  /*362b0*/  STL.64 [R1+0x2928], R12 ;  /* 0x0029280c01007387 */ /* 0x0041e80000100a00 */
[----:B0-----:R-:W2:Y:S04]  /*362c0*/  LDL.LU R12, [R1+0x350] ;  /* 0x00035000010c7983 */ /* 0x001ea80000300800 */
[----:B------:R-:W2:Y:S04]  /*362d0*/  LDL.LU R13, [R1+0x354] ;  /* 0x00035400010d7983 */ /* 0x000ea80000300800 */
[----:B------:R-:W3:Y:S04]  /*362e0*/  LDL.LU R14, [R1+0x358] ;  /* 0x00035800010e7983 */ /* 0x000ee80000300800 */
        /* <DEDUP_REMOVED lines=31> */
[----:B----4-:R-:W-:Y:S03]  /*364e0*/  HMMA.16816.F32.BF16 R20, R20, R8, R16 ;  /* 0x000000081414723c */ /* 0x010fe60000041810 */
[----:B---3--:R-:W-:Y:S04]  /*364f0*/  STL.64 [R1+0x29b8], R14 ;  /* 0x0029b80e01007387 */ /* 0x008fe80000100a00 */
[----:B--2---:R0:W-:Y:S04]  /*36500*/  STL.64 [R1+0x29b0], R12 ;  /* 0x0029b00c01007387 */ /* 0x0041e80000100a00 */
[----:B0-----:R-:W2:Y:S04]  /*36510*/  LDL.LU R12, [R1+0x230] ;  /* 0x00023000010c7983 */ /* 0x001ea80000300800 */
[----:B------:R-:W2:Y:S04]  /*36520*/  LDL.LU R13, [R1+0x234] ;  /* 0x00023400010d7983 */ /* 0x000ea80000300800 */
[----:B------:R-:W2:Y:S04]  /*36530*/  LDL.LU R14, [R1+0x238] ;  /* 0x00023800010e7983 */ /* 0x000ea80000300800 */
[----:B------:R-:W2:Y:S04]  /*36540*/  LDL.LU R15, [R1+0x23c] ;  /* 0x00023c00010f7983 */ /* 0x000ea80000300800 */
[----:B------:R-:W3:Y:S04]  /*36550*/  LDL.64 R24, [R1] ;  /* 0x0000000001187983 */ /* 0x000ee80000100a00 */
[----:B------:R-:W2:Y:S04]  /*36560*/  LDL.LU.64 R18, [R1+0x29d0] ;  /* 0x0029d00001127983 */ /* 0x000ea80000300a00 */
[----:B------:R-:W2:Y:S04]  /*36570*/  LDL.LU.64 R16, [R1+0x29c8] ;  /* 0x0029c80001107983 */ /* 0x000ea80000300a00 */
[----:B------:R0:W-:Y:S04]  /*36580*/  STL.64 [R1+0x5a0], R20 ;  /* 0x0005a01401007387 */ /* 0x0001e80000100a00 */
[----:B------:R-:W-:Y:S01]  /*36590*/  STL.64 [R1+0x5a8], R22 ;  /* 0x0005a81601007387 */ /* 0x000fe20000100a00 */
[----:B0-----:R-:W-:-:S03]  /*365a0*/  IMAD.MOV.U32 R20, RZ, RZ, R28 ;  /* 0x000000ffff147224 */ /* 0x001fc600078e001c */
[----:B------:R-:W4:Y:S04]  /*365b0*/  LDL.LU R28, [R1+0x29c0] ;  /* 0x0029c000011c7983 */ /* 0x000f280000300800 */
        /* <DEDUP_REMOVED lines=31> */
[----:B------:R-:W2:Y:S01]  /*367b0*/  LDL.LU.64 R4, [R1+0x2940] ;  /* 0x0029400001047983 */ /* 0x000ea20000300a00 */
[----:B------:R-:W-:-:S07]  /*367c0*/  IMAD.MOV.U32 R21, RZ, RZ, R3 ;  /* 0x000000ffff157224 */ /* 0x000fce00078e0003 */
[----:B--2---:R-:W-:Y:S01]  /*367d0*/  HMMA.16816.F32.BF16 R20, R16, R20, R4 ;  /* 0x000000141014723c */ /* 0x004fe20000041804 */
[----:B------:R-:W2:-:S15]  /*367e0*/  LDL.LU.64 R4, [R1+0x2938] ;  /* 0x0029380001047983 */ /* 0x000e9e0000300a00 */
[----:B------:R-:W-:-:S03]  /*367f0*/  NOP ;  /* 0x0000000000007918 */ /* 0x000fc60000000000 */
[----:B------:R-:W-:Y:S04]  /*36800*/  STL.64 [R1+0x6b0], R20 ;  /* 0x0006b01401007387 */ /* 0x000fe80000100a00 */
[----:B------:R-:W-:Y:S04]  /*36810*/  STL.64 [R1+0x6b8], R22 ;  /* 0x0006b81601007387 */ /* 0x000fe80000100a00 */
[----:B----4-:R-:W0:Y:S04]  /*36820*/  LDSM.16.MT88.4 R20, [R28+UR5+0x4100] ;  /* 0x004100051c14783b */ /* 0x010e280008004200 */
[----:B------:R-:W-:Y:S04]  /*36830*/  STL [R1+0x2784], R28 ;  /* 0x0027841c01007387 */ /* 0x000fe80000100800 */
[----:B0-----:R-:W-:Y:S04]  /*36840*/  STL.64 [R1+0x2770], R22 ;  /* 0x0027701601007387 */ /* 0x001fe80000100a00 */
[----:B------:R0:W-:Y:S04]  /*36850*/  STL.64 [R1+0x2768], R20 ;  /* 0x0027681401007387 */ /* 0x0001e80000100a00 */
[----:B0-----:R-:W4:Y:S04]  /*36860*/  LDL.LU R20, [R1+0x2e0] ;  /* 0x0002e00001147983 */ /* 0x001f280000300800 */
[----:B------:R-:W4:Y:S04]  /*36870*/  LDL.LU R21, [R1+0x2e4] ;  /* 0x0002e40001157983 */ /* 0x000f280000300800 */
[----:B------:R-:W4:Y:S04]  /*36880*/  LDL.LU R22, [R1+0x2e8] ;  /* 0x0002e80001167983 */ /* 0x000f280000300800 */
[----:B------:R-:W4:Y:S01]  /*36890*/  LDL.LU R23, [R1+0x2ec] ;  /* 0x0002ec0001177983 */ /* 0x000f220000300800 */
        /* <DEDUP_REMOVED lines=13> */
[----:B------:R-:W-:-:S02]  /*36970*/  IMAD.MOV.U32 R8, RZ, RZ, R2 ;  /* 0x000000ffff087224 */ /* 0x000fc400078e0002 */
[----:B------:R-:W-:-:S07]  /*36980*/  IMAD.MOV.U32 R9, RZ, RZ, R0 ;  /* 0x000000ffff097224 */ /* 0x000fce00078e0000 */
[----:B--2---:R-:W-:Y:S01]  /*36990*/  HMMA.16816.F32.BF16 R8, R16, R8, R4 ;  /* 0x000000081008723c */ /* 0x004fe20000041804 */
[----:B------:R-:W2:-:S15]  /*369a0*/  LDL.LU.64 R4, [R1+0x28f8] ;  /* 0x0028f80001047983 */ /* 0x000e9e0000300a00 */
[----:B------:R-:W-:-:S03]  /*369b0*/  NOP ;  /* 0x0000000000007918 */ /* 0x000fc60000000000 */
[----:B------:R0:W-:Y:S04]  /*369c0*/  STL.64 [R1+0x560], R8 ;  /* 0x0005600801007387 */ /* 0x0001e80000100a00 */
[----:B------:R1:W-:Y:S04]  /*369d0*/  STL.64 [R1+0x568], R10 ;  /* 0x0005680a01007387 */ /* 0x0003e80000100a00 */
[----:B0-----:R-:W3:Y:S04]  /*369e0*/  LDL.LU R8, [R1+0x2d0] ;  /* 0x0002d00001087983 */ /* 0x001ee80000300800 */
[----:B------:R-:W3:Y:S04]  /*369f0*/  LDL.LU R9, [R1+0x2d4] ;  /* 0x0002d40001097983 */ /* 0x000ee80000300800 */
[----:B-1----:R-:W3:Y:S04]  /*36a00*/  LDL.LU R10, [R1+0x2d8] ;  /* 0x0002d800010a7983 */ /* 0x002ee80000300800 */
[----:B------:R-:W3:Y:S01]  /*36a10*/  LDL.LU R11, [R1+0x2dc] ;  /* 0x0002dc00010b7983 */ /* 0x000ee20000300800 */
        /* <DEDUP_REMOVED lines=14> */
[----:B------:R-:W2:Y:S01]  /*36b00*/  LDL.LU.64 R12, [R1+0x28b8] ;  /* 0x0028b800010c7983 */ /* 0x000ea20000300a00 */
[----:B---3--:R-:W-:-:S02]  /*36b10*/  IMAD.MOV.U32 R2, RZ, RZ, R24 ;  /* 0x000000ffff027224 */ /* 0x008fc400078e0018 */
[----:B------:R-:W-:-:S10]  /*36b20*/  IMAD.MOV.U32 R0, RZ, RZ, R25 ;  /* 0x000000ffff007224 */ /* 0x000fd400078e0019 */
[----:B------:R0:W-:Y:S04]  /*36b30*/  STL.64 [R1+0x510], R4 ;  /* 0x0005100401007387 */ /* 0x0001e80000100a00 */
[----:B------:R1:W-:Y:S04]  /*36b40*/  STL.64 [R1+0x518], R6 ;  /* 0x0005180601007387 */ /* 0x0003e80000100a00 */
[----:B0-----:R-:W3:Y:S04]  /*36b50*/  LDL.LU R4, [R1+0x1d0] ;  /* 0x0001d00001047983 */ /* 0x001ee80000300800 */
[----:B------:R-:W3:Y:S04]  /*36b60*/  LDL.LU R5, [R1+0x1d4] ;  /* 0x0001d40001057983 */ /* 0x000ee80000300800 */
[----:B-1----:R-:W3:Y:S04]  /*36b70*/  LDL.LU R6, [R1+0x1d8] ;  /* 0x0001d80001067983 */ /* 0x002ee80000300800 */
[----:B------:R-:W3:Y:S01]  /*36b80*/  LDL.LU R7, [R1+0x1dc] ;  /* 0x0001dc0001077983 */ /* 0x000ee20000300800 */
[----:B--2---:R-:W-:-:S15]  /*36b90*/  HMMA.16816.F32.BF16 R12, R16, R24, R12 ;  /* 0x00000018100c723c */ /* 0x004fde000004180c */
[----:B------:R-:W-:-:S04]  /*36ba0*/  NOP ;  /* 0x0000000000007918 */ /* 0x000fc80000000000 */
[----:B------:R0:W-:Y:S04]  /*36bb0*/  STL.64 [R1+0x500], R12 ;  /* 0x0005000c01007387 */ /* 0x0001e80000100a00 */
[----:B------:R-:W-:Y:S04]  /*36bc0*/  STL.64 [R1+0x508], R14 ;  /* 0x0005080e01007387 */ /* 0x000fe80000100a00 */
[----:B0-----:R-:W2:Y:S04]  /*36bd0*/  LDL.LU.64 R12, [R1+0x28b0] ;  /* 0x0028b000010c7983 */ /* 0x001ea80000300a00 */
[----:B------:R-:W4:Y:S02]  /*36be0*/  LDL.LU.64 R24, [R1+0x28a8] ;  /* 0x0028a80001187983 */ /* 0x000f240000300a00 */
[----:B----4-:R-:W-:-:S15]  /*36bf0*/  HMMA.16816.F32.BF16 R20, R16, R24, R20 ;  /* 0x000000181014723c */ /* 0x010fde0000041814 */
[----:B------:R-:W-:-:S04]  /*36c00*/  NOP ;  /* 0x0000000000007918 */ /* 0x000fc80000000000 */
[----:B------:R0:W-:Y:S04]  /*36c10*/  STL.64 [R1+0x4f0], R20 ;  /* 0x0004f01401007387 */ /* 0x0001e80000100a00 */
[----:B------:R1:W-:Y:S04]  /*36c20*/  STL.64 [R1+0x4f8], R22 ;  /* 0x0004f81601007387 */ /* 0x0003e80000100a00 */
[----:B0-----:R-:W4:Y:S04]  /*36c30*/  LDL.LU R20, [R1+0xb60] ;  /* 0x000b600001147983 */ /* 0x001f280000300800 */
[----:B------:R-:W4:Y:S04]  /*36c40*/  LDL.LU R21, [R1+0xb64] ;  /* 0x000b640001157983 */ /* 0x000f280000300800 */
[----:B-1----:R-:W2:Y:S04]  /*36c50*/  LDL.LU R22, [R1+0xb68] ;  /* 0x000b680001167983 */ /* 0x002ea80000300800 */
[----:B------:R-:W2:Y:S04]  /*36c60*/  LDL.LU R23, [R1+0xb6c] ;  /* 0x000b6c0001177983 */ /* 0x000ea80000300800 */
[----:B--2---:R-:W-:Y:S04]  /*36c70*/  STL.64 [R1+0x2888], R22 ;  /* 0x0028881601007387 */ /* 0x004fe80000100a00 */
[----:B----4-:R0:W-:Y:S04]  /*36c80*/  STL.64 [R1+0x2880], R20 ;  /* 0x0028801401007387 */ /* 0x0101e80000100a00 */
[----:B0-----:R-:W2:Y:S04]  /*36c90*/  LDL.64 R20, [R1+0xc0] ;  /* 0x0000c00001147983 */ /* 0x001ea80000100a00 */
[----:B------:R0:W-:Y:S04]  /*36ca0*/  STL.64 [R1+0x27d0], R24 ;  /* 0x0027d01801007387 */ /* 0x0001e80000100a00 */
[----:B0-----:R-:W4:Y:S04]  /*36cb0*/  LDL.64 R24, [R1+0x70] ;  /* 0x0000700001187983 */ /* 0x001f280000100a00 */
[----:B----4-:R0:W-:Y:S04]  /*36cc0*/  STL.64 [R1+0x2850], R24 ;  /* 0x0028501801007387 */ /* 0x0101e80000100a00 */
[----:B0-----:R-:W4:Y:S04]  /*36cd0*/  LDL.LU R24, [R1+0xb30] ;  /* 0x000b300001187983 */ /* 0x001f280000300800 */
[----:B------:R-:W4:Y:S04]  /*36ce0*/  LDL.LU R25, [R1+0xb34] ;  /* 0x000b340001197983 */ /* 0x000f280000300800 */
[----:B------:R-:W2:Y:S04]  /*36cf0*/  LDL.LU R26, [R1+0xb38] ;  /* 0x000b3800011a7983 */ /* 0x000ea80000300800 */
[----:B------:R-:W2:Y:S01]  /*36d00*/  LDL.LU R27, [R1+0xb3c] ;  /* 0x000b3c00011b7983 */ /* 0x000ea20000300800 */
[C---:B------:R-:W-:Y:S03]  /*36d10*/  HMMA.16816.F32.BF16 R8, R16.reuse, R12, R8 ;  /* 0x0000000c1008723c */ /* 0x040fe60000041808 */
[----:B--2---:R-:W-:Y:S04]  /*36d20*/  STL.64 [R1+0x2860], R26 ;  /* 0x0028601a01007387 */ /* 0x004fe80000100a00 */
[----:B----4-:R0:W-:Y:S04]  /*36d30*/  STL.64 [R1+0x2858], R24 ;  /* 0x0028581801007387 */ /* 0x0101e80000100a00 */
[----:B0-----:R-:W2:Y:S04]  /*36d40*/  LDL.64 R24, [R1+0x90] ;  /* 0x0000900001187983 */ /* 0x001ea80000100a00 */
[----:B--2---:R0:W-:Y:S04]  /*36d50*/  STL.64 [R1+0x2878], R24 ;  /* 0x0028781801007387 */ /* 0x0041e80000100a00 */
[----:B0-----:R-:W2:Y:S04]  /*36d60*/  LDL.64 R24, [R1+0xa0] ;  /* 0x0000a00001187983 */ /* 0x001ea80000100a00 */
[----:B------:R0:W-:Y:S04]  /*36d70*/  STL.64 [R1+0x4e0], R8 ;  /* 0x0004e00801007387 */ /* 0x0001e80000100a00 */
[----:B------:R-:W-:Y:S04]  /*36d80*/  STL.64 [R1+0x4e8], R10 ;  /* 0x0004e80a01007387 */ /* 0x000fe80000100a00 */
[----:B0-----:R-:W3:Y:S04]  /*36d90*/  LDL.LU.64 R8, [R1+0x28a0] ;  /* 0x0028a00001087983 */ /* 0x001ee80000300a00 */
[----:B------:R0:W-:Y:S04]  /*36da0*/  STL [R1+0x278c], R12 ;  /* 0x00278c0c01007387 */ /* 0x0001e80000100800 */
[----:B------:R1:W-:Y:S04]  /*36db0*/  STL [R1+0x2788], R13 ;  /* 0x0027880d01007387 */ /* 0x0003e80000100800 */
[----:B0-----:R-:W4:Y:S04]  /*36dc0*/  LDL.LU R12, [R1+0xb70] ;  /* 0x000b7000010c7983 */ /* 0x001f280000300800 */
[----:B-1----:R-:W4:Y:S04]  /*36dd0*/  LDL.LU R13, [R1+0xb74] ;  /* 0x000b7400010d7983 */ /* 0x002f280000300800 */
[----:B------:R-:W4:Y:S04]  /*36de0*/  LDL.LU R14, [R1+0xb78] ;  /* 0x000b7800010e7983 */ /* 0x000f280000300800 */
[----:B------:R-:W4:Y:S01]  /*36df0*/  LDL.LU R15, [R1+0xb7c] ;  /* 0x000b7c00010f7983 */ /* 0x000f220000300800 */
[----:B---3--:R-:W-:Y:S03]  /*36e00*/  HMMA.16816.F32.BF16 R16, R16, R8, R4 ;  /* 0x000000081010723c */ /* 0x008fe60000041804 */
[----:B------:R-:W4:Y:S04]  /*36e10*/  LDL.LU.64 R6, [R1+0x2898] ;  /* 0x0028980001067983 */ /* 0x000f280000300a00 */
[----:B------:R-:W4:-:S12]  /*36e20*/  LDL.LU.64 R4, [R1+0x2890] ;  /* 0x0028900001047983 */ /* 0x000f180000300a00 */
[----:B------:R0:W-:Y:S04]  /*36e30*/  STL.64 [R1+0x4d0], R16 ;  /* 0x0004d01001007387 */ /* 0x0001e80000100a00 */
[----:B------:R1:W-:Y:S04]  /*36e40*/  STL.64 [R1+0x4d8], R18 ;  /* 0x0004d81201007387 */ /* 0x0003e80000100a00 */
[----:B0-----:R-:W3:Y:S04]  /*36e50*/  LDL.LU R16, [R1+0xb20] ;  /* 0x000b200001107983 */ /* 0x001ee80000300800 */
[----:B------:R-:W3:Y:S04]  /*36e60*/  LDL.LU R17, [R1+0xb24] ;  /* 0x000b240001117983 */ /* 0x000ee80000300800 */
[----:B-1----:R-:W2:Y:S04]  /*36e70*/  LDL.LU R18, [R1+0xb28] ;  /* 0x000b280001127983 */ /* 0x002ea80000300800 */
[----:B------:R-:W2:Y:S01]  /*36e80*/  LDL.LU R19, [R1+0xb2c] ;  /* 0x000b2c0001137983 */ /* 0x000ea20000300800 */
[----:B------:R-:W-:Y:S01]  /*36e90*/  IMAD.MOV.U32 R11, RZ, RZ, R21 ;  /* 0x000000ffff0b7224 */ /* 0x000fe200078e0015 */
[----:B----4-:R-:W-:Y:S02]  /*36ea0*/  HMMA.16816.F32.BF16 R12, R4, R20, R12 ;  /* 0x00000014040c723c */ /* 0x010fe4000004180c */
[----:B--2---:R-:W-:Y:S04]  /*36eb0*/  STL.64 [R1+0x2870], R18 ;  /* 0x0028701201007387 */ /* 0x004fe80000100a00 */
[----:B---3--:R0:W-:Y:S04]  /*36ec0*/  STL.64 [R1+0x2868], R16 ;  /* 0x0028681001007387 */ /* 0x0081e80000100a00 */
[----:B0-----:R-:W2:Y:S04]  /*36ed0*/  LDL.LU R16, [R1+0xb40] ;  /* 0x000b400001107983 */ /* 0x001ea80000300800 */
[----:B------:R-:W2:Y:S04]  /*36ee0*/  LDL.LU R17, [R1+0xb44] ;  /* 0x000b440001117983 */ /* 0x000ea80000300800 */
[----:B------:R-:W2:Y:S04]  /*36ef0*/  LDL.LU R18, [R1+0xb48] ;  /* 0x000b480001127983 */ /* 0x000ea80000300800 */
[----:B------:R-:W2:Y:S04]  /*36f00*/  LDL.LU R19, [R1+0xb4c] ;  /* 0x000b4c0001137983 */ /* 0x000ea80000300800 */
[----:B------:R-:W-:Y:S04]  /*36f10*/  STL.64 [R1+0x230], R12 ;  /* 0x0002300c01007387 */ /* 0x000fe80000100a00 */
[----:B------:R0:W-:Y:S04]  /*36f20*/  STL.64 [R1+0x238], R14 ;  /* 0x0002380e01007387 */ /* 0x0001e80000100a00 */
[----:B------:R-:W3:Y:S01]  /*36f30*/  LDL.LU.64 R22, [R1+0x2888] ;  /* 0x0028880001167983 */ /* 0x000ee20000300a00 */
[----:B0-----:R-:W-:-:S03]  /*36f40*/  IMAD.MOV.U32 R14, RZ, RZ, R20 ;  /* 0x000000ffff0e7224 */ /* 0x001fc600078e0014 */
[----:B------:R-:W3:Y:S04]  /*36f50*/  LDL.LU.64 R20, [R1+0x2880] ;  /* 0x0028800001147983 */ /* 0x000ee80000300a00 */
[----:B------:R-:W-:Y:S04]  /*36f60*/  STL [R1+0x2794], R11 ;  /* 0x0027940b01007387 */ /* 0x000fe80000100800 */
[----:B------:R-:W-:Y:S04]  /*36f70*/  STL [R1+0x2790], R14 ;  /* 0x0027900e01007387 */ /* 0x000fe80000100800 */
[----:B------:R-:W3:Y:S02]  /*36f80*/  LDL.64 R12, [R1+0xb0] ;  /* 0x0000b000010c7983 */ /* 0x000ee40000100a00 */
[----:B---3--:R-:W-:-:S15]  /*36f90*/  HMMA.16816.F32.BF16 R20, R4, R12, R20 ;  /* 0x0000000c0414723c */ /* 0x008fde0000041814 */
[----:B------:R-:W-:-:S04]  /*36fa0*/  NOP ;  /* 0x0000000000007918 */ /* 0x000fc80000000000 */
[----:B------:R0:W-:Y:S04]  /*36fb0*/  STL.64 [R1+0x220], R20 ;  /* 0x0002201401007387 */ /* 0x0001e80000100a00 */
[----:B------:R-:W-:Y:S01]  /*36fc0*/  STL.64 [R1+0x228], R22 ;  /* 0x0002281601007387 */ /* 0x000fe20000100a00 */
[----:B0-----:R-:W-:-:S05]  /*36fd0*/  IMAD.MOV.U32 R20, RZ, RZ, R12 ;  /* 0x000000ffff147224 */ /* 0x001fca00078e000c */
[----:B------:R0:W-:Y:S04]  /*36fe0*/  STL [R1+0x2798], R20 ;  /* 0x0027981401007387 */ /* 0x0001e80000100800 */
[----:B0-----:R-:W3:Y:S04]  /*36ff0*/  LDL.LU R20, [R1+0xb50] ;  /* 0x000b500001147983 */ /* 0x001ee80000300800 */
[----:B------:R-:W3:Y:S04]  /*37000*/  LDL.LU R21, [R1+0xb54] ;  /* 0x000b540001157983 */ /* 0x000ee80000300800 */
[----:B------:R-:W3:Y:S04]  /*37010*/  LDL.LU R22, [R1+0xb58] ;  /* 0x000b580001167983 */ /* 0x000ee80000300800 */
[----:B------:R-:W3:Y:S02]  /*37020*/  LDL.LU R23, [R1+0xb5c] ;  /* 0x000b5c0001177983 */ /* 0x000ee40000300800 */
[----:B---3--:R-:W-:-:S15]  /*37030*/  HMMA.16816.F32.BF16 R20, R4, R24, R20 ;  /* 0x000000180414723c */ /* 0x008fde0000041814 */
[----:B------:R-:W-:-:S04]  /*37040*/  NOP ;  /* 0x0000000000007918 */ /* 0x000fc80000000000 */
[----:B------:R0:W-:Y:S04]  /*37050*/  STL.64 [R1+0x210], R20 ;  /* 0x0002101401007387 */ /* 0x0001e80000100a00 */
[----:B------:R1:W-:Y:S01]  /*37060*/  STL.64 [R1+0x218], R22 ;  /* 0x0002181601007387 */ /* 0x0003e20000100a00 */
[----:B0-----:R-:W-:Y:S02]  /*37070*/  IMAD.MOV.U32 R21, RZ, RZ, R25 ;  /* 0x000000ffff157224 */ /* 0x001fe400078e0019 */
[----:B-1----:R-:W-:Y:S02]  /*37080*/  IMAD.MOV.U32 R22, RZ, RZ, R24 ;  /* 0x000000ffff167224 */ /* 0x002fe400078e0018 */
        /* <DEDUP_REMOVED lines=10> */
[----:B------:R-:W3:Y:S04]  /*37130*/  LDL.LU.64 R24, [R1+0x2858] ;  /* 0x0028580001187983 */ /* 0x000ee80000300a00 */
[----:B------:R-:W-:Y:S04]  /*37140*/  STL.64 [R1+0x2818], R22 ;  /* 0x0028181601007387 */ /* 0x000fe80000100a00 */
[----:B------:R0:W-:Y:S04]  /*37150*/  STL [R1+0x2810], R21 ;  /* 0x0028101501007387 */ /* 0x0001e80000100800 */
[----:B0-----:R-:W3:Y:S02]  /*37160*/  LDL.64 R20, [R1+0x80] ;  /* 0x0000800001147983 */ /* 0x001ee40000100a00 */
[----:B---3--:R-:W-:-:S15]  /*37170*/  HMMA.16816.F32.BF16 R24, R4, R20, R24 ;  /* 0x000000140418723c */ /* 0x008fde0000041818 */
[----:B------:R-:W-:-:S04]  /*37180*/  NOP ;  /* 0x0000000000007918 */ /* 0x000fc80000000000 */
[----:B------:R0:W-:Y:S04]  /*37190*/  STL.64 [R1+0x1f0], R24 ;  /* 0x0001f01801007387 */ /* 0x0001e80000100a00 */
[----:B------:R-:W-:Y:S04]  /*371a0*/  STL.64 [R1+0x1f8], R26 ;  /* 0x0001f81a01007387 */ /* 0x000fe80000100a00 */
[----:B0-----:R-:W2:Y:S01]  /*371b0*/  LDL.LU.64 R24, [R1+0x2850] ;  /* 0x0028500001187983 */ /* 0x001ea20000300a00 */
[----:B------:R-:W-:Y:S02]  /*371c0*/  IMAD.MOV.U32 R15, RZ, RZ, R13 ;  /* 0x000000ffff0f7224 */ /* 0x000fe400078e000d */
[----:B------:R-:W-:-:S02]  /*371d0*/  IMAD.MOV.U32 R12, RZ, RZ, R20 ;  /* 0x000000ffff0c7224 */ /* 0x000fc400078e0014 */
[----:B------:R-:W-:Y:S01]  /*371e0*/  IMAD.MOV.U32 R13, RZ, RZ, R21 ;  /* 0x000000ffff0d7224 */ /* 0x000fe200078e0015 */
[----:B------:R-:W-:Y:S04]  /*371f0*/  STL [R1+0x2838], R15 ;  /* 0x0028380f01007387 */ /* 0x000fe80000100800 */
[----:B------:R2:W-:Y:S02]  /*37200*/  STL.64 [R1+0x2830], R12 ;  /* 0x0028300c01007387 */ /* 0x0005e40000100a00 */
[----:B--2---:R-:W-:Y:S02]  /*37210*/  HMMA.16816.F32.BF16 R12, R4, R24, R16 ;  /* 0x00000018040c723c */ /* 0x004fe40000041810 */
[----:B------:R-:W0:Y:S01]  /*37220*/  LDSM.16.MT88.4 R16, [R29+UR5+0x4180] ;  /* 0x004180051d10783b */ /* 0x000e220008004200 */
[----:B------:R-:W-:-:S15]  /*37230*/  IMAD.MOV.U32 R10, RZ, RZ, R24 ;  /* 0x000000ffff0a7224 */ /* 0x000fde00078e0018 */
[----:B------:R-:W-:Y:S01]  /*37240*/  NOP ;  /* 0x0000000000007918 */ /* 0x000fe20000000000 */
[----:B------:R1:W-:Y:S04]  /*37250*/  STL.64 [R1+0x1e0], R12 ;  /* 0x0001e00c01007387 */ /* 0x0003e80000100a00 */
[----:B------:R2:W-:Y:S04]  /*37260*/  STL.64 [R1+0x1e8], R14 ;  /* 0x0001e80e01007387 */ /* 0x0005e80000100a00 */
[----:B------:R-:W-:Y:S04]  /*37270*/  STL [R1+0x2780], R10 ;  /* 0x0027800a01007387 */ /* 0x000fe80000100800 */
[----:B------:R3:W-:Y:S04]  /*37280*/  STL.64 [R1+0x2778], R8 ;  /* 0x0027780801007387 */ /* 0x0007e80000100a00 */
[----:B0-----:R-:W-:Y:S04]  /*37290*/  STL.64 [R1+0x2640], R18 ;  /* 0x0026401201007387 */ /* 0x001fe80000100a00 */
[----:B------:R0:W-:Y:S04]  /*372a0*/  STL.64 [R1+0x2638], R16 ;  /* 0x0026381001007387 */ /* 0x0001e80000100a00 */
[----:B-1----:R-:W4:Y:S04]  /*372b0*/  LDL.LU R12, [R1+0xbf0] ;  /* 0x000bf000010c7983 */ /* 0x002f280000300800 */
[----:B------:R-:W4:Y:S04]  /*372c0*/  LDL.LU R13, [R1+0xbf4] ;  /* 0x000bf400010d7983 */ /* 0x000f280000300800 */
[----:B--2---:R-:W2:Y:S04]  /*372d0*/  LDL.LU R14, [R1+0xbf8] ;  /* 0x000bf800010e7983 */ /* 0x004ea80000300800 */
[----:B------:R-:W2:Y:S04]  /*372e0*/  LDL.LU R15, [R1+0xbfc] ;  /* 0x000bfc00010f7983 */ /* 0x000ea80000300800 */
[----:B---3--:R-:W3:Y:S04]  /*372f0*/  LDL.LU R8, [R1+0xc00] ;  /* 0x000c000001087983 */ /* 0x008ee80000300800 */
[----:B------:R-:W3:Y:S04]  /*37300*/  LDL.LU R9, [R1+0xc04] ;  /* 0x000c040001097983 */ /* 0x000ee80000300800 */
[----:B------:R-:W3:Y:S04]  /*37310*/  LDL.LU R10, [R1+0xc08] ;  /* 0x000c0800010a7983 */ /* 0x000ee80000300800 */
[----:B------:R-:W3:Y:S01]  /*37320*/  LDL.LU R11, [R1+0xc0c] ;  /* 0x000c0c00010b7983 */ /* 0x000ee20000300800 */
[----:B0-----:R-:W-:-:S02]  /*37330*/  IMAD.MOV.U32 R16, RZ, RZ, R2 ;  /* 0x000000ffff107224 */ /* 0x001fc400078e0002 */
[----:B------:R-:W-:Y:S02]  /*37340*/  IMAD.MOV.U32 R17, RZ, RZ, R0 ;  /* 0x000000ffff117224 */ /* 0x000fe400078e0000 */
[----:B------:R-:W-:Y:S01]  /*37350*/  IMAD.MOV.U32 R3, RZ, RZ, R25 ;  /* 0x000000ffff037224 */ /* 0x000fe200078e0019 */
[----:B--2---:R-:W-:Y:S04]  /*37360*/  STL.64 [R1+0x2848], R14 ;  /* 0x0028480e01007387 */ /* 0x004fe80000100a00 */
[----:B----4-:R0:W-:Y:S04]  /*37370*/  STL.64 [R1+0x2840], R12 ;  /* 0x0028400c01007387 */ /* 0x0101e80000100a00 */
[----:B0-----:R-:W3:Y:S04]  /*37380*/  LDL.64 R12, [R1+0x60] ;  /* 0x00006000010c7983 */ /* 0x001ee80000100a00 */
[----:B------:R0:W-:Y:S04]  /*37390*/  STL.64 [R1+0x27e8], R16 ;  /* 0x0027e81001007387 */ /* 0x0001e80000100a00 */
[----:B------:R-:W2:Y:S04]  /*373a0*/  LDL.LU R24, [R1+0xbb0] ;  /* 0x000bb00001187983 */ /* 0x000ea80000300800 */
[----:B------:R-:W2:Y:S04]  /*373b0*/  LDL.LU R25, [R1+0xbb4] ;  /* 0x000bb40001197983 */ /* 0x000ea80000300800 */
[----:B------:R-:W4:Y:S04]  /*373c0*/  LDL.LU R26, [R1+0xbb8] ;  /* 0x000bb800011a7983 */ /* 0x000f280000300800 */
[----:B------:R-:W4:Y:S04]  /*373d0*/  LDL.LU R27, [R1+0xbbc] ;  /* 0x000bbc00011b7983 */ /* 0x000f280000300800 */
        /* <DEDUP_REMOVED lines=8> */
[----:B--2---:R-:W-:Y:S04]  /*37460*/  STL.64 [R1+0x2828], R22 ;  /* 0x0028281601007387 */ /* 0x004fe80000100a00 */
[----:B------:R0:W-:Y:S04]  /*37470*/  STL.64 [R1+0x2820], R20 ;  /* 0x0028201401007387 */ /* 0x0001e80000100a00 */
[----:B0-----:R-:W2:Y:S04]  /*37480*/  LDL.64 R20, [R1+0x50] ;  /* 0x0000500001147983 */ /* 0x001ea80000100a00 */
[----:B------:R-:W-:Y:S04]  /*37490*/  STL.64 [R1+0x27f8], R18 ;  /* 0x0027f81201007387 */ /* 0x000fe80000100a00 */
[----:B------:R0:W-:Y:S04]  /*374a0*/  STL.64 [R1+0x27f0], R16 ;  /* 0x0027f01001007387 */ /* 0x0001e80000100a00 */
[----:B0-----:R-:W2:Y:S01]  /*374b0*/  LDL.64 R16, [R1+0x30] ;  /* 0x0000300001107983 */ /* 0x001ea20000100a00 */
[----:B---3--:R-:W-:Y:S03]  /*374c0*/  HMMA.16816.F32.BF16 R8, R4, R12, R8 ;  /* 0x0000000c0408723c */ /* 0x008fe60000041808 */
[----:B--2---:R0:W-:Y:S04]  /*374d0*/  STL.64 [R1+0x2808], R16 ;  /* 0x0028081001007387 */ /* 0x0041e80000100a00 */
[----:B0-----:R-:W2:Y:S04]  /*374e0*/  LDL.64 R16, [R1+0x40] ;  /* 0x0000400001107983 */ /* 0x001ea80000100a00 */
[----:B----4-:R-:W-:Y:S04]  /*374f0*/  STL.64 [R1+0x27e0], R26 ;  /* 0x0027e01a01007387 */ /* 0x010fe80000100a00 */
[----:B------:R0:W-:Y:S04]  /*37500*/  STL.64 [R1+0x27d8], R24 ;  /* 0x0027d81801007387 */ /* 0x0001e80000100a00 */
[----:B0-----:R-:W3:Y:S04]  /*37510*/  LDL.64 R24, [R1+0x20] ;  /* 0x0000200001187983 */ /* 0x001ee80000100a00 */
[----:B---3--:R0:W-:Y:S04]  /*37520*/  STL.64 [R1+0x2800], R24 ;  /* 0x0028001801007387 */ /* 0x0081e80000100a00 */
[----:B0-----:R-:W3:Y:S04]  /*37530*/  LDL.LU R24, [R1+0xbd0] ;  /* 0x000bd00001187983 */ /* 0x001ee80000300800 */
[----:B------:R-:W3:Y:S04]  /*37540*/  LDL.LU R25, [R1+0xbd4] ;  /* 0x000bd40001197983 */ /* 0x000ee80000300800 */
[----:B------:R-:W3:Y:S04]  /*37550*/  LDL.LU R26, [R1+0xbd8] ;  /* 0x000bd800011a7983 */ /* 0x000ee80000300800 */
[----:B------:R-:W3:Y:S04]  /*37560*/  LDL.LU R27, [R1+0xbdc] ;  /* 0x000bdc00011b7983 */ /* 0x000ee80000300800 */
[----:B------:R0:W-:Y:S04]  /*37570*/  STL.64 [R1+0x2c0], R8 ;  /* 0x0002c00801007387 */ /* 0x0001e80000100a00 */
[----:B------:R-:W-:Y:S04]  /*37580*/  STL.64 [R1+0x2c8], R10 ;  /* 0x0002c80a01007387 */ /* 0x000fe80000100a00 */
[----:B------:R-:W4:Y:S01]  /*37590*/  LDL.LU.64 R14, [R1+0x2848] ;  /* 0x00284800010e7983 */ /* 0x000f220000300a00 */
[----:B0-----:R-:W-:-:S02]  /*375a0*/  IMAD.MOV.U32 R9, RZ, RZ, R12 ;  /* 0x000000ffff097224 */ /* 0x001fc400078e000c */
[----:B------:R-:W-:Y:S02]  /*375b0*/  IMAD.MOV.U32 R8, RZ, RZ, R13 ;  /* 0x000000ffff087224 */ /* 0x000fe400078e000d */
[----:B------:R-:W4:Y:S02]  /*375c0*/  LDL.LU.64 R12, [R1+0x2840] ;  /* 0x00284000010c7983 */ /* 0x000f240000300a00 */
[----:B----4-:R-:W-:-:S15]  /*375d0*/  HMMA.16816.F32.BF16 R12, R4, R20, R12 ;  /* 0x00000014040c723c */ /* 0x010fde000004180c */
[----:B------:R-:W-:-:S04]  /*375e0*/  NOP ;  /* 0x0000000000007918 */ /* 0x000fc80000000000 */
[----:B------:R-:W-:Y:S04]  /*375f0*/  STL.64 [R1+0x2b0], R12 ;  /* 0x0002b00c01007387 */ /* 0x000fe80000100a00 */
[----:B------:R0:W-:Y:S04]  /*37600*/  STL.64 [R1+0x2b8], R14 ;  /* 0x0002b80e01007387 */ /* 0x0001e80000100a00 */
[----:B0-----:R-:W4:Y:S04]  /*37610*/  LDL.LU R15, [R1+0x2838] ;  /* 0x00283800010f7983 */ /* 0x001f280000300800 */
[----:B------:R-:W2:Y:S01]  /*37620*/  LDL.LU.64 R12, [R1+0x2830] ;  /* 0x00283000010c7983 */ /* 0x000ea20000300a00 */
[----:B------:R-:W-:-:S02]  /*37630*/  IMAD.MOV.U32 R14, RZ, RZ, R20 ;  /* 0x000000ffff0e7224 */ /* 0x000fc400078e0014 */
[----:B------:R-:W-:Y:S01]  /*37640*/  IMAD.MOV.U32 R10, RZ, RZ, R21 ;  /* 0x000000ffff0a7224 */ /* 0x000fe200078e0015 */
[----:B------:R-:W3:Y:S04]  /*37650*/  LDL.LU.64 R22, [R1+0x2828] ;  /* 0x0028280001167983 */ /* 0x000ee80000300a00 */
[----:B------:R-:W3:Y:S04]  /*37660*/  LDL.LU.64 R20, [R1+0x2820] ;  /* 0x0028200001147983 */ /* 0x000ee80000300a00 */
[----:B----4-:R-:W-:Y:S04]  /*37670*/  STL.64 [R1+0x27a8], R14 ;  /* 0x0027a80e01007387 */ /* 0x010fe80000100a00 */
[----:B--2---:R0:W-:Y:S04]  /*37680*/  STL.64 [R1+0x27a0], R12 ;  /* 0x0027a00c01007387 */ /* 0x0041e80000100a00 */
[----:B0-----:R-:W2:Y:S04]  /*37690*/  LDL.LU R12, [R1+0xb90] ;  /* 0x000b9000010c7983 */ /* 0x001ea80000300800 */
[----:B------:R-:W2:Y:S04]  /*376a0*/  LDL.LU R13, [R1+0xb94] ;  /* 0x000b9400010d7983 */ /* 0x000ea80000300800 */
[----:B------:R-:W4:Y:S04]  /*376b0*/  LDL.LU R14, [R1+0xb98] ;  /* 0x000b9800010e7983 */ /* 0x000f280000300800 */
[----:B------:R-:W4:Y:S01]  /*376c0*/  LDL.LU R15, [R1+0xb9c] ;  /* 0x000b9c00010f7983 */ /* 0x000f220000300800 */
[----:B---3--:R-:W-:Y:S03]  /*376d0*/  HMMA.16816.F32.BF16 R20, R4, R16, R20 ;  /* 0x000000100414723c */ /* 0x008fe60000041814 */
[----:B----4-:R-:W-:Y:S04]  /*376e0*/  STL.64 [R1+0x27b8], R14 ;  /* 0x0027b80e01007387 */ /* 0x010fe80000100a00 */
[----:B--2---:R0:W-:Y:S04]  /*376f0*/  STL.64 [R1+0x27b0], R12 ;  /* 0x0027b00c01007387 */ /* 0x0041e80000100a00 */
[----:B0-----:R-:W2:Y:S04]  /*37700*/  LDL.LU R12, [R1+0xba0] ;  /* 0x000ba000010c7983 */ /* 0x001ea80000300800 */
[----:B------:R-:W2:Y:S04]  /*37710*/  LDL.LU R13, [R1+0xba4] ;  /* 0x000ba400010d7983 */ /* 0x000ea80000300800 */
[----:B------:R-:W3:Y:S04]  /*37720*/  LDL.LU R14, [R1+0xba8] ;  /* 0x000ba800010e7983 */ /* 0x000ee80000300800 */
[----:B------:R-:W3:Y:S01]  /*37730*/  LDL.LU R15, [R1+0xbac] ;  /* 0x000bac00010f7983 */ /* 0x000ee20000300800 */
[----:B------:R-:W-:-:S03]  /*37740*/  IMAD.MOV.U32 R11, RZ, RZ, R17 ;  /* 0x000000ffff0b7224 */ /* 0x000fc600078e0011 */
[----:B---3--:R-:W-:Y:S04]  /*37750*/  STL.64 [R1+0x27c8], R14 ;  /* 0x0027c80e01007387 */ /* 0x008fe80000100a00 */
[----:B--2---:R0:W-:Y:S04]  /*37760*/  STL.64 [R1+0x27c0], R12 ;  /* 0x0027c00c01007387 */ /* 0x0041e80000100a00 */
[----:B0-----:R-:W2:Y:S04]  /*37770*/  LDL.64 R12, [R1+0x10] ;  /* 0x00001000010c7983 */ /* 0x001ea80000100a00 */
[----:B------:R0:W-:Y:S04]  /*37780*/  STL.64 [R1+0x2a0], R20 ;  /* 0x0002a01401007387 */ /* 0x0001e80000100a00 */
[----:B------:R1:W-:Y:S01]  /*37790*/  STL.64 [R1+0x2a8], R22 ;  /* 0x0002a81601007387 */ /* 0x0003e20000100a00 */
[----:B0-----:R-:W-:-:S03]  /*377a0*/  IMAD.MOV.U32 R20, RZ, RZ, R16 ;  /* 0x000000ffff147224 */ /* 0x001fc600078e0010 */
[----:B-1----:R-:W3:Y:S04]  /*377b0*/  LDL.LU.64 R22, [R1+0x2818] ;  /* 0x0028180001167983 */ /* 0x002ee80000300a00 */
[----:B------:R-:W4:Y:S04]  /*377c0*/  LDL.LU R21, [R1+0x2810] ;  /* 0x0028100001157983 */ /* 0x000f280000300800 */
[----:B------:R-:W2:Y:S02]  /*377d0*/  LDL.LU.64 R16, [R1+0x2808] ;  /* 0x0028080001107983 */ /* 0x000ea40000300a00 */
[----:B--2---:R-:W-:Y:S01]  /*377e0*/  HMMA.16816.F32.BF16 R24, R4, R16, R24 ;  /* 0x000000100418723c */ /* 0x004fe20000041818 */
[----:B------:R-:W-:-:S02]  /*377f0*/  IMAD.MOV.U32 R2, RZ, RZ, R16 ;  /* 0x000000ffff027224 */ /* 0x000fc400078e0010 */
[----:B------:R-:W-:-:S15]  /*37800*/  IMAD.MOV.U32 R0, RZ, RZ, R17 ;  /* 0x000000ffff007224 */ /* 0x000fde00078e0011 */
[----:B------:R-:W-:Y:S01]  /*37810*/  NOP ;  /* 0x0000000000007918 */ /* 0x000fe20000000000 */
[----:B------:R0:W-:Y:S04]  /*37820*/  STL.64 [R1+0x290], R24 ;  /* 0x0002901801007387 */ /* 0x0001e80000100a00 */
[----:B------:R-:W-:Y:S04]  /*37830*/  STL.64 [R1+0x298], R26 ;  /* 0x0002981a01007387 */ /* 0x000fe80000100a00 */
[----:B0-----:R-:W2:Y:S04]  /*37840*/  LDL.LU.64 R24, [R1+0x2800] ;  /* 0x0028000001187983 */ /* 0x001ea80000300a00 */
[----:B------:R-:W2:Y:S04]  /*37850*/  LDL.LU.64 R18, [R1+0x27f8] ;  /* 0x0027f80001127983 */ /* 0x000ea80000300a00 */
[----:B------:R-:W2:Y:S02]  /*37860*/  LDL.LU.64 R16, [R1+0x27f0] ;  /* 0x0027f00001107983 */ /* 0x000ea40000300a00 */
[----:B--2---:R-:W-:-:S15]  /*37870*/  HMMA.16816.F32.BF16 R16, R4, R24, R16 ;  /* 0x000000180410723c */ /* 0x004fde0000041810 */
[----:B------:R-:W-:-:S04]  /*37880*/  NOP ;  /* 0x0000000000007918 */ /* 0x000fc80000000000 */
[----:B------:R0:W-:Y:S04]  /*37890*/  STL.64 [R1+0x280], R16 ;  /* 0x0002801001007387 */ /* 0x0001e80000100a00 */
[----:B------:R1:W-:Y:S04]  /*378a0*/  STL.64 [R1+0x288], R18 ;  /* 0x0002881201007387 */ /* 0x0003e80000100a00 */
[----:B0-----:R-:W2:Y:S01]  /*378b0*/  LDL.LU.64 R16, [R1+0x27e8] ;  /* 0x0027e80001107983 */ /* 0x001ea20000300a00 */
[----:B-1----:R-:W-:Y:S02]  /*378c0*/  IMAD.MOV.U32 R19, RZ, RZ, R24 ;  /* 0x000000ffff137224 */ /* 0x002fe400078e0018 */
[----:B------:R-:W-:Y:S01]  /*378d0*/  IMAD.MOV.U32 R18, RZ, RZ, R25 ;  /* 0x000000ffff127224 */ /* 0x000fe200078e0019 */
        /* <DEDUP_REMOVED lines=13> */
[----:B------:R-:W-:Y:S04]  /*379b0*/  STL.64 [R1+0x260], R12 ;  /* 0x0002600c01007387 */ /* 0x000fe80000100a00 */
[----:B------:R0:W-:Y:S04]  /*379c0*/  STL.64 [R1+0x268], R14 ;  /* 0x0002680e01007387 */ /* 0x0001e80000100a00 */
[----:B0-----:R-:W2:Y:S04]  /*379d0*/  LDL.LU.64 R14, [R1+0x27b8] ;  /* 0x0027b800010e7983 */ /* 0x001ea80000300a00 */
[----:B------:R-:W2:Y:S04]  /*379e0*/  LDL.LU.64 R12, [R1+0x27b0] ;  /* 0x0027b000010c7983 */ /* 0x000ea80000300a00 */
[----:B------:R0:W-:Y:S02]  /*379f0*/  STL.64 [R1+0x2658], R16 ;  /* 0x0026581001007387 */ /* 0x0001e40000100a00 */
[----:B0-----:R-:W-:-:S02]  /*37a00*/  IMAD.MOV.U32 R16, RZ, RZ, R27 ;  /* 0x000000ffff107224 */ /* 0x001fc400078e001b */
[----:B------:R-:W-:Y:S01]  /*37a10*/  IMAD.MOV.U32 R17, RZ, RZ, R26 ;  /* 0x000000ffff117224 */ /* 0x000fe200078e001a */
[----:B--2---:R-:W-:-:S15]  /*37a20*/  HMMA.16816.F32.BF16 R12, R4, R24, R12 ;  /* 0x00000018040c723c */ /* 0x004fde000004180c */
[----:B------:R-:W-:-:S04]  /*37a30*/  NOP ;  /* 0x0000000000007918 */ /* 0x000fc80000000000 */
[----:B------:R-:W-:Y:S04]  /*37a40*/  STL.64 [R1+0x250], R12 ;  /* 0x0002500c01007387 */ /* 0x000fe80000100a00 */
[----:B------:R0:W-:Y:S04]  /*37a50*/  STL.64 [R1+0x258], R14 ;  /* 0x0002580e01007387 */ /* 0x0001e80000100a00 */
[----:B0-----:R-:W2:Y:S04]  /*37a60*/  LDL.LU.64 R14, [R1+0x27a8] ;  /* 0x0027a800010e7983 */ /* 0x001ea80000300a00 */
[----:B------:R-:W2:Y:S04]  /*37a70*/  LDL.LU.64 R12, [R1+0x27a0] ;  /* 0x0027a000010c7983 */ /* 0x000ea80000300a00 */
[----:B------:R0:W-:Y:S04]  /*37a80*/  STL.64 [R1+0x2670], R16 ;  /* 0x0026701001007387 */ /* 0x0001e80000100a00 */
[----:B------:R1:W-:Y:S01]  /*37a90*/  STL.64 [R1+0x2650], R24 ;  /* 0x0026501801007387 */ /* 0x0003e20000100a00 */
[----:B0-----:R-:W-:-:S02]  /*37aa0*/  IMAD.MOV.U32 R16, RZ, RZ, R19 ;  /* 0x000000ffff107224 */ /* 0x001fc400078e0013 */
[----:B------:R-:W-:Y:S01]  /*37ab0*/  IMAD.MOV.U32 R17, RZ, RZ, R18 ;  /* 0x000000ffff117224 */ /* 0x000fe200078e0012 */
[----:B-1----:R-:W2:Y:S04]  /*37ac0*/  LDL.LU R24, [R1+0x530] ;  /* 0x0005300001187983 */ /* 0x002ea80000300800 */
        /* <DEDUP_REMOVED lines=14> */
[----:B------:R-:W-:Y:S04]  /*37bb0*/  STL.64 [R1+0x26b0], R16 ;  /* 0x0026b01001007387 */ /* 0x000fe80000100a00 */
[----:B------:R-:W-:Y:S04]  /*37bc0*/  STL.64 [R1+0x2668], R26 ;  /* 0x0026681a01007387 */ /* 0x000fe80000100a00 */
[----:B------:R0:W-:Y:S04]  /*37bd0*/  STL.64 [R1+0x2660], R24 ;  /* 0x0026601801007387 */ /* 0x0001e80000100a00 */
[----:B0-----:R-:W2:Y:S04]  /*37be0*/  LDL.LU R24, [R1+0x410] ;  /* 0x0004100001187983 */ /* 0x001ea80000300800 */
[----:B------:R-:W2:Y:S04]  /*37bf0*/  LDL.LU R25, [R1+0x414] ;  /* 0x0004140001197983 */ /* 0x000ea80000300800 */
[----:B------:R-:W2:Y:S04]  /*37c00*/  LDL.LU R26, [R1+0x418] ;  /* 0x00041800011a7983 */ /* 0x000ea80000300800 */
[----:B------:R-:W2:Y:S01]  /*37c10*/  LDL.LU R27, [R1+0x41c] ;  /* 0x00041c00011b7983 */ /* 0x000ea20000300800 */
[----:B------:R-:W-:-:S02]  /*37c20*/  IMAD.MOV.U32 R16, RZ, RZ, R14 ;  /* 0x000000ffff107224 */ /* 0x000fc400078e000e */
[----:B------:R-:W-:Y:S01]  /*37c30*/  IMAD.MOV.U32 R17, RZ, RZ, R10 ;  /* 0x000000ffff117224 */ /* 0x000fe200078e000a */
[----:B------:R-:W3:Y:S04]  /*37c40*/  LDL.LU R14, [R1+0x2790] ;  /* 0x00279000010e7983 */ /* 0x000ee80000300800 */
        /* <DEDUP_REMOVED lines=20> */
[----:B------:R0:W-:Y:S02]  /*37d90*/  STL.64 [R1+0x2708], R16 ;  /* 0x0027081001007387 */ /* 0x0001e40000100a00 */
[----:B0-----:R-:W-:-:S02]  /*37da0*/  IMAD.MOV.U32 R16, RZ, RZ, R28 ;  /* 0x000000ffff107224 */ /* 0x001fc400078e001c */
[----:B---3--:R-:W-:Y:S01]  /*37db0*/  IMAD.MOV.U32 R17, RZ, RZ, R23 ;  /* 0x000000ffff117224 */ /* 0x008fe200078e0017 */
[----:B------:R-:W3:Y:S04]  /*37dc0*/  LDL.LU R28, [R1+0x2784] ;  /* 0x00278400011c7983 */ /* 0x000ee80000300800 */
        /* <DEDUP_REMOVED lines=8> */
[----:B----4-:R-:W-:-:S05]  /*37e50*/  IMAD.MOV.U32 R17, RZ, RZ, R21 ;  /* 0x000000ffff117224 */ /* 0x010fca00078e0015 */
[----:B------:R-:W-:Y:S04]  /*37e60*/  STL.64 [R1+0x2738], R16 ;  /* 0x0027381001007387 */ /* 0x000fe80000100a00 */
[----:B--2---:R-:W-:Y:S04]  /*37e70*/  STL.64 [R1+0x26c0], R26 ;  /* 0x0026c01a01007387 */ /* 0x004fe80000100a00 */
[----:B------:R0:W-:Y:S04]  /*37e80*/  STL.64 [R1+0x26b8], R24 ;  /* 0x0026b81801007387 */ /* 0x0001e80000100a00 */
[----:B0-----:R-:W2:Y:S04]  /*37e90*/  LDL.LU R24, [R1+0x3d0] ;  /* 0x0003d00001187983 */ /* 0x001ea80000300800 */
[----:B------:R-:W2:Y:S04]  /*37ea0*/  LDL.LU R25, [R1+0x3d4] ;  /* 0x0003d40001197983 */ /* 0x000ea80000300800 */
[----:B------:R-:W4:Y:S04]  /*37eb0*/  LDL.LU R26, [R1+0x3d8] ;  /* 0x0003d800011a7983 */ /* 0x000f280000300800 */
[----:B------:R-:W4:Y:S01]  /*37ec0*/  LDL.LU R27, [R1+0x3dc] ;  /* 0x0003dc00011b7983 */ /* 0x000f220000300800 */
[----:B------:R-:W-:-:S02]  /*37ed0*/  IMAD.MOV.U32 R16, RZ, RZ, R20 ;  /* 0x000000ffff107224 */ /* 0x000fc400078e0014 */
[----:B------:R-:W-:-:S05]  /*37ee0*/  IMAD.MOV.U32 R17, RZ, RZ, R15 ;  /* 0x000000ffff117224 */ /* 0x000fca00078e000f */
[----:B------:R-:W-:Y:S04]  /*37ef0*/  STL.64 [R1+0x2750], R16 ;  /* 0x0027501001007387 */ /* 0x000fe80000100a00 */
[----:B----4-:R-:W-:Y:S04]  /*37f00*/  STL.64 [R1+0x26d8], R26 ;  /* 0x0026d81a01007387 */ /* 0x010fe80000100a00 */
[----:B--2---:R0:W-:Y:S04]  /*37f10*/  STL.64 [R1+0x26d0], R24 ;  /* 0x0026d01801007387 */ /* 0x0041e80000100a00 */
[----:B0-----:R-:W2:Y:S04]  /*37f20*/  LDL.LU R24, [R1+0x3c0] ;  /* 0x0003c00001187983 */ /* 0x001ea80000300800 */
[----:B------:R-:W2:Y:S04]  /*37f30*/  LDL.LU R25, [R1+0x3c4] ;  /* 0x0003c40001197983 */ /* 0x000ea80000300800 */
[----:B------:R-:W4:Y:S04]  /*37f40*/  LDL.LU R26, [R1+0x3c8] ;  /* 0x0003c800011a7983 */ /* 0x000f280000300800 */
[----:B------:R-:W4:Y:S04]  /*37f50*/  LDL.LU R27, [R1+0x3cc] ;  /* 0x0003cc00011b7983 */ /* 0x000f280000300800 */
[----:B------:R-:W2:Y:S04]  /*37f60*/  LDL.LU R20, [R1+0xb10] ;  /* 0x000b100001147983 */ /* 0x000ea80000300800 */
[----:B------:R-:W3:Y:S04]  /*37f70*/  LDL.LU R21, [R1+0xb14] ;  /* 0x000b140001157983 */ /* 0x000ee80000300800 */
[----:B------:R-:W3:Y:S04]  /*37f80*/  LDL.LU R22, [R1+0xb18] ;  /* 0x000b180001167983 */ /* 0x000ee80000300800 */
[----:B------:R-:W3:Y:S04]  /*37f90*/  LDL.LU R23, [R1+0xb1c] ;  /* 0x000b1c0001177983 */ /* 0x000ee80000300800 */
[----:B------:R-:W3:Y:S04]  /*37fa0*/  LDL.LU R8, [R1+0xb80] ;  /* 0x000b800001087983 */ /* 0x000ee80000300800 */
[----:B------:R-:W3:Y:S01]  /*37fb0*/  LDL.LU R9, [R1+0xb84] ;  /* 0x000b840001097983 */ /* 0x000ee20000300800 */
[----:B------:R-:W-:-:S03]  /*37fc0*/  IMAD.MOV.U32 R17, RZ, RZ, R11 ;  /* 0x000000ffff117224 */ /* 0x000fc600078e000b */
[----:B------:R-:W3:Y:S04]  /*37fd0*/  LDL.LU R10, [R1+0xb88] ;  /* 0x000b8800010a7983 */ /* 0x000ee80000300800 */
[----:B------:R-:W3:Y:S04]  /*37fe0*/  LDL.LU R11, [R1+0xb8c] ;  /* 0x000b8c00010b7983 */ /* 0x000ee80000300800 */
[----:B----4-:R-:W-:Y:S04]  /*37ff0*/  STL.64 [R1+0x2700], R26 ;  /* 0x0027001a01007387 */ /* 0x010fe80000100a00 */
[----:B--2---:R0:W-:Y:S04]  /*38000*/  STL.64 [R1+0x26f8], R24 ;  /* 0x0026f81801007387 */ /* 0x0041e80000100a00 */
        /* <DEDUP_REMOVED lines=16> */
[C---:B---3--:R-:W-:Y:S03]  /*38110*/  HMMA.16816.F32.BF16 R8, R4.reuse, R12, R8 ;  /* 0x0000000c0408723c */ /* 0x048fe60000041808 */
[----:B----4-:R-:W-:Y:S04]  /*38120*/  STL.64 [R1+0x2748], R26 ;  /* 0x0027481a01007387 */ /* 0x010fe80000100a00 */
        /* <DEDUP_REMOVED lines=11> */
[----:B------:R-:W-:Y:S04]  /*381e0*/  STL.64 [R1+0x240], R8 ;  /* 0x0002400801007387 */ /* 0x000fe80000100a00 */
[----:B------:R0:W-:Y:S04]  /*381f0*/  STL.64 [R1+0x248], R10 ;  /* 0x0002480a01007387 */ /* 0x0001e80000100a00 */
[----:B0-----:R-:W3:Y:S04]  /*38200*/  LDL.LU R10, [R1+0x2780] ;  /* 0x00278000010a7983 */ /* 0x001ee80000300800 */
[----:B------:R-:W4:Y:S01]  /*38210*/  LDL.LU.64 R8, [R1+0x2778] ;  /* 0x0027780001087983 */ /* 0x000f220000300a00 */
[----:B------:R-:W-:Y:S01]  /*38220*/  IMAD.MOV.U32 R16, RZ, RZ, R14 ;  /* 0x000000ffff107224 */ /* 0x000fe200078e000e */
[----:B----4-:R-:W-:Y:S02]  /*38230*/  HMMA.16816.F32.BF16 R4, R4, R8, R20 ;  /* 0x000000080404723c */ /* 0x010fe40000041814 */
[----:B------:R-:W2:Y:S04]  /*38240*/  LDL.LU.64 R22, [R1+0x2770] ;  /* 0x0027700001167983 */ /* 0x000ea80000300a00 */
[----:B------:R-:W2:-:S13]  /*38250*/  LDL.LU.64 R20, [R1+0x2768] ;  /* 0x0027680001147983 */ /* 0x000e9a0000300a00 */
[----:B------:R-:W-:Y:S04]  /*38260*/  STL.64 [R1+0x1d0], R4 ;  /* 0x0001d00401007387 */ /* 0x000fe80000100a00 */
[----:B------:R-:W-:Y:S04]  /*38270*/  STL.64 [R1+0x1d8], R6 ;  /* 0x0001d80601007387 */ /* 0x000fe80000100a00 */
        /* <DEDUP_REMOVED lines=30> */
[----:B0-----:R-:W4:Y:S04]  /*38460*/  LDL.LU.64 R18, [R1+0x26f0] ;  /* 0x0026f00001127983 */ /* 0x001f280000300a00 */
[----:B------:R-:W4:Y:S01]  /*38470*/  LDL.LU.64 R16, [R1+0x26e8] ;  /* 0x0026e80001107983 */ /* 0x000f220000300a00 */
[----:B---3--:R-:W-:-:S02]  /*38480*/  IMAD.MOV.U32 R4, RZ, RZ, R10 ;  /* 0x000000ffff047224 */ /* 0x008fc400078e000a */
[----:B------:R-:W-:-:S07]  /*38490*/  IMAD.MOV.U32 R5, RZ, RZ, R3 ;  /* 0x000000ffff057224 */ /* 0x000fce00078e0003 */
[----:B----4-:R-:W-:Y:S01]  /*384a0*/  HMMA.16816.F32.BF16 R4, R20, R4, R16 ;  /* 0x000000041404723c */ /* 0x010fe20000041810 */
[----:B------:R-:W2:-:S15]  /*384b0*/  LDL.LU.64 R16, [R1+0x26e0] ;  /* 0x0026e00001107983 */ /* 0x000e9e0000300a00 */
[----:B------:R-:W-:-:S03]  /*384c0*/  NOP ;  /* 0x0000000000007918 */ /* 0x000fc60000000000 */
        /* <DEDUP_REMOVED lines=28> */
[----:B------:R-:W-:-:S02]  /*38690*/  IMAD.MOV.U32 R8, RZ, RZ, R2 ;  /* 0x000000ffff087224 */ /* 0x000fc400078e0002 */
[----:B------:R-:W-:-:S07]  /*386a0*/  IMAD.MOV.U32 R9, RZ, RZ, R0 ;  /* 0x000000ffff097224 */ /* 0x000fce00078e0000 */
[----:B----4-:R-:W-:Y:S01]  /*386b0*/  HMMA.16816.F32.BF16 R8, R20, R8, R16 ;  /* 0x000000081408723c */ /* 0x010fe20000041810 */
[----:B------:R-:W2:-:S15]  /*386c0*/  LDL.LU.64 R16, [R1+0x2688] ;  /* 0x0026880001107983 */ /* 0x000e9e0000300a00 */
[----:B------:R-:W-:-:S03]  /*386d0*/  NOP ;  /* 0x0000000000007918 */ /* 0x000fc60000000000 */
[----:B------:R0:W-:Y:S04]  /*386e0*/  STL.64 [R1+0x430], R8 ;  /* 0x0004300801007387 */ /* 0x0001e80000100a00 */
[----:B------:R1:W-:Y:S04]  /*386f0*/  STL.64 [R1+0x438], R10 ;  /* 0x0004380a01007387 */ /* 0x0003e80000100a00 */
[----:B0-----:R-:W4:Y:S04]  /*38700*/  LDL.LU R8, [R1+0x580] ;  /* 0x0005800001087983 */ /* 0x001f280000300800 */
[----:B------:R-:W4:Y:S04]  /*38710*/  LDL.LU R9, [R1+0x584] ;  /* 0x0005840001097983 */ /* 0x000f280000300800 */
[----:B-1----:R-:W4:Y:S04]  /*38720*/  LDL.LU R10, [R1+0x588] ;  /* 0x00058800010a7983 */ /* 0x002f280000300800 */
        /* <DEDUP_REMOVED lines=23> */
[----:B------:R0:W-:Y:S04]  /*388a0*/  STL.64 [R1+0x2590], R24 ;  /* 0x0025901801007387 */ /* 0x0001e80000100a00 */
[----:B0-----:R-:W3:-:S12]  /*388b0*/  LDL.LU.64 R24, [R1+0x60] ;  /* 0x0000600001187983 */ /* 0x001ed80000300a00 */
[----:B------:R-:W-:Y:S04]  /*388c0*/  STL.64 [R1+0x3f0], R4 ;  /* 0x0003f00401007387 */ /* 0x000fe80000100a00 */
[----:B------:R-:W-:Y:S04]  /*388d0*/  STL.64 [R1+0x3f8], R6 ;  /* 0x0003f80601007387 */ /* 0x000fe80000100a00 */
[----:B---3--:R0:W-:Y:S04]  /*388e0*/  STL.64 [R1+0x25e8], R24 ;  /* 0x0025e81801007387 */ /* 0x0081e80000100a00 */
        /* <DEDUP_REMOVED lines=10> */
[----:B0-----:R-:W2:Y:S04]  /*38990*/  LDL.LU.64 R24, [R1+0x80] ;  /* 0x0000800001187983 */ /* 0x001ea80000300a00 */
[----:B--2---:R0:W-:Y:S04]  /*389a0*/  STL.64 [R1+0x2608], R24 ;  /* 0x0026081801007387 */ /* 0x0041e80000100a00 */
[----:B0-----:R-:W2:Y:S04]  /*389b0*/  LDL.LU.64 R24, [R1+0x90] ;  /* 0x0000900001187983 */ /* 0x001ea80000300a00 */
[----:B--2---:R0:W-:Y:S04]  /*389c0*/  STL.64 [R1+0x2620], R24 ;  /* 0x0026201801007387 */ /* 0x0041e80000100a00 */
[----:B0-----:R-:W2:Y:S01]  /*389d0*/  LDL.LU.64 R24, [R1+0xa0] ;  /* 0x0000a00001187983 */ /* 0x001ea20000300a00 */
[C---:B----4-:R-:W-:Y:S03]  /*389e0*/  HMMA.16816.F32.BF16 R8, R20.reuse, R12, R8 ;  /* 0x0000000c1408723c */ /* 0x050fe60000041808 */
[----:B--2---:R0:W-:Y:S04]  /*389f0*/  STL.64 [R1+0x2628], R24 ;  /* 0x0026281801007387 */ /* 0x0041e80000100a00 */
[----:B0-----:R-:W2:Y:S04]  /*38a00*/  LDL.LU.64 R24, [R1+0xb0] ;  /* 0x0000b00001187983 */ /* 0x001ea80000300a00 */
[----:B--2---:R0:W-:Y:S04]  /*38a10*/  STL.64 [R1+0x2630], R24 ;  /* 0x0026301801007387 */ /* 0x0041e80000100a00 */
[----:B0-----:R-:W2:Y:S04]  /*38a20*/  LDL.LU.64 R24, [R1+0xc0] ;  /* 0x0000c00001187983 */ /* 0x001ea80000300a00 */
        /* <DEDUP_REMOVED lines=10> */
[----:B------:R-:W2:Y:S04]  /*38ad0*/  LDL.LU.64 R18, [R1+0x2640] ;  /* 0x0026400001127983 */ /* 0x000ea80000300a00 */
[----:B------:R-:W2:Y:S04]  /*38ae0*/  LDL.LU.64 R16, [R1+0x2638] ;  /* 0x0026380001107983 */ /* 0x000ea80000300a00 */
[----:B------:R0:W-:Y:S04]  /*38af0*/  STL.64 [R1+0x2600], R8 ;  /* 0x0026000801007387 */ /* 0x0001e80000100a00 */
[----:B0-----:R-:W3:Y:S04]  /*38b00*/  LDL.LU R8, [R1+0xc40] ;  /* 0x000c400001087983 */ /* 0x001ee80000300800 */
[----:B------:R-:W-:Y:S04]  /*38b10*/  STL.64 [R1+0x3d0], R20 ;  /* 0x0003d01401007387 */ /* 0x000fe80000100a00 */
[----:B------:R-:W-:Y:S04]  /*38b20*/  STL.64 [R1+0x3d8], R22 ;  /* 0x0003d81601007387 */ /* 0x000fe80000100a00 */
        /* <DEDUP_REMOVED lines=15> */
[----:B------:R-:W-:Y:S01]  /*38c20*/  STL.64 [R1+0x1b8], R6 ;  /* 0x0001b80601007387 */ /* 0x000fe20000100a00 */
[----:B0-----:R-:W-:-:S02]  /*38c30*/  IMAD.MOV.U32 R4, RZ, RZ, R25 ;  /* 0x000000ffff047224 */ /* 0x001fc400078e0019 */
[----:B------:R-:W-:Y:S02]  /*38c40*/  IMAD.MOV.U32 R5, RZ, RZ, R24 ;  /* 0x000000ffff057224 */ /* 0x000fe400078e0018 */
[----:B------:R-:W2:Y:S04]  /*38c50*/  LDL.LU.64 R24, [R1+0x2630] ;  /* 0x0026300001187983 */ /* 0x000ea80000300a00 */
[----:B------:R0:W-:Y:S04]  /*38c60*/  STL [R1+0x2554], R4 ;  /* 0x0025540401007387 */ /* 0x0001e80000100800 */
[----:B------:R1:W-:Y:S04]  /*38c70*/  STL [R1+0x2550], R5 ;  /* 0x0025500501007387 */ /* 0x0003e80000100800 */
[----:B0-----:R-:W2:Y:S04]  /*38c80*/  LDL.LU R4, [R1+0xc70] ;  /* 0x000c700001047983 */ /* 0x001ea80000300800 */
[----:B-1----:R-:W2:Y:S04]  /*38c90*/  LDL.LU R5, [R1+0xc74] ;  /* 0x000c740001057983 */ /* 0x002ea80000300800 */
[----:B------:R-:W2:Y:S04]  /*38ca0*/  LDL.LU R6, [R1+0xc78] ;  /* 0x000c780001067983 */ /* 0x000ea80000300800 */
[----:B------:R-:W2:Y:S02]  /*38cb0*/  LDL.LU R7, [R1+0xc7c] ;  /* 0x000c7c0001077983 */ /* 0x000ea40000300800 */
[----:B--2---:R-:W-:-:S15]  /*38cc0*/  HMMA.16816.F32.BF16 R4, R16, R24, R4 ;  /* 0x000000181004723c */ /* 0x004fde0000041804 */
[----:B------:R-:W-:-:S04]  /*38cd0*/  NOP ;  /* 0x0000000000007918 */ /* 0x000fc80000000000 */
[----:B------:R-:W-:Y:S04]  /*38ce0*/  STL.64 [R1+0x1a0], R4 ;  /* 0x0001a00401007387 */ /* 0x000fe80000100a00 */
[----:B------:R0:W-:Y:S02]  /*38cf0*/  STL.64 [R1+0x1a8], R6 ;  /* 0x0001a80601007387 */ /* 0x0001e40000100a00 */
[----:B0-----:R-:W-:Y:S02]  /*38d00*/  IMAD.MOV.U32 R7, RZ, RZ, R24 ;  /* 0x000000ffff077224 */ /* 0x001fe400078e0018 */
[----:B------:R-:W-:Y:S02]  /*38d10*/  IMAD.MOV.U32 R6, RZ, RZ, R25 ;  /* 0x000000ffff067224 */ /* 0x000fe400078e0019 */
[----:B------:R-:W4:Y:S04]  /*38d20*/  LDL.LU.64 R24, [R1+0x2628] ;  /* 0x0026280001187983 */ /* 0x000f280000300a00 */
[----:B------:R-:W-:Y:S04]  /*38d30*/  STL.64 [R1+0x25a8], R6 ;  /* 0x0025a80601007387 */ /* 0x000fe80000100a00 */
[----:B------:R-:W2:Y:S01]  /*38d40*/  LDL.LU.64 R4, [R1+0x70] ;  /* 0x0000700001047983 */ /* 0x000ea20000300a00 */
[----:B----4-:R-:W-:-:S15]  /*38d50*/  HMMA.16816.F32.BF16 R12, R16, R24, R12 ;  /* 0x00000018100c723c */ /* 0x010fde000004180c */
[----:B------:R-:W-:-:S04]  /*38d60*/  NOP ;  /* 0x0000000000007918 */ /* 0x000fc80000000000 */
[----:B------:R-:W-:Y:S04]  /*38d70*/  STL.64 [R1+0x190], R12 ;  /* 0x0001900c01007387 */ /* 0x000fe80000100a00 */
[----:B------:R0:W-:Y:S02]  /*38d80*/  STL.64 [R1+0x198], R14 ;  /* 0x0001980e01007387 */ /* 0x0001e40000100a00 */
[----:B0-----:R-:W-:Y:S02]  /*38d90*/  IMAD.MOV.U32 R15, RZ, RZ, R24 ;  /* 0x000000ffff0f7224 */ /* 0x001fe400078e0018 */
[----:B------:R-:W-:Y:S02]  /*38da0*/  IMAD.MOV.U32 R14, RZ, RZ, R25 ;  /* 0x000000ffff0e7224 */ /* 0x000fe400078e0019 */
[----:B------:R-:W4:Y:S02]  /*38db0*/  LDL.LU.64 R24, [R1+0x2620] ;  /* 0x0026200001187983 */ /* 0x000f240000300a00 */
        /* <DEDUP_REMOVED lines=16> */
[----:B------:R-:W2:Y:S04]  /*38ec0*/  LDL.LU.64 R26, [R1+0x25f8] ;  /* 0x0025f800011a7983 */ /* 0x000ea80000300a00 */
[----:B------:R-:W2:Y:S02]  /*38ed0*/  LDL.LU.64 R24, [R1+0x25f0] ;  /* 0x0025f00001187983 */ /* 0x000ea40000300a00 */
[----:B--2---:R-:W-:-:S15]  /*38ee0*/  HMMA.16816.F32.BF16 R24, R16, R4, R24 ;  /* 0x000000041018723c */ /* 0x004fde0000041818 */
[----:B------:R-:W-:-:S04]  /*38ef0*/  NOP ;  /* 0x0000000000007918 */ /* 0x000fc80000000000 */
[----:B------:R0:W-:Y:S04]  /*38f00*/  STL.64 [R1+0x160], R24 ;  /* 0x0001601801007387 */ /* 0x0001e80000100a00 */
[----:B------:R-:W-:Y:S04]  /*38f10*/  STL.64 [R1+0x168], R26 ;  /* 0x0001681a01007387 */ /* 0x000fe80000100a00 */
[----:B0-----:R-:W3:Y:S01]  /*38f20*/  LDL.LU.64 R24, [R1+0x25e8] ;  /* 0x0025e80001187983 */ /* 0x001ee20000300a00 */
[----:B------:R-:W-:Y:S02]  /*38f30*/  IMAD.MOV.U32 R12, RZ, RZ, R4 ;  /* 0x000000ffff0c7224 */ /* 0x000fe400078e0004 */
[----:B------:R-:W-:Y:S01]  /*38f40*/  IMAD.MOV.U32 R13, RZ, RZ, R5 ;  /* 0x000000ffff0d7224 */ /* 0x000fe200078e0005 */
[----:B------:R-:W-:Y:S04]  /*38f50*/  STL.64 [R1+0x2560], R14 ;  /* 0x0025600e01007387 */ /* 0x000fe80000100a00 */
[----:B------:R0:W-:Y:S01]  /*38f60*/  STL.64 [R1+0x2558], R12 ;  /* 0x0025580c01007387 */ /* 0x0001e20000100a00 */
[----:B---3--:R-:W-:Y:S01]  /*38f70*/  HMMA.16816.F32.BF16 R4, R16, R24, R20 ;  /* 0x000000181004723c */ /* 0x008fe20000041814 */
[----:B------:R-:W-:-:S02]  /*38f80*/  IMAD.MOV.U32 R11, RZ, RZ, R24 ;  /* 0x000000ffff0b7224 */ /* 0x000fc400078e0018 */
[----:B------:R-:W-:Y:S01]  /*38f90*/  IMAD.MOV.U32 R10, RZ, RZ, R25 ;  /* 0x000000ffff0a7224 */ /* 0x000fe200078e0019 */
[----:B------:R-:W1:-:S15]  /*38fa0*/  LDSM.16.MT88.4 R20, [R29+UR5+0x6000] ;  /* 0x006000051d14783b */ /* 0x000e5e0008004200 */
[----:B------:R2:W-:Y:S04]  /*38fb0*/  STL.64 [R1+0x150], R4 ;  /* 0x0001500401007387 */ /* 0x0005e80000100a00 */
[----:B------:R3:W-:Y:S04]  /*38fc0*/  STL.64 [R1+0x158], R6 ;  /* 0x0001580601007387 */ /* 0x0007e80000100a00 */
        /* <DEDUP_REMOVED lines=8> */
[----:B--2---:R-:W2:Y:S04]  /*39050*/  LDL.LU R4, [R1+0xcd0] ;  /* 0x000cd00001047983 */ /* 0x004ea80000300800 */
[----:B------:R-:W2:Y:S04]  /*39060*/  LDL.LU R5, [R1+0xcd4] ;  /* 0x000cd40001057983 */ /* 0x000ea80000300800 */
[----:B---3--:R-:W3:Y:S04]  /*39070*/  LDL.LU R6, [R1+0xcd8] ;  /* 0x000cd80001067983 */ /* 0x008ee80000300800 */
[----:B------:R-:W3:Y:S04]  /*39080*/  LDL.LU R7, [R1+0xcdc] ;  /* 0x000cdc0001077983 */ /* 0x000ee80000300800 */
[----:B---3--:R-:W-:Y:S04]  /*39090*/  STL.64 [R1+0x25b8], R6 ;  /* 0x0025b80601007387 */ /* 0x008fe80000100a00 */
[----:B--2---:R0:W-:Y:S04]  /*390a0*/  STL.64 [R1+0x25b0], R4 ;  /* 0x0025b00401007387 */ /* 0x0041e80000100a00 */
[----:B0-----:R-:W2:Y:S04]  /*390b0*/  LDL.LU.64 R4, [R1+0x30] ;  /* 0x0000300001047983 */ /* 0x001ea80000300a00 */
[----:B--2---:R0:W-:Y:S04]  /*390c0*/  STL.64 [R1+0x25c8], R4 ;  /* 0x0025c80401007387 */ /* 0x0041e80000100a00 */
[----:B0-----:R-:W2:Y:S04]  /*390d0*/  LDL.LU.64 R4, [R1+0x40] ;  /* 0x0000400001047983 */ /* 0x001ea80000300a00 */
[----:B--2---:R0:W-:Y:S04]  /*390e0*/  STL.64 [R1+0x25e0], R4 ;  /* 0x0025e00401007387 */ /* 0x0041e80000100a00 */
[----:B0-----:R-:W2:Y:S04]  /*390f0*/  LDL.LU.64 R4, [R1+0x50] ;  /* 0x0000500001047983 */ /* 0x001ea80000300a00 */
[----:B----4-:R-:W-:Y:S04]  /*39100*/  STL.64 [R1+0x25a0], R26 ;  /* 0x0025a01a01007387 */ /* 0x010fe80000100a00 */
[----:B------:R0:W-:Y:S04]  /*39110*/  STL.64 [R1+0x2598], R24 ;  /* 0x0025981801007387 */ /* 0x0001e80000100a00 */
[----:B0-----:R-:W3:Y:S04]  /*39120*/  LDL.LU.64 R24, [R1+0x20] ;  /* 0x0000200001187983 */ /* 0x001ee80000300a00 */
        /* <DEDUP_REMOVED lines=11> */
[----:B------:R-:W-:Y:S04]  /*391e0*/  STL.64 [R1+0x2578], R14 ;  /* 0x0025780e01007387 */ /* 0x000fe80000100a00 */
[----:B------:R0:W-:Y:S04]  /*391f0*/  STL.64 [R1+0x2570], R12 ;  /* 0x0025700c01007387 */ /* 0x0001e80000100a00 */
[----:B0-----:R-:W4:Y:S04]  /*39200*/  LDL.LU R12, [R1+0xcb0] ;  /* 0x000cb000010c7983 */ /* 0x001f280000300800 */
[----:B------:R-:W4:Y:S04]  /*39210*/  LDL.LU R13, [R1+0xcb4] ;  /* 0x000cb400010d7983 */ /* 0x000f280000300800 */
[----:B------:R-:W2:Y:S04]  /*39220*/  LDL.LU R14, [R1+0xcb8] ;  /* 0x000cb800010e7983 */ /* 0x000ea80000300800 */
[----:B------:R-:W2:Y:S04]  /*39230*/  LDL.LU R15, [R1+0xcbc] ;  /* 0x000cbc00010f7983 */ /* 0x000ea80000300800 */
[----:B--2---:R-:W-:Y:S04]  /*39240*/  STL.64 [R1+0x2588], R14 ;  /* 0x0025880e01007387 */ /* 0x004fe80000100a00 */
[----:B----4-:R0:W-:Y:S04]  /*39250*/  STL.64 [R1+0x2580], R12 ;  /* 0x0025800c01007387 */ /* 0x0101e80000100a00 */
[----:B0-----:R-:W2:Y:S04]  /*39260*/  LDL.LU.64 R12, [R1+0x10] ;  /* 0x00001000010c7983 */ /* 0x001ea80000300a00 */
[----:B------:R-:W-:Y:S04]  /*39270*/  STL.64 [R1+0x2528], R10 ;  /* 0x0025280a01007387 */ /* 0x000fe80000100a00 */
[----:B------:R0:W-:Y:S04]  /*39280*/  STL.64 [R1+0x2520], R8 ;  /* 0x0025200801007387 */ /* 0x0001e80000100a00 */
[----:B0-----:R-:W4:Y:S04]  /*39290*/  LDL.LU R8, [R1+0xd00] ;  /* 0x000d000001087983 */ /* 0x001f280000300800 */
[----:B------:R-:W4:Y:S04]  /*392a0*/  LDL.LU R9, [R1+0xd04] ;  /* 0x000d040001097983 */ /* 0x000f280000300800 */
[----:B------:R-:W4:Y:S04]  /*392b0*/  LDL.LU R10, [R1+0xd08] ;  /* 0x000d0800010a7983 */ /* 0x000f280000300800 */
[----:B------:R-:W4:Y:S04]  /*392c0*/  LDL.LU R11, [R1+0xd0c] ;  /* 0x000d0c00010b7983 */ /* 0x000f280000300800 */
[----:B-1----:R-:W-:Y:S04]  /*392d0*/  STL.64 [R1+0x23b8], R22 ;  /* 0x0023b81601007387 */ /* 0x002fe80000100a00 */
[----:B------:R0:W-:Y:S04]  /*392e0*/  STL.64 [R1+0x23b0], R20 ;  /* 0x0023b01401007387 */ /* 0x0001e80000100a00 */
[----:B0-----:R-:W2:Y:S04]  /*392f0*/  LDL.LU R20, [R1+0x890] ;  /* 0x0008900001147983 */ /* 0x001ea80000300800 */
[----:B------:R-:W2:Y:S04]  /*39300*/  LDL.LU R21, [R1+0x894] ;  /* 0x0008940001157983 */ /* 0x000ea80000300800 */
[----:B------:R-:W2:Y:S04]  /*39310*/  LDL.LU R22, [R1+0x898] ;  /* 0x0008980001167983 */ /* 0x000ea80000300800 */
[----:B------:R-:W2:Y:S01]  /*39320*/  LDL.LU R23, [R1+0x89c] ;  /* 0x00089c0001177983 */ /* 0x000ea20000300800 */
[----:B----4-:R-:W-:Y:S03]  /*39330*/  HMMA.16816.F32.BF16 R8, R16, R4, R8 ;  /* 0x000000041008723c */ /* 0x010fe60000041808 */
[----:B--2---:R-:W-:Y:S04]  /*39340*/  STL.64 [R1+0x23e0], R22 ;  /* 0x0023e01601007387 */ /* 0x004fe80000100a00 */
[----:B------:R0:W-:Y:S04]  /*39350*/  STL.64 [R1+0x23d8], R20 ;  /* 0x0023d81401007387 */ /* 0x0001e80000100a00 */
[----:B0-----:R-:W2:Y:S04]  /*39360*/  LDL.LU R20, [R1] ;  /* 0x0000000001147983 */ /* 0x001ea80000300800 */
        /* <DEDUP_REMOVED lines=19> */
[----:B------:R0:W-:Y:S04]  /*394a0*/  STL.64 [R1+0x120], R24 ;  /* 0x0001201801007387 */ /* 0x0001e80000100a00 */
[----:B------:R-:W-:Y:S04]  /*394b0*/  STL.64 [R1+0x128], R26 ;  /* 0x0001281a01007387 */ /* 0x000fe80000100a00 */
[----:B0-----:R-:W3:Y:S04]  /*394c0*/  LDL.LU.64 R24, [R1+0x25c0] ;  /* 0x0025c00001187983 */ /* 0x001ee80000300a00 */
[----:B------:R-:W3:Y:S04]  /*394d0*/  LDL.LU.64 R6, [R1+0x25b8] ;  /* 0x0025b80001067983 */ /* 0x000ee80000300a00 */
[----:B------:R-:W3:Y:S02]  /*394e0*/  LDL.LU.64 R4, [R1+0x25b0] ;  /* 0x0025b00001047983 */ /* 0x000ee40000300a00 */
        /* <DEDUP_REMOVED lines=22> */
[----:B0-----:R-:W4:Y:S04]  /*39650*/  LDL.LU.64 R14, [R1+0x2578] ;  /* 0x00257800010e7983 */ /* 0x001f280000300a00 */
[----:B------:R-:W4:Y:S04]  /*39660*/  LDL.LU.64 R12, [R1+0x2570] ;  /* 0x00257000010c7983 */ /* 0x000f280000300a00 */
[----:B------:R0:W-:Y:S02]  /*39670*/  STL.64 [R1+0x23f8], R20 ;  /* 0x0023f81401007387 */ /* 0x0001e40000100a00 */
[----:B0-----:R-:W-:-:S02]  /*39680*/  IMAD.MOV.U32 R20, RZ, RZ, R27 ;  /* 0x000000ffff147224 */ /* 0x001fc400078e001b */
[----:B------:R-:W-:Y:S01]  /*39690*/  IMAD.MOV.U32 R21, RZ, RZ, R26 ;  /* 0x000000ffff157224 */ /* 0x000fe200078e001a */
[----:B------:R-:W2:Y:S04]  /*396a0*/  LDL.LU R27, [R1+0x256c] ;  /* 0x00256c00011b7983 */ /* 0x000ea80000300800 */
[----:B------:R-:W2:Y:S04]  /*396b0*/  LDL.LU R26, [R1+0x2568] ;  /* 0x00256800011a7983 */ /* 0x000ea80000300800 */
[----:B------:R0:W-:Y:S02]  /*396c0*/  STL.64 [R1+0x2410], R20 ;  /* 0x0024101401007387 */ /* 0x0001e40000100a00 */
[----:B0-----:R-:W-:-:S02]  /*396d0*/  IMAD.MOV.U32 R20, RZ, RZ, R4 ;  /* 0x000000ffff147224 */ /* 0x001fc400078e0004 */
[----:B------:R-:W-:Y:S01]  /*396e0*/  IMAD.MOV.U32 R21, RZ, RZ, R5 ;  /* 0x000000ffff157224 */ /* 0x000fe200078e0005 */
[----:B----4-:R-:W-:-:S15]  /*396f0*/  HMMA.16816.F32.BF16 R12, R16, R24, R12 ;  /* 0x00000018100c723c */ /* 0x010fde000004180c */
[----:B------:R-:W-:-:S04]  /*39700*/  NOP ;  /* 0x0000000000007918 */ /* 0x000fc80000000000 */
[----:B------:R-:W-:Y:S04]  /*39710*/  STL.64 [R1+0xe0], R12 ;  /* 0x0000e00c01007387 */ /* 0x000fe80000100a00 */
[----:B------:R0:W-:Y:S04]  /*39720*/  STL.64 [R1+0xe8], R14 ;  /* 0x0000e80e01007387 */ /* 0x0001e80000100a00 */
[----:B0-----:R-:W4:Y:S04]  /*39730*/  LDL.LU.64 R14, [R1+0x2560] ;  /* 0x00256000010e7983 */ /* 0x001f280000300a00 */
[----:B------:R-:W3:Y:S04]  /*39740*/  LDL.LU.64 R12, [R1+0x2558] ;  /* 0x00255800010c7983 */ /* 0x000ee80000300a00 */
[----:B------:R-:W3:Y:S04]  /*39750*/  LDL.LU R4, [R1+0x2554] ;  /* 0x0025540001047983 */ /* 0x000ee80000300800 */
[----:B------:R-:W3:Y:S04]  /*39760*/  LDL.LU R5, [R1+0x2550] ;  /* 0x0025500001057983 */ /* 0x000ee80000300800 */
        /* <DEDUP_REMOVED lines=31> */
[----:B------:R-:W2:Y:S04]  /*39960*/  LDL.LU R13, [R1+0x2548] ;  /* 0x00254800010d7983 */ /* 0x000ea80000300800 */
[----:B------:R-:W-:Y:S04]  /*39970*/  STL.64 [R1+0x2498], R20 ;  /* 0x0024981401007387 */ /* 0x000fe80000100a00 */
[----:B------:R-:W-:Y:S04]  /*39980*/  STL.64 [R1+0x2420], R26 ;  /* 0x0024201a01007387 */ /* 0x000fe80000100a00 */
[----:B------:R0:W-:Y:S04]  /*39990*/  STL.64 [R1+0x2418], R24 ;  /* 0x0024181801007387 */ /* 0x0001e80000100a00 */
[----:B0-----:R-:W3:Y:S04]  /*399a0*/  LDL.LU R24, [R1+0x8c0] ;  /* 0x0008c00001187983 */ /* 0x001ee80000300800 */
[----:B------:R-:W3:Y:S04]  /*399b0*/  LDL.LU R25, [R1+0x8c4] ;  /* 0x0008c40001197983 */ /* 0x000ee80000300800 */
[----:B------:R-:W2:Y:S04]  /*399c0*/  LDL.LU R26, [R1+0x8c8] ;  /* 0x0008c800011a7983 */ /* 0x000ea80000300800 */
[----:B------:R-:W2:Y:S01]  /*399d0*/  LDL.LU R27, [R1+0x8cc] ;  /* 0x0008cc00011b7983 */ /* 0x000ea20000300800 */
[----:B------:R-:W-:-:S02]  /*399e0*/  IMAD.MOV.U32 R20, RZ, RZ, R3 ;  /* 0x000000ffff147224 */ /* 0x000fc400078e0003 */
[----:B------:R-:W-:Y:S01]  /*399f0*/  IMAD.MOV.U32 R21, RZ, RZ, R2 ;  /* 0x000000ffff157224 */ /* 0x000fe200078e0002 */
[----:B------:R-:W3:Y:S04]  /*39a00*/  LDL.LU R3, [R1+0x2544] ;  /* 0x0025440001037983 */ /* 0x000ee80000300800 */
[----:B------:R-:W4:Y:S04]  /*39a10*/  LDL.LU R2, [R1+0x2540] ;  /* 0x0025400001027983 */ /* 0x000f280000300800 */
[----:B------:R-:W-:Y:S04]  /*39a20*/  STL.64 [R1+0x24b0], R20 ;  /* 0x0024b01401007387 */ /* 0x000fe80000100a00 */
[----:B--2---:R-:W-:Y:S04]  /*39a30*/  STL.64 [R1+0x2438], R26 ;  /* 0x0024381a01007387 */ /* 0x004fe80000100a00 */
[----:B---3--:R0:W-:Y:S04]  /*39a40*/  STL.64 [R1+0x2430], R24 ;  /* 0x0024301801007387 */ /* 0x0081e80000100a00 */
        /* <DEDUP_REMOVED lines=19> */
[----:B------:R0:W-:Y:S02]  /*39b80*/  STL.64 [R1+0x24e0], R20 ;  /* 0x0024e01401007387 */ /* 0x0001e40000100a00 */
[----:B0-----:R-:W-:-:S02]  /*39b90*/  IMAD.MOV.U32 R20, RZ, RZ, R7 ;  /* 0x000000ffff147224 */ /* 0x001fc400078e0007 */
[----:B------:R-:W-:-:S05]  /*39ba0*/  IMAD.MOV.U32 R21, RZ, RZ, R6 ;  /* 0x000000ffff157224 */ /* 0x000fca00078e0006 */
        /* <DEDUP_REMOVED lines=9> */
[----:B---3--:R-:W-:Y:S04]  /*39c40*/  STL.64 [R1+0x2490], R26 ;  /* 0x0024901a01007387 */ /* 0x008fe80000100a00 */
[----:B--2---:R0:W-:Y:S04]  /*39c50*/  STL.64 [R1+0x2488], R24 ;  /* 0x0024881801007387 */ /* 0x0041e80000100a00 */
[----:B0-----:R-:W2:Y:S04]  /*39c60*/  LDL.LU R24, [R1+0x900] ;  /* 0x0009000001187983 */ /* 0x001ea80000300800 */
[----:B------:R-:W2:Y:S04]  /*39c70*/  LDL.LU R25, [R1+0x904] ;  /* 0x0009040001197983 */ /* 0x000ea80000300800 */
[----:B------:R-:W3:Y:S04]  /*39c80*/  LDL.LU R26, [R1+0x908] ;  /* 0x00090800011a7983 */ /* 0x000ee80000300800 */
[----:B------:R-:W3:Y:S04]  /*39c90*/  LDL.LU R27, [R1+0x90c] ;  /* 0x00090c00011b7983 */ /* 0x000ee80000300800 */
[----:B------:R-:W2:Y:S04]  /*39ca0*/  LDL.LU R4, [R1+0xc10] ;  /* 0x000c100001047983 */ /* 0x000ea80000300800 */
[----:B------:R-:W4:Y:S04]  /*39cb0*/  LDL.LU R5, [R1+0xc14] ;  /* 0x000c140001057983 */ /* 0x000f280000300800 */
[----:B------:R-:W4:Y:S04]  /*39cc0*/  LDL.LU R6, [R1+0xc18] ;  /* 0x000c180001067983 */ /* 0x000f280000300800 */
[----:B------:R-:W4:Y:S04]  /*39cd0*/  LDL.LU R7, [R1+0xc1c] ;  /* 0x000c1c0001077983 */ /* 0x000f280000300800 */
        /* <DEDUP_REMOVED lines=22> */
[C---:B----4-:R-:W-:Y:S03]  /*39e40*/  HMMA.16816.F32.BF16 R8, R16.reuse, R12, R8 ;  /* 0x0000000c1008723c */ /* 0x050fe60000041808 */
        /* <DEDUP_REMOVED lines=14> */
[----:B0-----:R-:W3:Y:S04]  /*39f30*/  LDL.LU.64 R10, [R1+0x2528] ;  /* 0x00252800010a7983 */ /* 0x001ee80000300a00 */
[----:B------:R-:W4:Y:S02]  /*39f40*/  LDL.LU.64 R8, [R1+0x2520] ;  /* 0x0025200001087983 */ /* 0x000f240000300a00 */
[----:B----4-:R-:W-:Y:S02]  /*39f50*/  HMMA.16816.F32.BF16 R16, R16, R8, R4 ;  /* 0x000000081010723c */ /* 0x010fe40000041804 */
[----:B------:R-:W2:Y:S04]  /*39f60*/  LDL.LU.64 R6, [R1+0x2518] ;  /* 0x0025180001067983 */ /* 0x000ea80000300a00 */
[----:B------:R-:W2:-:S13]  /*39f70*/  LDL.LU.64 R4, [R1+0x2510] ;  /* 0x0025100001047983 */ /* 0x000e9a0000300a00 */
        /* <DEDUP_REMOVED lines=85> */
[----:B------:R-:W4:-:S13]  /*3a4d0*/  LDL.LU.64 R24, [R1+0x23e8] ;  /* 0x0023e80001187983 */ /* 0x000f1a0000300a00 */
[----:B------:R-:W-:Y:S04]  /*3a4e0*/  STL.64 [R1+0x300], R20 ;  /* 0x0003001401007387 */ /* 0x000fe80000100a00 */
[----:B------:R0:W-:Y:S04]  /*3a4f0*/  STL.64 [R1+0x308], R22 ;  /* 0x0003081601007387 */ /* 0x0001e80000100a00 */
[----:B0-----:R-:W4:Y:S04]  /*3a500*/  LDL.LU.64 R22, [R1+0x23e0] ;  /* 0x0023e00001167983 */ /* 0x001f280000300a00 */
[----:B------:R-:W4:Y:S01]  /*3a510*/  LDL.LU.64 R20, [R1+0x23d8] ;  /* 0x0023d80001147983 */ /* 0x000f220000300a00 */
[C---:B---3--:R-:W-:Y:S08]  /*3a520*/  HMMA.16816.F32.BF16 R16, R4.reuse, R12, R16 ;  /* 0x0000000c0410723c */ /* 0x048ff00000041810 */
[----:B----4-:R-:W-:-:S15]  /*3a530*/  HMMA.16816.F32.BF16 R20, R4, R24, R20 ;  /* 0x000000180414723c */ /* 0x010fde0000041814 */
[----:B------:R-:W-:-:S04]  /*3a540*/  NOP ;  /* 0x0000000000007918 */ /* 0x000fc80000000000 */
[----:B------:R0:W-:Y:S04]  /*3a550*/  STL.64 [R1+0x2f0], R20 ;  /* 0x0002f01401007387 */ /* 0x0001e80000100a00 */
[----:B------:R1:W-:Y:S04]  /*3a560*/  STL.64 [R1+0x2f8], R22 ;  /* 0x0002f81601007387 */ /* 0x0003e80000100a00 */
[----:B0-----:R-:W3:Y:S01]  /*3a570*/  LDL.LU R20, [R1+0x7e0] ;  /* 0x0007e00001147983 */ /* 0x001ee20000300800 */
[----:B------:R-:W-:-:S03]  /*3a580*/  IMAD.MOV.U32 R21, RZ, RZ, R14 ;  /* 0x000000ffff157224 */ /* 0x000fc600078e000e */
[----:B------:R-:W4:Y:S01]  /*3a590*/  LDL.LU R14, [R1+0x23d0] ;  /* 0x0023d000010e7983 */ /* 0x000f220000300800 */
[----:B-1----:R-:W-:-:S03]  /*3a5a0*/  IMAD.MOV.U32 R22, RZ, RZ, R15 ;  /* 0x000000ffff167224 */ /* 0x002fc600078e000f */
[----:B------:R-:W4:Y:S04]  /*3a5b0*/  LDL.LU R15, [R1+0x23cc] ;  /* 0x0023cc00010f7983 */ /* 0x000f280000300800 */
[----:B--2---:R-:W-:Y:S04]  /*3a5c0*/  STL.64 [R1+0x2348], R26 ;  /* 0x0023481a01007387 */ /* 0x004fe80000100a00 */
[----:B------:R0:W-:Y:S04]  /*3a5d0*/  STL.64 [R1+0x2e0], R16 ;  /* 0x0002e01001007387 */ /* 0x0001e80000100a00 */
[----:B------:R1:W-:Y:S01]  /*3a5e0*/  STL [R1+0x2e8], R18 ;  /* 0x0002e81201007387 */ /* 0x0003e20000100800 */
[----:B------:R-:W-:-:S02]  /*3a5f0*/  IMAD.MOV.U32 R23, RZ, RZ, R28 ;  /* 0x000000ffff177224 */ /* 0x000fc400078e001c */
[----:B------:R-:W-:Y:S01]  /*3a600*/  IMAD.MOV.U32 R28, RZ, RZ, R19 ;  /* 0x000000ffff1c7224 */ /* 0x000fe200078e0013 */
[----:B0-----:R-:W2:Y:S04]  /*3a610*/  LDL.LU R16, [R1+0x870] ;  /* 0x0008700001107983 */ /* 0x001ea80000300800 */
[----:B------:R-:W2:Y:S04]  /*3a620*/  LDL.LU R17, [R1+0x874] ;  /* 0x0008740001117983 */ /* 0x000ea80000300800 */
[----:B-1----:R-:W2:Y:S04]  /*3a630*/  LDL.LU R18, [R1+0x878] ;  /* 0x0008780001127983 */ /* 0x002ea80000300800 */
[----:B------:R-:W2:Y:S04]  /*3a640*/  LDL.LU R19, [R1+0x87c] ;  /* 0x00087c0001137983 */ /* 0x000ea80000300800 */
[----:B----4-:R-:W-:Y:S04]  /*3a650*/  STL.64 [R1+0x2398], R14 ;  /* 0x0023980e01007387 */ /* 0x010fe80000100a00 */
[----:B------:R-:W4:Y:S01]  /*3a660*/  LDL.64 R26, [R1+0x78] ;  /* 0x00007800011a7983 */ /* 0x000f220000100a00 */
[----:B------:R-:W-:-:S03]  /*3a670*/  IMAD.MOV.U32 R25, RZ, RZ, R0 ;  /* 0x000000ffff197224 */ /* 0x000fc600078e0000 */
[----:B----4-:R0:W-:Y:S04]  /*3a680*/  STL.64 [R1+0x2378], R26 ;  /* 0x0023781a01007387 */ /* 0x0101e80000100a00 */
[----:B------:R-:W4:Y:S04]  /*3a690*/  LDL.LU R24, [R1+0x830] ;  /* 0x0008300001187983 */ /* 0x000f280000300800 */
[----:B------:R-:W2:Y:S01]  /*3a6a0*/  LDL.LU R0, [R1+0x23c8] ;  /* 0x0023c80001007983 */ /* 0x000ea20000300800 */
[----:B0-----:R-:W-:Y:S02]  /*3a6b0*/  IMAD.MOV.U32 R26, RZ, RZ, R2 ;  /* 0x000000ffff1a7224 */ /* 0x001fe400078e0002 */
[----:B------:R-:W-:Y:S01]  /*3a6c0*/  IMAD.MOV.U32 R27, RZ, RZ, R3 ;  /* 0x000000ffff1b7224 */ /* 0x000fe200078e0003 */
[----:B------:R-:W2:Y:S04]  /*3a6d0*/  LDL.LU R2, [R1+0x23c4] ;  /* 0x0023c40001027983 */ /* 0x000ea80000300800 */
[----:B------:R-:W2:Y:S04]  /*3a6e0*/  LDL.LU R3, [R1+0x23c0] ;  /* 0x0023c00001037983 */ /* 0x000ea80000300800 */
[----:B------:R-:W2:Y:S04]  /*3a6f0*/  LDL.LU R12, [R1+0x860] ;  /* 0x00086000010c7983 */ /* 0x000ea80000300800 */
[----:B------:R-:W2:Y:S04]  /*3a700*/  LDL.LU R13, [R1+0x864] ;  /* 0x00086400010d7983 */ /* 0x000ea80000300800 */
[----:B------:R-:W2:Y:S04]  /*3a710*/  LDL.LU R14, [R1+0x868] ;  /* 0x00086800010e7983 */ /* 0x000ea80000300800 */
[----:B------:R-:W2:Y:S04]  /*3a720*/  LDL.LU R15, [R1+0x86c] ;  /* 0x00086c00010f7983 */ /* 0x000ea80000300800 */
[----:B------:R0:W-:Y:S04]  /*3a730*/  STL.64 [R1+0x2388], R26 ;  /* 0x0023881a01007387 */ /* 0x0001e80000100a00 */
[----:B----4-:R1:W-:Y:S04]  /*3a740*/  STL.64 [R1+0x2380], R24 ;  /* 0x0023801801007387 */ /* 0x0103e80000100a00 */
[----:B0-----:R-:W4:Y:S01]  /*3a750*/  LDL.64 R26, [R1+0x98] ;  /* 0x00009800011a7983 */ /* 0x001f220000100a00 */
[----:B---3--:R-:W-:Y:S03]  /*3a760*/  HMMA.16816.F32.BF16 R4, R4, R8, R20 ;  /* 0x000000080404723c */ /* 0x008fe60000041814 */
[----:B----4-:R0:W-:Y:S04]  /*3a770*/  STL.64 [R1+0x2390], R26 ;  /* 0x0023901a01007387 */ /* 0x0101e80000100a00 */
[----:B-1----:R-:W3:Y:S01]  /*3a780*/  LDL.LU R24, [R1+0x850] ;  /* 0x0008500001187983 */ /* 0x002ee20000300800 */
[----:B--2---:R-:W-:-:S02]  /*3a790*/  IMAD.MOV.U32 R25, RZ, RZ, R3 ;  /* 0x000000ffff197224 */ /* 0x004fc400078e0003 */
[----:B0-----:R-:W-:Y:S02]  /*3a7a0*/  IMAD.MOV.U32 R26, RZ, RZ, R2 ;  /* 0x000000ffff1a7224 */ /* 0x001fe400078e0002 */
[----:B------:R-:W-:-:S05]  /*3a7b0*/  IMAD.MOV.U32 R27, RZ, RZ, R0 ;  /* 0x000000ffff1b7224 */ /* 0x000fca00078e0000 */
[----:B------:R0:W-:Y:S04]  /*3a7c0*/  STL.64 [R1+0x23a8], R26 ;  /* 0x0023a81a01007387 */ /* 0x0001e80000100a00 */
[----:B---3--:R-:W-:Y:S04]  /*3a7d0*/  STL.64 [R1+0x23a0], R24 ;  /* 0x0023a01801007387 */ /* 0x008fe80000100a00 */
[----:B0-----:R-:W2:Y:S04]  /*3a7e0*/  LDL.64 R26, [R1+0xb8] ;  /* 0x0000b800011a7983 */ /* 0x001ea80000100a00 */
[----:B------:R-:W-:Y:S04]  /*3a7f0*/  STL [R1+0x1b80], R28 ;  /* 0x001b801c01007387 */ /* 0x000fe80000100800 */
[----:B------:R-:W3:Y:S04]  /*3a800*/  LDL.LU.64 R22, [R1+0x23b8] ;  /* 0x0023b80001167983 */ /* 0x000ee80000300a00 */
[----:B------:R-:W3:Y:S04]  /*3a810*/  LDL.LU.64 R20, [R1+0x23b0] ;  /* 0x0023b00001147983 */ /* 0x000ee80000300a00 */
[----:B------:R0:W-:Y:S04]  /*3a820*/  STL [R1+0x2d4], R5 ;  /* 0x0002d40501007387 */ /* 0x0001e80000100800 */
[----:B------:R-:W3:Y:S01]  /*3a830*/  LDL.64 R10, [R1+0xc8] ;  /* 0x0000c800010a7983 */ /* 0x000ee20000100a00 */
[----:B------:R-:W-:-:S02]  /*3a840*/  IMAD.MOV.U32 R0, RZ, RZ, R4 ;  /* 0x000000ffff007224 */ /* 0x000fc400078e0004 */
[----:B------:R-:W-:Y:S02]  /*3a850*/  IMAD.MOV.U32 R2, RZ, RZ, R7 ;  /* 0x000000ffff027224 */ /* 0x000fe400078e0007 */
[----:B------:R-:W-:Y:S01]  /*3a860*/  IMAD.MOV.U32 R3, RZ, RZ, R6 ;  /* 0x000000ffff037224 */ /* 0x000fe200078e0006 */
[----:B------:R-:W4:Y:S04]  /*3a870*/  LDL.LU R4, [R1+0x820] ;  /* 0x0008200001047983 */ /* 0x000f280000300800 */
[----:B0-----:R-:W4:Y:S04]  /*3a880*/  LDL.LU R5, [R1+0x824] ;  /* 0x0008240001057983 */ /* 0x001f280000300800 */
[----:B------:R-:W4:Y:S04]  /*3a890*/  LDL.LU R6, [R1+0x828] ;  /* 0x0008280001067983 */ /* 0x000f280000300800 */
[----:B------:R-:W4:Y:S04]  /*3a8a0*/  LDL.LU R7, [R1+0x82c] ;  /* 0x00082c0001077983 */ /* 0x000f280000300800 */
[----:B------:R-:W-:Y:S04]  /*3a8b0*/  STL [R1+0x1b8c], R2 ;  /* 0x001b8c0201007387 */ /* 0x000fe80000100800 */
[----:B------:R-:W-:Y:S04]  /*3a8c0*/  STL [R1+0x1b88], R3 ;  /* 0x001b880301007387 */ /* 0x000fe80000100800 */
[----:B------:R-:W-:Y:S01]  /*3a8d0*/  STL [R1+0x1b84], R0 ;  /* 0x001b840001007387 */ /* 0x000fe20000100800 */
[C---:B---3--:R-:W-:Y:S08]  /*3a8e0*/  HMMA.16816.F32.BF16 R16, R20.reuse, R10, R16 ;  /* 0x0000000a1410723c */ /* 0x048ff00000041810 */
[----:B--2---:R-:W-:Y:S01]  /*3a8f0*/  HMMA.16816.F32.BF16 R12, R20, R26, R12 ;  /* 0x0000001a140c723c */ /* 0x004fe2000004180c */
[----:B------:R-:W-:-:S10]  /*3a900*/  IMAD.MOV.U32 R9, RZ, RZ, R11 ;  /* 0x000000ffff097224 */ /* 0x000fd400078e000b */
[----:B------:R0:W-:Y:S04]  /*3a910*/  STL.64 [R1+0xa10], R16 ;  /* 0x000a101001007387 */ /* 0x0001e80000100a00 */
[----:B------:R-:W-:Y:S04]  /*3a920*/  STL.64 [R1+0xa18], R18 ;  /* 0x000a181201007387 */ /* 0x000fe80000100a00 */
[----:B------:R1:W-:Y:S04]  /*3a930*/  STL [R1+0x22b4], R9 ;  /* 0x0022b40901007387 */ /* 0x0003e80000100800 */
[----:B------:R-:W2:Y:S01]  /*3a940*/  LDL.LU R8, [R1+0x840] ;  /* 0x0008400001087983 */ /* 0x000ea20000300800 */
[----:B0-----:R-:W-:-:S03]  /*3a950*/  IMAD.MOV.U32 R16, RZ, RZ, R10 ;  /* 0x000000ffff107224 */ /* 0x001fc600078e000a */
[----:B-1----:R-:W2:Y:S04]  /*3a960*/  LDL.LU R9, [R1+0x844] ;  /* 0x0008440001097983 */ /* 0x002ea80000300800 */
[----:B------:R-:W2:Y:S04]  /*3a970*/  LDL.LU R10, [R1+0x848] ;  /* 0x00084800010a7983 */ /* 0x000ea80000300800 */
[----:B------:R-:W2:Y:S01]  /*3a980*/  LDL.LU R11, [R1+0x84c] ;  /* 0x00084c00010b7983 */ /* 0x000ea20000300800 */
[----:B------:R-:W-:-:S03]  /*3a990*/  IMAD.MOV.U32 R18, RZ, RZ, R26 ;  /* 0x000000ffff127224 */ /* 0x000fc600078e001a */
[----:B------:R-:W-:Y:S01]  /*3a9a0*/  STL [R1+0x22b0], R16 ;  /* 0x0022b01001007387 */ /* 0x000fe20000100800 */
[----:B------:R-:W-:-:S03]  /*3a9b0*/  IMAD.MOV.U32 R17, RZ, RZ, R27 ;  /* 0x000000ffff117224 */ /* 0x000fc600078e001b */
[----:B------:R-:W3:Y:S04]  /*3a9c0*/  LDL.LU.64 R26, [R1+0x23a8] ;  /* 0x0023a800011a7983 */ /* 0x000ee80000300a00 */
[----:B------:R-:W3:Y:S04]  /*3a9d0*/  LDL.LU.64 R24, [R1+0x23a0] ;  /* 0x0023a00001187983 */ /* 0x000ee80000300a00 */
[----:B------:R0:W-:Y:S04]  /*3a9e0*/  STL.64 [R1+0xa00], R12 ;  /* 0x000a000c01007387 */ /* 0x0001e80000100a00 */
[----:B------:R1:W-:Y:S01]  /*3a9f0*/  STL.64 [R1+0xa08], R14 ;  /* 0x000a080e01007387 */ /* 0x0003e20000100a00 */
[----:B0-----:R-:W-:-:S03]  /*3aa00*/  IMAD.MOV.U32 R13, RZ, RZ, R15 ;  /* 0x000000ffff0d7224 */ /* 0x001fc600078e000f */
[----:B-1----:R-:W2:Y:S04]  /*3aa10*/  LDL.LU.64 R14, [R1+0x2398] ;  /* 0x00239800010e7983 */ /* 0x002ea80000300a00 */
[----:B------:R-:W-:Y:S04]  /*3aa20*/  STL [R1+0x22bc], R17 ;  /* 0x0022bc1101007387 */ /* 0x000fe80000100800 */
[----:B------:R0:W-:Y:S04]  /*3aa30*/  STL [R1+0x22b8], R18 ;  /* 0x0022b81201007387 */ /* 0x0001e80000100800 */
[----:B0-----:R-:W3:Y:S04]  /*3aa40*/  LDL.64 R18, [R1+0xa8] ;  /* 0x0000a80001127983 */ /* 0x001ee80000100a00 */
[----:B------:R-:W-:Y:S01]  /*3aa50*/  STL [R1+0x1950], R13 ;  /* 0x0019500d01007387 */ /* 0x000fe20000100800 */
[----:B---3--:R-:W-:Y:S03]  /*3aa60*/  HMMA.16816.F32.BF16 R24, R20, R18, R24 ;  /* 0x000000121418723c */ /* 0x008fe60000041818 */
[----:B--2---:R0:W-:Y:S04]  /*3aa70*/  STL.64 [R1+0x2330], R14 ;  /* 0x0023300e01007387 */ /* 0x0041e80000100a00 */
[----:B0-----:R-:W2:-:S12]  /*3aa80*/  LDL.64 R14, [R1+0x88] ;  /* 0x00008800010e7983 */ /* 0x001e980000100a00 */
[----:B------:R-:W-:Y:S04]  /*3aa90*/  STL.64 [R1+0x9f0], R24 ;  /* 0x0009f01801007387 */ /* 0x000fe80000100a00 */
[----:B------:R0:W-:Y:S04]  /*3aaa0*/  STL.64 [R1+0x9f8], R26 ;  /* 0x0009f81a01007387 */ /* 0x0001e80000100a00 */
[----:B0-----:R-:W3:Y:S01]  /*3aab0*/  LDL.LU.64 R26, [R1+0x2390] ;  /* 0x00239000011a7983 */ /* 0x001ee20000300a00 */
[----:B------:R-:W-:-:S05]  /*3aac0*/  IMAD.MOV.U32 R28, RZ, RZ, R18 ;  /* 0x000000ffff1c7224 */ /* 0x000fca00078e0012 */
[----:B------:R-:W-:Y:S01]  /*3aad0*/  STL [R1+0x22c0], R28 ;  /* 0x0022c01c01007387 */ /* 0x000fe20000100800 */
[----:B---3--:R-:W-:-:S15]  /*3aae0*/  HMMA.16816.F32.BF16 R8, R20, R26, R8 ;  /* 0x0000001a1408723c */ /* 0x008fde0000041808 */
[----:B------:R-:W-:-:S04]  /*3aaf0*/  NOP ;  /* 0x0000000000007918 */ /* 0x000fc80000000000 */
[----:B------:R-:W-:Y:S04]  /*3ab00*/  STL.64 [R1+0x9e0], R8 ;  /* 0x0009e00801007387 */ /* 0x000fe80000100a00 */
[----:B------:R0:W-:Y:S02]  /*3ab10*/  STL.64 [R1+0x9e8], R10 ;  /* 0x0009e80a01007387 */ /* 0x0001e40000100a00 */
[----:B0-----:R-:W-:Y:S02]  /*3ab20*/  IMAD.MOV.U32 R11, RZ, RZ, R26 ;  /* 0x000000ffff0b7224 */ /* 0x001fe400078e001a */
[----:B------:R-:W-:Y:S02]  /*3ab30*/  IMAD.MOV.U32 R10, RZ, RZ, R27 ;  /* 0x000000ffff0a7224 */ /* 0x000fe400078e001b */
[----:B------:R-:W2:Y:S04]  /*3ab40*/  LDL.LU.64 R26, [R1+0x2388] ;  /* 0x00238800011a7983 */ /* 0x000ea80000300a00 */
[----:B------:R-:W2:Y:S02]  /*3ab50*/  LDL.LU.64 R24, [R1+0x2380] ;  /* 0x0023800001187983 */ /* 0x000ea40000300a00 */
[----:B--2---:R-:W-:-:S15]  /*3ab60*/  HMMA.16816.F32.BF16 R24, R20, R14, R24 ;  /* 0x0000000e1418723c */ /* 0x004fde0000041818 */
[----:B------:R-:W-:-:S04]  /*3ab70*/  NOP ;  /* 0x0000000000007918 */ /* 0x000fc80000000000 */
[----:B------:R-:W-:Y:S04]  /*3ab80*/  STL.64 [R1+0x9d0], R24 ;  /* 0x0009d01801007387 */ /* 0x000fe80000100a00 */
[----:B------:R0:W-:Y:S04]  /*3ab90*/  STL.64 [R1+0x9d8], R26 ;  /* 0x0009d81a01007387 */ /* 0x0001e80000100a00 */
[----:B0-----:R-:W4:Y:S01]  /*3aba0*/  LDL.LU.64 R26, [R1+0x2378] ;  /* 0x00237800011a7983 */ /* 0x001f220000300a00 */
[----:B------:R-:W-:Y:S02]  /*3abb0*/  IMAD.MOV.U32 R16, RZ, RZ, R15 ;  /* 0x000000ffff107224 */ /* 0x000fe400078e000f */
[----:B------:R-:W-:Y:S01]  /*3abc0*/  IMAD.MOV.U32 R9, RZ, RZ, R14 ;  /* 0x000000ffff097224 */ /* 0x000fe200078e000e */
[----:B------:R-:W-:Y:S04]  /*3abd0*/  STL [R1+0x2374], R19 ;  /* 0x0023741301007387 */ /* 0x000fe80000100800 */
[----:B------:R-:W-:Y:S01]  /*3abe0*/  STL [R1+0x2370], R16 ;  /* 0x0023701001007387 */ /* 0x000fe20000100800 */
[----:B----4-:R-:W-:Y:S01]  /*3abf0*/  HMMA.16816.F32.BF16 R4, R20, R26, R4 ;  /* 0x0000001a1404723c */ /* 0x010fe20000041804 */
[----:B------:R-:W-:-:S15]  /*3ac00*/  IMAD.MOV.U32 R8, RZ, RZ, R26 ;  /* 0x000000ffff087224 */ /* 0x000fde00078e001a */
[----:B------:R-:W-:-:S03]  /*3ac10*/  NOP ;  /* 0x0000000000007918 */ /* 0x000fc60000000000 */
[----:B------:R-:W-:Y:S04]  /*3ac20*/  STL.64 [R1+0x9c0], R4 ;  /* 0x0009c00401007387 */ /* 0x000fe80000100a00 */
[----:B------:R-:W-:Y:S04]  /*3ac30*/  STL.64 [R1+0x9c8], R6 ;  /* 0x0009c80601007387 */ /* 0x000fe80000100a00 */
[----:B------:R-:W-:Y:S04]  /*3ac40*/  STL.64 [R1+0x22d0], R10 ;  /* 0x0022d00a01007387 */ /* 0x000fe80000100a00 */
[----:B------:R0:W-:Y:S01]  /*3ac50*/  STL.64 [R1+0x22c8], R8 ;  /* 0x0022c80801007387 */ /* 0x0001e20000100a00 */
[----:B------:R-:W-:-:S03]  /*3ac60*/  IMAD.MOV.U32 R3, RZ, RZ, R27 ;  /* 0x000000ffff037224 */ /* 0x000fc600078e001b */
[----:B------:R-:W1:Y:S04]  /*3ac70*/  LDSM.16.MT88.4 R4, [R29+UR5+0x6100] ;  /* 0x006100051d04783b */ /* 0x000e680008004200 */
        /* <DEDUP_REMOVED lines=14> */
[----:B------:R-:W3:Y:S04]  /*3ad60*/  LDL.LU R16, [R1+0x9a0] ;  /* 0x0009a00001107983 */ /* 0x000ee80000300800 */
[----:B------:R-:W3:Y:S04]  /*3ad70*/  LDL.LU R17, [R1+0x9a4] ;  /* 0x0009a40001117983 */ /* 0x000ee80000300800 */
[----:B------:R-:W3:Y:S04]  /*3ad80*/  LDL.LU R18, [R1+0x9a8] ;  /* 0x0009a80001127983 */ /* 0x000ee80000300800 */
[----:B------:R-:W3:Y:S04]  /*3ad90*/  LDL.LU R19, [R1+0x9ac] ;  /* 0x0009ac0001137983 */ /* 0x000ee80000300800 */
[----:B--2---:R0:W-:Y:S04]  /*3ada0*/  STL.64 [R1+0x2358], R26 ;  /* 0x0023581a01007387 */ /* 0x0041e80000100a00 */
[----:B----4-:R-:W-:Y:S04]  /*3adb0*/  STL.64 [R1+0x2350], R24 ;  /* 0x0023501801007387 */ /* 0x010fe80000100a00 */
[----:B0-----:R-:W2:Y:S04]  /*3adc0*/  LDL R26, [R1+0x58] ;  /* 0x00005800011a7983 */ /* 0x001ea80000100800 */
[----:B------:R-:W2:Y:S04]  /*3add0*/  LDL R27, [R1+0x5c] ;  /* 0x00005c00011b7983 */ /* 0x000ea80000100800 */
[----:B--2---:R0:W-:Y:S04]  /*3ade0*/  STL.64 [R1+0x2368], R26 ;  /* 0x0023681a01007387 */ /* 0x0041e80000100a00 */
[----:B0-----:R-:W2:Y:S04]  /*3adf0*/  LDL.64 R26, [R1+0x68] ;  /* 0x00006800011a7983 */ /* 0x001ea80000100a00 */
[----:B---3--:R0:W-:Y:S04]  /*3ae00*/  STL.64 [R1+0x22f0], R10 ;  /* 0x0022f00a01007387 */ /* 0x0081e80000100a00 */
[----:B------:R3:W-:Y:S04]  /*3ae10*/  STL.64 [R1+0x22e8], R8 ;  /* 0x0022e80801007387 */ /* 0x0007e80000100a00 */
[----:B0-----:R-:W4:Y:S04]  /*3ae20*/  LDL.64 R10, [R1+0x8] ;  /* 0x00000800010a7983 */ /* 0x001f280000100a00 */
[----:B----4-:R0:W-:Y:S04]  /*3ae30*/  STL.64 [R1+0x2308], R10 ;  /* 0x0023080a01007387 */ /* 0x0101e80000100a00 */
[----:B---3--:R-:W3:Y:S04]  /*3ae40*/  LDL.LU R8, [R1+0x950] ;  /* 0x0009500001087983 */ /* 0x008ee80000300800 */
[----:B------:R-:W3:Y:S04]  /*3ae50*/  LDL.LU R9, [R1+0x954] ;  /* 0x0009540001097983 */ /* 0x000ee80000300800 */
[----:B0-----:R-:W4:Y:S04]  /*3ae60*/  LDL.LU R10, [R1+0x958] ;  /* 0x00095800010a7983 */ /* 0x001f280000300800 */
[----:B------:R-:W4:Y:S04]  /*3ae70*/  LDL.LU R11, [R1+0x95c] ;  /* 0x00095c00010b7983 */ /* 0x000f280000300800 */
[----:B------:R-:W3:Y:S01]  /*3ae80*/  LDL.64 R14, [R1+0x38] ;  /* 0x00003800010e7983 */ /* 0x000ee20000100a00 */
[----:B--2---:R-:W-:Y:S03]  /*3ae90*/  HMMA.16816.F32.BF16 R16, R20, R26, R16 ;  /* 0x0000001a1410723c */ /* 0x004fe60000041810 */
[----:B---3--:R0:W-:Y:S04]  /*3aea0*/  STL.64 [R1+0x2360], R14 ;  /* 0x0023600e01007387 */ /* 0x0081e80000100a00 */
[----:B------:R-:W2:Y:S04]  /*3aeb0*/  LDL.LU R12, [R1+0x990] ;  /* 0x00099000010c7983 */ /* 0x000ea80000300800 */
[----:B------:R-:W2:Y:S04]  /*3aec0*/  LDL.LU R13, [R1+0x994] ;  /* 0x00099400010d7983 */ /* 0x000ea80000300800 */
[----:B0-----:R-:W2:Y:S04]  /*3aed0*/  LDL.LU R14, [R1+0x998] ;  /* 0x00099800010e7983 */ /* 0x001ea80000300800 */
[----:B------:R-:W2:Y:S04]  /*3aee0*/  LDL.LU R15, [R1+0x99c] ;  /* 0x00099c00010f7983 */ /* 0x000ea80000300800 */
[----:B----4-:R0:W-:Y:S04]  /*3aef0*/  STL.64 [R1+0x2318], R10 ;  /* 0x0023180a01007387 */ /* 0x0101e80000100a00 */
[----:B------:R3:W-:Y:S04]  /*3af00*/  STL.64 [R1+0x2310], R8 ;  /* 0x0023100801007387 */ /* 0x0007e80000100a00 */
[----:B0-----:R-:W4:Y:S04]  /*3af10*/  LDL.64 R10, [R1+0x28] ;  /* 0x00002800010a7983 */ /* 0x001f280000100a00 */
[----:B----4-:R0:W-:Y:S04]  /*3af20*/  STL.64 [R1+0x2338], R10 ;  /* 0x0023380a01007387 */ /* 0x0101e80000100a00 */
[----:B---3--:R-:W3:Y:S04]  /*3af30*/  LDL.LU R8, [R1+0x970] ;  /* 0x0009700001087983 */ /* 0x008ee80000300800 */
[----:B------:R-:W3:Y:S04]  /*3af40*/  LDL.LU R9, [R1+0x974] ;  /* 0x0009740001097983 */ /* 0x000ee80000300800 */
[----:B0-----:R-:W3:Y:S04]  /*3af50*/  LDL.LU R10, [R1+0x978] ;  /* 0x00097800010a7983 */ /* 0x001ee80000300800 */
[----:B------:R-:W3:Y:S04]  /*3af60*/  LDL.LU R11, [R1+0x97c] ;  /* 0x00097c00010b7983 */ /* 0x000ee80000300800 */
[----:B-1----:R0:W-:Y:S04]  /*3af70*/  STL.64 [R1+0x2168], R6 ;  /* 0x0021680601007387 */ /* 0x0021e80000100a00 */
[----:B------:R-:W-:Y:S04]  /*3af80*/  STL.64 [R1+0x2160], R4 ;  /* 0x0021600401007387 */ /* 0x000fe80000100a00 */
[----:B0-----:R-:W4:Y:S04]  /*3af90*/  LDL.64 R6, [R1+0x48] ;  /* 0x0000480001067983 */ /* 0x001f280000100a00 */
[----:B------:R-:W-:Y:S04]  /*3afa0*/  STL.64 [R1+0x9a0], R16 ;  /* 0x0009a01001007387 */ /* 0x000fe80000100a00 */
[----:B------:R0:W-:Y:S04]  /*3afb0*/  STL.64 [R1+0x9a8], R18 ;  /* 0x0009a81201007387 */ /* 0x0001e80000100a00 */
[----:B0-----:R-:W2:Y:S04]  /*3afc0*/  LDL.LU R19, [R1+0x2374] ;  /* 0x0023740001137983 */ /* 0x001ea80000300800 */
[----:B------:R-:W3:Y:S01]  /*3afd0*/  LDL.LU R16, [R1+0x2370] ;  /* 0x0023700001107983 */ /* 0x000ee20000300800 */
[----:B------:R-:W-:-:S02]  /*3afe0*/  IMAD.MOV.U32 R17, RZ, RZ, R26 ;  /* 0x000000ffff117224 */ /* 0x000fc400078e001a */
[----:B------:R-:W-:Y:S02]  /*3aff0*/  IMAD.MOV.U32 R18, RZ, RZ, R27 ;  /* 0x000000ffff127224 */ /* 0x000fe400078e001b */
[----:B------:R-:W4:Y:S04]  /*3b000*/  LDL.LU.64 R26, [R1+0x2368] ;  /* 0x00236800011a7983 */ /* 0x000f280000300a00 */
[----:B--2---:R-:W-:Y:S04]  /*3b010*/  STL.64 [R1+0x2300], R18 ;  /* 0x0023001201007387 */ /* 0x004fe80000100a00 */
[----:B---3--:R0:W-:Y:S04]  /*3b020*/  STL.64 [R1+0x22f8], R16 ;  /* 0x0022f81001007387 */ /* 0x0081e80000100a00 */
        /* <DEDUP_REMOVED lines=9> */
[----:B------:R-:W2:Y:S04]  /*3b0c0*/  LDL.LU R18, [R1+0x968] ;  /* 0x0009680001127983 */ /* 0x000ea80000300800 */
[----:B------:R-:W2:Y:S04]  /*3b0d0*/  LDL.LU R19, [R1+0x96c] ;  /* 0x00096c0001137983 */ /* 0x000ea80000300800 */
[----:B------:R-:W3:Y:S04]  /*3b0e0*/  LDL.LU.64 R14, [R1+0x2360] ;  /* 0x00236000010e7983 */ /* 0x000ee80000300a00 */
[----:B------:R-:W-:Y:S04]  /*3b0f0*/  STL.64 [R1+0x990], R24 ;  /* 0x0009901801007387 */ /* 0x000fe80000100a00 */
[----:B------:R0:W-:Y:S04]  /*3b100*/  STL.64 [R1+0x998], R26 ;  /* 0x0009981a01007387 */ /* 0x0001e80000100a00 */
[----:B0-----:R-:W4:Y:S04]  /*3b110*/  LDL.LU.64 R26, [R1+0x2358] ;  /* 0x00235800011a7983 */ /* 0x001f280000300a00 */
[----:B------:R-:W4:Y:S02]  /*3b120*/  LDL.LU.64 R24, [R1+0x2350] ;  /* 0x0023500001187983 */ /* 0x000f240000300a00 */
[----:B----4-:R-:W-:-:S15]  /*3b130*/  HMMA.16816.F32.BF16 R24, R20, R6, R24 ;  /* 0x000000061418723c */ /* 0x010fde0000041818 */
[----:B------:R-:W-:-:S04]  /*3b140*/  NOP ;  /* 0x0000000000007918 */ /* 0x000fc80000000000 */
[----:B------:R-:W-:Y:S04]  /*3b150*/  STL.64 [R1+0x900], R24 ;  /* 0x0009001801007387 */ /* 0x000fe80000100a00 */
[----:B------:R0:W-:Y:S04]  /*3b160*/  STL.64 [R1+0x908], R26 ;  /* 0x0009081a01007387 */ /* 0x0001e80000100a00 */
[----:B0-----:R-:W4:Y:S04]  /*3b170*/  LDL.LU.64 R26, [R1+0x2348] ;  /* 0x00234800011a7983 */ /* 0x001f280000300a00 */
[----:B------:R-:W2:Y:S04]  /*3b180*/  LDL.LU R4, [R1+0x630] ;  /* 0x0006300001047983 */ /* 0x000ea80000300800 */
[----:B------:R-:W2:Y:S01]  /*3b190*/  LDL.LU R5, [R1+0x634] ;  /* 0x0006340001057983 */ /* 0x000ea20000300800 */
[----:B---3--:R-:W-:Y:S01]  /*3b1a0*/  HMMA.16816.F32.BF16 R8, R20, R14, R8 ;  /* 0x0000000e1408723c */ /* 0x008fe20000041808 */
[----:B------:R-:W-:-:S02]  /*3b1b0*/  IMAD.MOV.U32 R25, RZ, RZ, R6 ;  /* 0x000000ffff197224 */ /* 0x000fc400078e0006 */
[----:B------:R-:W-:Y:S02]  /*3b1c0*/  IMAD.MOV.U32 R24, RZ, RZ, R7 ;  /* 0x000000ffff187224 */ /* 0x000fe400078e0007 */
[----:B----4-:R-:W-:Y:S02]  /*3b1d0*/  IMAD.MOV.U32 R6, RZ, RZ, R26 ;  /* 0x000000ffff067224 */ /* 0x010fe400078e001a */
[----:B------:R-:W-:Y:S01]  /*3b1e0*/  IMAD.MOV.U32 R7, RZ, RZ, R27 ;  /* 0x000000ffff077224 */ /* 0x000fe200078e001b */
[----:B------:R-:W3:Y:S04]  /*3b1f0*/  LDL.LU R26, [R1+0x2344] ;  /* 0x00234400011a7983 */ /* 0x000ee80000300800 */
[----:B------:R-:W3:Y:S04]  /*3b200*/  LDL.LU R27, [R1+0x2340] ;  /* 0x00234000011b7983 */ /* 0x000ee80000300800 */
[----:B------:R0:W-:Y:S04]  /*3b210*/  STL.64 [R1+0x2180], R6 ;  /* 0x0021800601007387 */ /* 0x0001e80000100a00 */
[----:B--2---:R-:W-:Y:S04]  /*3b220*/  STL.64 [R1+0x2178], R4 ;  /* 0x0021780401007387 */ /* 0x004fe80000100a00 */
[----:B0-----:R-:W2:Y:S04]  /*3b230*/  LDL.64 R6, [R1+0x18] ;  /* 0x0000180001067983 */ /* 0x001ea80000100a00 */
[----:B------:R-:W-:Y:S04]  /*3b240*/  STL.64 [R1+0x8f0], R8 ;  /* 0x0008f00801007387 */ /* 0x000fe80000100a00 */
[----:B------:R0:W-:Y:S04]  /*3b250*/  STL.64 [R1+0x8f8], R10 ;  /* 0x0008f80a01007387 */ /* 0x0001e80000100a00 */
[----:B0-----:R-:W4:Y:S01]  /*3b260*/  LDL.LU.64 R10, [R1+0x2338] ;  /* 0x00233800010a7983 */ /* 0x001f220000300a00 */
[----:B------:R-:W-:-:S02]  /*3b270*/  IMAD.MOV.U32 R5, RZ, RZ, R14 ;  /* 0x000000ffff057224 */ /* 0x000fc400078e000e */
[----:B------:R-:W-:Y:S02]  /*3b280*/  IMAD.MOV.U32 R4, RZ, RZ, R15 ;  /* 0x000000ffff047224 */ /* 0x000fe400078e000f */
[----:B------:R-:W2:Y:S04]  /*3b290*/  LDL.LU.64 R14, [R1+0x2330] ;  /* 0x00233000010e7983 */ /* 0x000ea80000300a00 */
[----:B------:R-:W2:Y:S01]  /*3b2a0*/  LDL R12, [R1+0x194c] ;  /* 0x00194c00010c7983 */ /* 0x000ea20000100800 */
        /* <DEDUP_REMOVED lines=8> */
[----:B------:R-:W2:Y:S04]  /*3b330*/  LDL.LU.64 R10, [R1+0x2318] ;  /* 0x00231800010a7983 */ /* 0x000ea80000300a00 */
[----:B------:R-:W2:Y:S02]  /*3b340*/  LDL.LU.64 R8, [R1+0x2310] ;  /* 0x0023100001087983 */ /* 0x000ea40000300a00 */
[----:B--2---:R-:W-:-:S15]  /*3b350*/  HMMA.16816.F32.BF16 R8, R20, R6, R8 ;  /* 0x000000061408723c */ /* 0x004fde0000041808 */
[----:B------:R-:W-:-:S04]  /*3b360*/  NOP ;  /* 0x0000000000007918 */ /* 0x000fc80000000000 */
[----:B------:R-:W-:Y:S04]  /*3b370*/  STL.64 [R1+0x820], R8 ;  /* 0x0008200801007387 */ /* 0x000fe80000100a00 */
[----:B------:R0:W-:Y:S04]  /*3b380*/  STL.64 [R1+0x828], R10 ;  /* 0x0008280a01007387 */ /* 0x0001e80000100a00 */
[----:B0-----:R-:W4:Y:S04]  /*3b390*/  LDL.LU.64 R10, [R1+0x2308] ;  /* 0x00230800010a7983 */ /* 0x001f280000300a00 */
[----:B------:R-:W-:Y:S01]  /*3b3a0*/  STL.64 [R1+0x2198], R6 ;  /* 0x0021980601007387 */ /* 0x000fe20000100a00 */
[----:B----4-:R-:W-:Y:S01]  /*3b3b0*/  HMMA.16816.F32.BF16 R16, R20, R10, R16 ;  /* 0x0000000a1410723c */ /* 0x010fe20000041810 */
[----:B------:R-:W-:-:S02]  /*3b3c0*/  IMAD.MOV.U32 R2, RZ, RZ, R10 ;  /* 0x000000ffff027224 */ /* 0x000fc400078e000a */
[----:B------:R-:W-:-:S15]  /*3b3d0*/  IMAD.MOV.U32 R0, RZ, RZ, R11 ;  /* 0x000000ffff007224 */ /* 0x000fde00078e000b */
[----:B------:R-:W-:Y:S01]  /*3b3e0*/  NOP ;  /* 0x0000000000007918 */ /* 0x000fe20000000000 */
[----:B------:R-:W-:Y:S04]  /*3b3f0*/  STL.64 [R1+0x7f0], R16 ;  /* 0x0007f01001007387 */ /* 0x000fe80000100a00 */
[----:B------:R0:W-:Y:S04]  /*3b400*/  STL.64 [R1+0x7f8], R18 ;  /* 0x0007f81201007387 */ /* 0x0001e80000100a00 */
[----:B0-----:R-:W2:Y:S04]  /*3b410*/  LDL.LU.64 R18, [R1+0x2300] ;  /* 0x0023000001127983 */ /* 0x001ea80000300a00 */
[----:B------:R-:W4:Y:S04]  /*3b420*/  LDL.LU.64 R16, [R1+0x22f8] ;  /* 0x0022f80001107983 */ /* 0x000f280000300a00 */
[----:B------:R-:W3:Y:S04]  /*3b430*/  LDL.LU.64 R10, [R1+0x22f0] ;  /* 0x0022f000010a7983 */ /* 0x000ee80000300a00 */
[----:B------:R-:W3:Y:S02]  /*3b440*/  LDL.LU.64 R8, [R1+0x22e8] ;  /* 0x0022e80001087983 */ /* 0x000ee40000300a00 */
[----:B---3--:R-:W-:-:S15]  /*3b450*/  HMMA.16816.F32.BF16 R8, R20, R26, R8 ;  /* 0x0000001a1408723c */ /* 0x008fde0000041808 */
[----:B------:R-:W-:-:S04]  /*3b460*/  NOP ;  /* 0x0000000000007918 */ /* 0x000fc80000000000 */
[----:B------:R-:W-:Y:S04]  /*3b470*/  STL.64 [R1+0x7e0], R8 ;  /* 0x0007e00801007387 */ /* 0x000fe80000100a00 */
[----:B------:R0:W-:Y:S04]  /*3b480*/  STL.64 [R1+0x7e8], R10 ;  /* 0x0007e80a01007387 */ /* 0x0001e80000100a00 */
[----:B0-----:R-:W3:Y:S04]  /*3b490*/  LDL.LU.64 R10, [R1+0x22e0] ;  /* 0x0022e000010a7983 */ /* 0x001ee80000300a00 */
[----:B------:R-:W3:Y:S04]  /*3b4a0*/  LDL.LU.64 R8, [R1+0x22d8] ;  /* 0x0022d80001087983 */ /* 0x000ee80000300a00 */
[----:B------:R-:W-:Y:S01]  /*3b4b0*/  STL.64 [R1+0x21e8], R26 ;  /* 0x0021e81a01007387 */ /* 0x000fe20000100a00 */
[----:B------:R-:W-:-:S02]  /*3b4c0*/  IMAD.MOV.U32 R6, RZ, RZ, R28 ;  /* 0x000000ffff067224 */ /* 0x000fc400078e001c */
[----:B------:R-:W-:Y:S01]  /*3b4d0*/  IMAD.MOV.U32 R7, RZ, RZ, R13 ;  /* 0x000000ffff077224 */ /* 0x000fe200078e000d */
[----:B---3--:R-:W-:-:S15]  /*3b4e0*/  HMMA.16816.F32.BF16 R8, R20, R14, R8 ;  /* 0x0000000e1408723c */ /* 0x008fde0000041808 */
[----:B------:R-:W-:-:S04]  /*3b4f0*/  NOP ;  /* 0x0000000000007918 */ /* 0x000fc80000000000 */
[----:B------:R-:W-:Y:S04]  /*3b500*/  STL.64 [R1+0x580], R8 ;  /* 0x0005800801007387 */ /* 0x000fe80000100a00 */
[----:B------:R0:W-:Y:S04]  /*3b510*/  STL.64 [R1+0x588], R10 ;  /* 0x0005880a01007387 */ /* 0x0001e80000100a00 */
[----:B0-----:R-:W3:Y:S04]  /*3b520*/  LDL.LU.64 R10, [R1+0x22d0] ;  /* 0x0022d000010a7983 */ /* 0x001ee80000300a00 */
[----:B------:R-:W2:Y:S04]  /*3b530*/  LDL.LU.64 R8, [R1+0x22c8] ;  /* 0x0022c80001087983 */ /* 0x000ea80000300a00 */
[----:B------:R-:W2:Y:S04]  /*3b540*/  LDL.LU R28, [R1+0x22c0] ;  /* 0x0022c000011c7983 */ /* 0x000ea80000300800 */
[----:B------:R0:W-:Y:S02]  /*3b550*/  STL.64 [R1+0x21b0], R6 ;  /* 0x0021b00601007387 */ /* 0x0001e40000100a00 */
[----:B0-----:R-:W-:-:S02]  /*3b560*/  IMAD.MOV.U32 R6, RZ, RZ, R5 ;  /* 0x000000ffff067224 */ /* 0x001fc400078e0005 */
[----:B------:R-:W-:-:S05]  /*3b570*/  IMAD.MOV.U32 R7, RZ, RZ, R4 ;  /* 0x000000ffff077224 */ /* 0x000fca00078e0004 */
[----:B------:R-:W-:Y:S04]  /*3b580*/  STL.64 [R1+0x21c8], R6 ;  /* 0x0021c80601007387 */ /* 0x000fe80000100a00 */
[----:B------:R-:W-:Y:S04]  /*3b590*/  STL.64 [R1+0x2190], R14 ;  /* 0x0021900e01007387 */ /* 0x000fe80000100a00 */
[----:B------:R0:W-:Y:S04]  /*3b5a0*/  STL [R1+0x2188], R12 ;  /* 0x0021880c01007387 */ /* 0x0001e80000100800 */
[----:B0-----:R-:W2:Y:S04]  /*3b5b0*/  LDL.LU R12, [R1+0x650] ;  /* 0x00065000010c7983 */ /* 0x001ea80000300800 */
[----:B------:R-:W2:Y:S04]  /*3b5c0*/  LDL.LU R13, [R1+0x654] ;  /* 0x00065400010d7983 */ /* 0x000ea80000300800 */
[----:B------:R-:W2:Y:S04]  /*3b5d0*/  LDL.LU R14, [R1+0x658] ;  /* 0x00065800010e7983 */ /* 0x000ea80000300800 */
        /* <DEDUP_REMOVED lines=15> */
[----:B------:R0:W-:Y:S01]  /*3b6d0*/  STL.64 [R1+0x21f0], R24 ;  /* 0x0021f01801007387 */ /* 0x0001e20000100a00 */
[----:B----4-:R-:W-:-:S02]  /*3b6e0*/  IMAD.MOV.U32 R26, RZ, RZ, R17 ;  /* 0x000000ffff1a7224 */ /* 0x010fc400078e0011 */
[----:B------:R-:W-:Y:S01]  /*3b6f0*/  IMAD.MOV.U32 R27, RZ, RZ, R18 ;  /* 0x000000ffff1b7224 */ /* 0x000fe200078e0012 */
[----:B------:R-:W2:Y:S04]  /*3b700*/  LDL.LU R17, [R1+0x22bc] ;  /* 0x0022bc0001117983 */ /* 0x000ea80000300800 */
[----:B------:R-:W4:Y:S04]  /*3b710*/  LDL.LU R18, [R1+0x22b8] ;  /* 0x0022b80001127983 */ /* 0x000f280000300800 */
[----:B------:R1:W-:Y:S04]  /*3b720*/  STL.64 [R1+0x2208], R26 ;  /* 0x0022081a01007387 */ /* 0x0003e80000100a00 */
[----:B0-----:R-:W2:Y:S04]  /*3b730*/  LDL.LU R24, [R1+0x5b0] ;  /* 0x0005b00001187983 */ /* 0x001ea80000300800 */
[----:B------:R-:W2:Y:S04]  /*3b740*/  LDL.LU R25, [R1+0x5b4] ;  /* 0x0005b40001197983 */ /* 0x000ea80000300800 */
[----:B-1----:R-:W2:Y:S04]  /*3b750*/  LDL.LU R26, [R1+0x5b8] ;  /* 0x0005b800011a7983 */ /* 0x002ea80000300800 */
[----:B------:R-:W2:Y:S04]  /*3b760*/  LDL.LU R27, [R1+0x5bc] ;  /* 0x0005bc00011b7983 */ /* 0x000ea80000300800 */
[----:B--2---:R0:W-:Y:S04]  /*3b770*/  STL.64 [R1+0x2218], R26 ;  /* 0x0022181a01007387 */ /* 0x0041e80000100a00 */
[----:B------:R-:W-:Y:S01]  /*3b780*/  STL.64 [R1+0x2210], R24 ;  /* 0x0022101801007387 */ /* 0x000fe20000100a00 */
[----:B0-----:R-:W-:-:S02]  /*3b790*/  IMAD.MOV.U32 R26, RZ, RZ, R9 ;  /* 0x000000ffff1a7224 */ /* 0x001fc400078e0009 */
[----:B------:R-:W-:Y:S01]  /*3b7a0*/  IMAD.MOV.U32 R27, RZ, RZ, R16 ;  /* 0x000000ffff1b7224 */ /* 0x000fe200078e0010 */
[----:B------:R-:W2:Y:S04]  /*3b7b0*/  LDL.LU R9, [R1+0x22b4] ;  /* 0x0022b40001097983 */ /* 0x000ea80000300800 */
[----:B------:R-:W2:Y:S04]  /*3b7c0*/  LDL.LU R16, [R1+0x22b0] ;  /* 0x0022b00001107983 */ /* 0x000ea80000300800 */
[----:B------:R3:W-:Y:S02]  /*3b7d0*/  STL.64 [R1+0x2230], R26 ;  /* 0x0022301a01007387 */ /* 0x0007e40000100a00 */
[----:B---3--:R-:W-:-:S02]  /*3b7e0*/  IMAD.MOV.U32 R26, RZ, RZ, R11 ;  /* 0x000000ffff1a7224 */ /* 0x008fc400078e000b */
[----:B------:R-:W-:Y:S01]  /*3b7f0*/  IMAD.MOV.U32 R27, RZ, RZ, R10 ;  /* 0x000000ffff1b7224 */ /* 0x000fe200078e000a */
[----:B------:R-:W3:Y:S04]  /*3b800*/  LDL.LU R11, [R1+0x22ac] ;  /* 0x0022ac00010b7983 */ /* 0x000ee80000300800 */
[----:B------:R-:W2:Y:S04]  /*3b810*/  LDL.LU R10, [R1+0x22a8] ;  /* 0x0022a800010a7983 */ /* 0x000ea80000300800 */
[----:B------:R-:W-:Y:S04]  /*3b820*/  STL.64 [R1+0x2248], R26 ;  /* 0x0022481a01007387 */ /* 0x000fe80000100a00 */
[----:B------:R-:W2:Y:S04]  /*3b830*/  LDL.64 R6, [R1+0x58] ;  /* 0x0000580001067983 */ /* 0x000ea80000100a00 */
[----:B--2---:R0:W-:Y:S04]  /*3b840*/  STL.64 [R1+0x2200], R6 ;  /* 0x0022000601007387 */ /* 0x0041e80000100a00 */
        /* <DEDUP_REMOVED lines=13> */
[----:B----4-:R-:W-:-:S02]  /*3b920*/  IMAD.MOV.U32 R26, RZ, RZ, R18 ;  /* 0x000000ffff1a7224 */ /* 0x010fc400078e0012 */
[----:B------:R-:W-:-:S05]  /*3b930*/  IMAD.MOV.U32 R27, RZ, RZ, R17 ;  /* 0x000000ffff1b7224 */ /* 0x000fca00078e0011 */
[----:B------:R-:W-:Y:S04]  /*3b940*/  STL.64 [R1+0x2278], R26 ;  /* 0x0022781a01007387 */ /* 0x000fe80000100a00 */
[----:B--2---:R-:W-:Y:S04]  /*3b950*/  STL.64 [R1+0x2240], R6 ;  /* 0x0022400601007387 */ /* 0x004fe80000100a00 */
[----:B------:R0:W-:Y:S04]  /*3b960*/  STL.64 [R1+0x2238], R4 ;  /* 0x0022380401007387 */ /* 0x0001e80000100a00 */
[----:B0-----:R-:W2:Y:S04]  /*3b970*/  LDL.LU R4, [R1+0x5d0] ;  /* 0x0005d00001047983 */ /* 0x001ea80000300800 */
[----:B------:R-:W2:Y:S04]  /*3b980*/  LDL.LU R5, [R1+0x5d4] ;  /* 0x0005d40001057983 */ /* 0x000ea80000300800 */
[----:B------:R-:W4:Y:S04]  /*3b990*/  LDL.LU R6, [R1+0x5d8] ;  /* 0x0005d80001067983 */ /* 0x000f280000300800 */
[----:B------:R-:W4:Y:S01]  /*3b9a0*/  LDL.LU R7, [R1+0x5dc] ;  /* 0x0005dc0001077983 */ /* 0x000f220000300800 */
[----:B------:R-:W-:-:S03]  /*3b9b0*/  IMAD.MOV.U32 R26, RZ, RZ, R16 ;  /* 0x000000ffff1a7224 */ /* 0x000fc600078e0010 */
[----:B------:R-:W2:Y:S04]  /*3b9c0*/  LDL.LU R16, [R1+0x810] ;  /* 0x0008100001107983 */ /* 0x000ea80000300800 */
[----:B------:R-:W3:Y:S04]  /*3b9d0*/  LDL.LU R17, [R1+0x814] ;  /* 0x0008140001117983 */ /* 0x000ee80000300800 */
        /* <DEDUP_REMOVED lines=20> */
[----:B------:R-:W-:Y:S04]  /*3bb20*/  STL.64 [R1+0x21c0], R14 ;  /* 0x0021c00e01007387 */ /* 0x000fe80000100a00 */
[----:B------:R0:W-:Y:S04]  /*3bb30*/  STL.64 [R1+0x21b8], R12 ;  /* 0x0021b80c01007387 */ /* 0x0001e80000100a00 */
[----:B0-----:R-:W4:Y:S04]  /*3bb40*/  LDL.LU R12, [R1+0x670] ;  /* 0x00067000010c7983 */ /* 0x001f280000300800 */
[----:B------:R-:W4:Y:S01]  /*3bb50*/  LDL.LU R13, [R1+0x674] ;  /* 0x00067400010d7983 */ /* 0x000f220000300800 */
[----:B------:R-:W-:-:S02]  /*3bb60*/  IMAD.MOV.U32 R14, RZ, RZ, R10 ;  /* 0x000000ffff0e7224 */ /* 0x000fc400078e000a */
[----:B---3--:R-:W-:Y:S01]  /*3bb70*/  IMAD.MOV.U32 R15, RZ, RZ, R11 ;  /* 0x000000ffff0f7224 */ /* 0x008fe200078e000b */
[----:B------:R-:W3:Y:S04]  /*3bb80*/  LDL.LU R10, [R1+0x22a4] ;  /* 0x0022a400010a7983 */ /* 0x000ee80000300800 */
[----:B------:R-:W3:Y:S04]  /*3bb90*/  LDL.LU R11, [R1+0x22a0] ;  /* 0x0022a000010b7983 */ /* 0x000ee80000300800 */
[----:B------:R-:W-:Y:S04]  /*3bba0*/  STL.64 [R1+0x21d8], R14 ;  /* 0x0021d80e01007387 */ /* 0x000fe80000100a00 */
[----:B----4-:R0:W-:Y:S01]  /*3bbb0*/  STL.64 [R1+0x21d0], R12 ;  /* 0x0021d00c01007387 */ /* 0x0101e20000100a00 */
[----:B---3--:R-:W-:Y:S03]  /*3bbc0*/  HMMA.16816.F32.BF16 R20, R20, R10, R16 ;  /* 0x0000000a1414723c */ /* 0x008fe60000041810 */
[----:B0-----:R-:W3:Y:S04]  /*3bbd0*/  LDL.LU R12, [R1+0x680] ;  /* 0x00068000010c7983 */ /* 0x001ee80000300800 */
[----:B------:R-:W3:Y:S04]  /*3bbe0*/  LDL.LU R13, [R1+0x684] ;  /* 0x00068400010d7983 */ /* 0x000ee80000300800 */
[----:B------:R-:W3:Y:S04]  /*3bbf0*/  LDL.LU R14, [R1+0x688] ;  /* 0x00068800010e7983 */ /* 0x000ee80000300800 */
[----:B------:R-:W3:Y:S04]  /*3bc00*/  LDL.LU R15, [R1+0x68c] ;  /* 0x00068c00010f7983 */ /* 0x000ee80000300800 */
[----:B------:R-:W2:Y:S04]  /*3bc10*/  LDL.LU.64 R18, [R1+0x2298] ;  /* 0x0022980001127983 */ /* 0x000ea80000300a00 */
[----:B------:R-:W2:Y:S01]  /*3bc20*/  LDL.LU.64 R16, [R1+0x2290] ;  /* 0x0022900001107983 */ /* 0x000ea20000300a00 */
[----:B------:R-:W-:-:S03]  /*3bc30*/  IMAD.MOV.U32 R27, RZ, RZ, R9 ;  /* 0x000000ffff1b7224 */ /* 0x000fc600078e0009 */
[----:B------:R-:W-:Y:S04]  /*3bc40*/  STL.64 [R1+0x570], R20 ;  /* 0x0005701401007387 */ /* 0x000fe80000100a00 */
[----:B------:R-:W-:Y:S04]  /*3bc50*/  STL.64 [R1+0x578], R22 ;  /* 0x0005781601007387 */ /* 0x000fe80000100a00 */
[----:B------:R-:W-:Y:S01]  /*3bc60*/  STL.64 [R1+0x2170], R10 ;  /* 0x0021700a01007387 */ /* 0x000fe20000100a00 */
        /* <DEDUP_REMOVED lines=41> */
[----:B0-----:R-:W4:Y:S04]  /*3bf00*/  LDL.LU R20, [R1+0x640] ;  /* 0x0006400001147983 */ /* 0x001f280000300800 */
[----:B------:R-:W4:Y:S04]  /*3bf10*/  LDL.LU R21, [R1+0x644] ;  /* 0x0006440001157983 */ /* 0x000f280000300800 */
[----:B------:R-:W4:Y:S04]  /*3bf20*/  LDL.LU R22, [R1+0x648] ;  /* 0x0006480001167983 */ /* 0x000f280000300800 */
[----:B------:R-:W4:Y:S04]  /*3bf30*/  LDL.LU R23, [R1+0x64c] ;  /* 0x00064c0001177983 */ /* 0x000f280000300800 */
[----:B------:R-:W-:Y:S01]  /*3bf40*/  STL [R1+0x1954], R29 ;  /* 0x0019541d01007387 */ /* 0x000fe20000100800 */
[----:B--2---:R-:W-:Y:S03]  /*3bf50*/  HMMA.16816.F32.BF16 R24, R16, R26, R4 ;  /* 0x0000001a1018723c */ /* 0x004fe60000041804 */
[----:B------:R-:W2:-:S15]  /*3bf60*/  LDL.LU.64 R6, [R1+0x2200] ;  /* 0x0022000001067983 */ /* 0x000e9e0000300a00 */
[----:B------:R-:W-:Y:S01]  /*3bf70*/  NOP ;  /* 0x0000000000007918 */ /* 0x000fe20000000000 */
[----:B------:R-:W-:Y:S04]  /*3bf80*/  STL.64 [R1+0x970], R24 ;  /* 0x0009701801007387 */ /* 0x000fe80000100a00 */
[----:B------:R0:W-:Y:S04]  /*3bf90*/  STL.64 [R1+0x978], R26 ;  /* 0x0009781a01007387 */ /* 0x0001e80000100a00 */
[----:B0-----:R-:W2:Y:S04]  /*3bfa0*/  LDL.LU.64 R26, [R1+0x21f8] ;  /* 0x0021f800011a7983 */ /* 0x001ea80000300a00 */
[----:B------:R-:W2:Y:S02]  /*3bfb0*/  LDL.LU.64 R24, [R1+0x21f0] ;  /* 0x0021f00001187983 */ /* 0x000ea40000300a00 */
[----:B--2---:R-:W-:-:S15]  /*3bfc0*/  HMMA.16816.F32.BF16 R24, R16, R6, R24 ;  /* 0x000000061018723c */ /* 0x004fde0000041818 */
[----:B------:R-:W-:-:S04]  /*3bfd0*/  NOP ;  /* 0x0000000000007918 */ /* 0x000fc80000000000 */
[----:B------:R0:W-:Y:S04]  /*3bfe0*/  STL.64 [R1+0x950], R24 ;  /* 0x0009501801007387 */ /* 0x0001e80000100a00 */
[----:B------:R1:W-:Y:S01]  /*3bff0*/  STL.64 [R1+0x958], R26 ;  /* 0x0009581a01007387 */ /* 0x0003e20000100a00 */
[----:B0-----:R-:W-:-:S03]  /*3c000*/  IMAD.MOV.U32 R25, RZ, RZ, R6 ;  /* 0x000000ffff197224 */ /* 0x001fc600078e0006 */
[----:B-1----:R-:W2:Y:S01]  /*3c010*/  LDL.LU.64 R26, [R1+0x21e8] ;  /* 0x0021e800011a7983 */ /* 0x002ea20000300a00 */
[----:B------:R-:W-:-:S03]  /*3c020*/  IMAD.MOV.U32 R24, RZ, RZ, R7 ;  /* 0x000000ffff187224 */ /* 0x000fc600078e0007 */
[----:B------:R-:W3:Y:S02]  /*3c030*/  LDL.LU.64 R6, [R1+0x21e0] ;  /* 0x0021e00001067983 */ /* 0x000ee40000300a00 */
[----:B---3--:R-:W-:Y:S02]  /*3c040*/  HMMA.16816.F32.BF16 R4, R16, R6, R12 ;  /* 0x000000061004723c */ /* 0x008fe4000004180c */
[----:B------:R-:W3:Y:S04]  /*3c050*/  LDL.LU.64 R14, [R1+0x21d8] ;  /* 0x0021d800010e7983 */ /* 0x000ee80000300a00 */
[----:B------:R-:W3:-:S13]  /*3c060*/  LDL.LU.64 R12, [R1+0x21d0] ;  /* 0x0021d000010c7983 */ /* 0x000eda0000300a00 */
        /* <DEDUP_REMOVED lines=14> */
[----:B0-----:R-:W3:Y:S01]  /*3c150*/  LDL.LU.64 R6, [R1+0x2198] ;  /* 0x0021980001067983 */ /* 0x001ee20000300a00 */
[----:B------:R-:W-:Y:S02]  /*3c160*/  IMAD.MOV.U32 R10, RZ, RZ, R2 ;  /* 0x000000ffff0a7224 */ /* 0x000fe400078e0002 */
[----:B------:R-:W-:Y:S01]  /*3c170*/  IMAD.MOV.U32 R11, RZ, RZ, R0 ;  /* 0x000000ffff0b7224 */ /* 0x000fe200078e0000 */
[----:B---3--:R-:W-:Y:S01]  /*3c180*/  HMMA.16816.F32.BF16 R12, R16, R6, R12 ;  /* 0x00000006100c723c */ /* 0x008fe2000004180c */
[----:B------:R-:W-:-:S02]  /*3c190*/  IMAD.MOV.U32 R2, RZ, RZ, R6 ;  /* 0x000000ffff027224 */ /* 0x000fc400078e0006 */
[----:B------:R-:W-:-:S15]  /*3c1a0*/  IMAD.MOV.U32 R0, RZ, RZ, R7 ;  /* 0x000000ffff007224 */ /* 0x000fde00078e0007 */
[----:B------:R-:W-:Y:S01]  /*3c1b0*/  NOP ;  /* 0x0000000000007918 */ /* 0x000fe20000000000 */
[----:B------:R-:W-:Y:S04]  /*3c1c0*/  STL.64 [R1+0x6a0], R12 ;  /* 0x0006a00c01007387 */ /* 0x000fe80000100a00 */
[----:B------:R0:W-:Y:S04]  /*3c1d0*/  STL.64 [R1+0x6a8], R14 ;  /* 0x0006a80e01007387 */ /* 0x0001e80000100a00 */
[----:B0-----:R-:W3:Y:S04]  /*3c1e0*/  LDL.LU.64 R14, [R1+0x2190] ;  /* 0x00219000010e7983 */ /* 0x001ee80000300a00 */
[----:B------:R-:W2:Y:S04]  /*3c1f0*/  LDL.LU R12, [R1+0x2188] ;  /* 0x00218800010c7983 */ /* 0x000ea80000300800 */
[----:B------:R-:W2:Y:S04]  /*3c200*/  LDL.LU.64 R6, [R1+0x2180] ;  /* 0x0021800001067983 */ /* 0x000ea80000300a00 */
[----:B------:R-:W2:Y:S01]  /*3c210*/  LDL.LU.64 R4, [R1+0x2178] ;  /* 0x0021780001047983 */ /* 0x000ea20000300a00 */
[----:B----4-:R-:W-:Y:S03]  /*3c220*/  HMMA.16816.F32.BF16 R20, R16, R10, R20 ;  /* 0x0000000a1014723c */ /* 0x010fe60000041814 */
[----:B------:R-:W3:-:S15]  /*3c230*/  LDL.LU R8, [R1+0x620] ;  /* 0x0006200001087983 */ /* 0x000ede0000300800 */
[----:B------:R-:W-:Y:S01]  /*3c240*/  NOP ;  /* 0x0000000000007918 */ /* 0x000fe20000000000 */
[----:B------:R-:W-:Y:S04]  /*3c250*/  STL.64 [R1+0x690], R20 ;  /* 0x0006901401007387 */ /* 0x000fe80000100a00 */
[----:B------:R-:W-:Y:S01]  /*3c260*/  STL.64 [R1+0x698], R22 ;  /* 0x0006981601007387 */ /* 0x000fe20000100a00 */
[----:B--2---:R-:W-:-:S15]  /*3c270*/  HMMA.16816.F32.BF16 R4, R16, R26, R4 ;  /* 0x0000001a1004723c */ /* 0x004fde0000041804 */
[----:B------:R-:W-:-:S04]  /*3c280*/  NOP ;  /* 0x0000000000007918 */ /* 0x000fc80000000000 */
[----:B------:R0:W-:Y:S04]  /*3c290*/  STL.64 [R1+0x680], R4 ;  /* 0x0006800401007387 */ /* 0x0001e80000100a00 */
[----:B------:R1:W-:Y:S04]  /*3c2a0*/  STL.64 [R1+0x688], R6 ;  /* 0x0006880601007387 */ /* 0x0003e80000100a00 */
[----:B------:R-:W3:Y:S04]  /*3c2b0*/  LDL.LU R9, [R1+0x624] ;  /* 0x0006240001097983 */ /* 0x000ee80000300800 */
[----:B------:R-:W3:Y:S04]  /*3c2c0*/  LDL.LU R10, [R1+0x628] ;  /* 0x00062800010a7983 */ /* 0x000ee80000300800 */
[----:B------:R-:W3:Y:S04]  /*3c2d0*/  LDL.LU R11, [R1+0x62c] ;  /* 0x00062c00010b7983 */ /* 0x000ee80000300800 */
[----:B0-----:R-:W2:Y:S04]  /*3c2e0*/  LDL.LU R4, [R1+0x5a0] ;  /* 0x0005a00001047983 */ /* 0x001ea80000300800 */
[----:B------:R-:W2:Y:S04]  /*3c2f0*/  LDL.LU R5, [R1+0x5a4] ;  /* 0x0005a40001057983 */ /* 0x000ea80000300800 */
[----:B-1----:R-:W2:Y:S04]  /*3c300*/  LDL.LU R6, [R1+0x5a8] ;  /* 0x0005a80001067983 */ /* 0x002ea80000300800 */
[----:B------:R-:W2:Y:S04]  /*3c310*/  LDL.LU R7, [R1+0x5ac] ;  /* 0x0005ac0001077983 */ /* 0x000ea80000300800 */
[----:B------:R-:W4:Y:S04]  /*3c320*/  LDL.LU R20, [R1+0x200] ;  /* 0x0002000001147983 */ /* 0x000f280000300800 */
[----:B------:R-:W4:Y:S04]  /*3c330*/  LDL.LU R21, [R1+0x204] ;  /* 0x0002040001157983 */ /* 0x000f280000300800 */
[----:B------:R-:W2:Y:S04]  /*3c340*/  LDL.LU R22, [R1+0x208] ;  /* 0x0002080001167983 */ /* 0x000ea80000300800 */
[----:B------:R-:W2:Y:S04]  /*3c350*/  LDL.LU R23, [R1+0x20c] ;  /* 0x00020c0001177983 */ /* 0x000ea80000300800 */
[----:B--2---:R0:W-:Y:S04]  /*3c360*/  STL.64 [R1+0x2130], R22 ;  /* 0x0021301601007387 */ /* 0x0041e80000100a00 */
[----:B----4-:R-:W-:Y:S04]  /*3c370*/  STL.64 [R1+0x2128], R20 ;  /* 0x0021281401007387 */ /* 0x010fe80000100a00 */
[----:B0-----:R-:W2:Y:S04]  /*3c380*/  LDL.64 R22, [R1+0xa8] ;  /* 0x0000a80001167983 */ /* 0x001ea80000100a00 */
[----:B--2---:R0:W-:Y:S04]  /*3c390*/  STL.64 [R1+0x2140], R22 ;  /* 0x0021401601007387 */ /* 0x0041e80000100a00 */
[----:B0-----:R-:W2:Y:S04]  /*3c3a0*/  LDL.64 R22, [R1+0xb8] ;  /* 0x0000b80001167983 */ /* 0x001ea80000100a00 */
[----:B--2---:R0:W-:Y:S04]  /*3c3b0*/  STL.64 [R1+0x2158], R22 ;  /* 0x0021581601007387 */ /* 0x0041e80000100a00 */
[----:B0-----:R-:W2:Y:S04]  /*3c3c0*/  LDL.64 R22, [R1+0xc8] ;  /* 0x0000c80001167983 */ /* 0x001ea80000100a00 */
[----:B------:R0:W-:Y:S04]  /*3c3d0*/  STL.64 [R1+0x2108], R26 ;  /* 0x0021081a01007387 */ /* 0x0001e80000100a00 */
[----:B------:R-:W-:Y:S04]  /*3c3e0*/  STL.64 [R1+0x2110], R24 ;  /* 0x0021101801007387 */ /* 0x000fe80000100a00 */
[----:B0-----:R-:W4:Y:S04]  /*3c3f0*/  LDL.64 R26, [R1+0x88] ;  /* 0x00008800011a7983 */ /* 0x001f280000100a00 */
[----:B----4-:R0:W-:Y:S04]  /*3c400*/  STL.64 [R1+0x2120], R26 ;  /* 0x0021201a01007387 */ /* 0x0101e80000100a00 */
[----:B0-----:R-:W4:Y:S01]  /*3c410*/  LDL.64 R26, [R1+0x98] ;  /* 0x00009800011a7983 */ /* 0x001f220000100a00 */
[C---:B---3--:R-:W-:Y:S03]  /*3c420*/  HMMA.16816.F32.BF16 R8, R16.reuse, R14, R8 ;  /* 0x0000000e1008723c */ /* 0x048fe60000041808 */
[----:B----4-:R0:W-:Y:S04]  /*3c430*/  STL.64 [R1+0x2138], R26 ;  /* 0x0021381a01007387 */ /* 0x0101e80000100a00 */
[----:B------:R-:W3:Y:S04]  /*3c440*/  LDL.LU R24, [R1+0x210] ;  /* 0x0002100001187983 */ /* 0x000ee80000300800 */
[----:B------:R-:W3:Y:S04]  /*3c450*/  LDL.LU R25, [R1+0x214] ;  /* 0x0002140001197983 */ /* 0x000ee80000300800 */
[----:B0-----:R-:W4:Y:S04]  /*3c460*/  LDL.LU R26, [R1+0x218] ;  /* 0x00021800011a7983 */ /* 0x001f280000300800 */
        /* <DEDUP_REMOVED lines=9> */
[----:B0-----:R-:W4:Y:S04]  /*3c500*/  LDL.LU.64 R10, [R1+0x2170] ;  /* 0x00217000010a7983 */ /* 0x001f280000300a00 */
[----:B------:R-:W-:Y:S04]  /*3c510*/  STL [R1+0x205c], R14 ;  /* 0x00205c0e01007387 */ /* 0x000fe80000100800 */
[----:B------:R-:W-:Y:S01]  /*3c520*/  STL [R1+0x2058], R15 ;  /* 0x0020580f01007387 */ /* 0x000fe20000100800 */
[----:B----4-:R-:W-:Y:S03]  /*3c530*/  HMMA.16816.F32.BF16 R16, R16, R10, R4 ;  /* 0x0000000a1010723c */ /* 0x010fe60000041804 */
[----:B------:R-:W4:Y:S04]  /*3c540*/  LDL.LU.64 R6, [R1+0x2168] ;  /* 0x0021680001067983 */ /* 0x000f280000300a00 */
[----:B------:R-:W4:-:S12]  /*3c550*/  LDL.LU.64 R4, [R1+0x2160] ;  /* 0x0021600001047983 */ /* 0x000f180000300a00 */
[----:B------:R-:W-:Y:S04]  /*3c560*/  STL.64 [R1+0x660], R16 ;  /* 0x0006601001007387 */ /* 0x000fe80000100a00 */
        /* <DEDUP_REMOVED lines=8> */
[----:B------:R-:W4:Y:S04]  /*3c5f0*/  LDL.LU R8, [R1+0x230] ;  /* 0x0002300001087983 */ /* 0x000f280000300800 */
[----:B------:R-:W4:Y:S04]  /*3c600*/  LDL.LU R9, [R1+0x234] ;  /* 0x0002340001097983 */ /* 0x000f280000300800 */
[----:B0-----:R-:W4:Y:S04]  /*3c610*/  LDL.LU R10, [R1+0x238] ;  /* 0x00023800010a7983 */ /* 0x001f280000300800 */
[----:B------:R-:W4:Y:S01]  /*3c620*/  LDL.LU R11, [R1+0x23c] ;  /* 0x00023c00010b7983 */ /* 0x000f220000300800 */
[----:B------:R-:W-:Y:S01]  /*3c630*/  IMAD.MOV.U32 R3, RZ, RZ, R23 ;  /* 0x000000ffff037224 */ /* 0x000fe200078e0017 */
[----:B----4-:R-:W-:-:S15]  /*3c640*/  HMMA.16816.F32.BF16 R8, R4, R22, R8 ;  /* 0x000000160408723c */ /* 0x010fde0000041808 */
[----:B------:R-:W-:-:S04]  /*3c650*/  NOP ;  /* 0x0000000000007918 */ /* 0x000fc80000000000 */
[----:B------:R0:W-:Y:S04]  /*3c660*/  STL.64 [R1+0xc10], R8 ;  /* 0x000c100801007387 */ /* 0x0001e80000100a00 */
[----:B------:R1:W-:Y:S01]  /*3c670*/  STL.64 [R1+0xc18], R10 ;  /* 0x000c180a01007387 */ /* 0x0003e20000100a00 */
[----:B0-----:R-:W-:-:S03]  /*3c680*/  IMAD.MOV.U32 R8, RZ, RZ, R22 ;  /* 0x000000ffff087224 */ /* 0x001fc600078e0016 */
        /* <DEDUP_REMOVED lines=23> */
[----:B------:R-:W4:Y:S04]  /*3c800*/  LDL.LU R10, [R1+0x1e8] ;  /* 0x0001e800010a7983 */ /* 0x000f280000300800 */
[----:B------:R-:W4:Y:S01]  /*3c810*/  LDL.LU R11, [R1+0x1ec] ;  /* 0x0001ec00010b7983 */ /* 0x000f220000300800 */
[----:B---3--:R-:W-:-:S15]  /*3c820*/  HMMA.16816.F32.BF16 R20, R4, R26, R20 ;  /* 0x0000001a0414723c */ /* 0x008fde0000041814 */
[----:B------:R-:W-:-:S04]  /*3c830*/  NOP ;  /* 0x0000000000007918 */ /* 0x000fc80000000000 */
[----:B------:R0:W-:Y:S04]  /*3c840*/  STL.64 [R1+0xb30], R20 ;  /* 0x000b301401007387 */ /* 0x0001e80000100a00 */
[----:B------:R-:W-:Y:S01]  /*3c850*/  STL.64 [R1+0xb38], R22 ;  /* 0x000b381601007387 */ /* 0x000fe20000100a00 */
[----:B0-----:R-:W-:Y:S02]  /*3c860*/  IMAD.MOV.U32 R21, RZ, RZ, R26 ;  /* 0x000000ffff157224 */ /* 0x001fe400078e001a */
[----:B------:R-:W-:Y:S02]  /*3c870*/  IMAD.MOV.U32 R20, RZ, RZ, R27 ;  /* 0x000000ffff147224 */ /* 0x000fe400078e001b */
        /* <DEDUP_REMOVED lines=8> */
[----:B------:R-:W2:Y:S04]  /*3c900*/  LDL.LU.64 R24, [R1+0x2110] ;  /* 0x0021100001187983 */ /* 0x000ea80000300a00 */
[----:B------:R-:W-:Y:S04]  /*3c910*/  STL.64 [R1+0x2078], R22 ;  /* 0x0020781601007387 */ /* 0x000fe80000100a00 */
[----:B------:R-:W-:Y:S01]  /*3c920*/  STL.64 [R1+0x2070], R20 ;  /* 0x0020701401007387 */ /* 0x000fe20000100a00 */
[----:B----4-:R-:W-:-:S15]  /*3c930*/  HMMA.16816.F32.BF16 R8, R4, R18, R8 ;  /* 0x000000120408723c */ /* 0x010fde0000041808 */
[----:B------:R-:W-:-:S04]  /*3c940*/  NOP ;  /* 0x0000000000007918 */ /* 0x000fc80000000000 */
[----:B------:R0:W-:Y:S04]  /*3c950*/  STL.64 [R1+0xaf0], R8 ;  /* 0x000af00801007387 */ /* 0x0001e80000100a00 */
[----:B------:R1:W-:Y:S04]  /*3c960*/  STL.64 [R1+0xaf8], R10 ;  /* 0x000af80a01007387 */ /* 0x0003e80000100a00 */
[----:B0-----:R-:W3:Y:S04]  /*3c970*/  LDL.LU R8, [R1+0x250] ;  /* 0x0002500001087983 */ /* 0x001ee80000300800 */
[----:B------:R-:W3:Y:S04]  /*3c980*/  LDL.LU R9, [R1+0x254] ;  /* 0x0002540001097983 */ /* 0x000ee80000300800 */
[----:B-1----:R-:W4:Y:S04]  /*3c990*/  LDL.LU R10, [R1+0x258] ;  /* 0x00025800010a7983 */ /* 0x002f280000300800 */
        /* <DEDUP_REMOVED lines=13> */
[----:B----4-:R0:W-:Y:S04]  /*3ca70*/  STL.64 [R1+0x20a8], R10 ;  /* 0x0020a80a01007387 */ /* 0x0101e80000100a00 */
[----:B---3--:R-:W-:Y:S04]  /*3ca80*/  STL.64 [R1+0x20a0], R8 ;  /* 0x0020a00801007387 */ /* 0x008fe80000100a00 */
[----:B0-----:R-:W3:Y:S04]  /*3ca90*/  LDL.64 R10, [R1+0x28] ;  /* 0x00002800010a7983 */ /* 0x001ee80000100a00 */
[----:B---3--:R0:W-:Y:S04]  /*3caa0*/  STL.64 [R1+0x20b8], R10 ;  /* 0x0020b80a01007387 */ /* 0x0081e80000100a00 */
[----:B0-----:R-:W3:Y:S04]  /*3cab0*/  LDL.64 R10, [R1+0x38] ;  /* 0x00003800010a7983 */ /* 0x001ee80000100a00 */
[----:B---3--:R0:W-:Y:S04]  /*3cac0*/  STL.64 [R1+0x20d0], R10 ;  /* 0x0020d00a01007387 */ /* 0x0081e80000100a00 */
[----:B0-----:R-:W3:Y:S04]  /*3cad0*/  LDL.64 R10, [R1+0x48] ;  /* 0x00004800010a7983 */ /* 0x001ee80000100a00 */
[----:B---3--:R-:W-:Y:S04]  /*3cae0*/  STL.64 [R1+0x20e8], R10 ;  /* 0x0020e80a01007387 */ /* 0x008fe80000100a00 */
[----:B------:R-:W3:Y:S04]  /*3caf0*/  LDL.64 R22, [R1+0x8] ;  /* 0x0000080001167983 */ /* 0x000ee80000100a00 */
[----:B---3--:R0:W-:Y:S04]  /*3cb00*/  STL.64 [R1+0x20b0], R22 ;  /* 0x0020b01601007387 */ /* 0x0081e80000100a00 */
[----:B------:R-:W3:Y:S04]  /*3cb10*/  LDL.LU R20, [R1+0x280] ;  /* 0x0002800001147983 */ /* 0x000ee80000300800 */
[----:B------:R-:W3:Y:S04]  /*3cb20*/  LDL.LU R21, [R1+0x284] ;  /* 0x0002840001157983 */ /* 0x000ee80000300800 */
[----:B0-----:R-:W4:Y:S04]  /*3cb30*/  LDL.LU R22, [R1+0x288] ;  /* 0x0002880001167983 */ /* 0x001f280000300800 */
[----:B------:R-:W4:Y:S01]  /*3cb40*/  LDL.LU R23, [R1+0x28c] ;  /* 0x00028c0001177983 */ /* 0x000f220000300800 */
[----:B--2---:R-:W-:-:S02]  /*3cb50*/  IMAD.MOV.U32 R10, RZ, RZ, R25 ;  /* 0x000000ffff0a7224 */ /* 0x004fc400078e0019 */
[----:B------:R-:W-:Y:S01]  /*3cb60*/  IMAD.MOV.U32 R11, RZ, RZ, R24 ;  /* 0x000000ffff0b7224 */ /* 0x000fe200078e0018 */
[----:B------:R-:W2:Y:S04]  /*3cb70*/  LDL.64 R26, [R1+0x68] ;  /* 0x00006800011a7983 */ /* 0x000ea80000100a00 */
[----:B------:R0:W-:Y:S04]  /*3cb80*/  STL.64 [R1+0x2100], R10 ;  /* 0x0021000a01007387 */ /* 0x0001e80000100a00 */
[----:B------:R-:W2:Y:S04]  /*3cb90*/  LDL.LU R8, [R1+0x2c0] ;  /* 0x0002c00001087983 */ /* 0x000ea80000300800 */
[----:B------:R-:W2:Y:S04]  /*3cba0*/  LDL.LU R9, [R1+0x2c4] ;  /* 0x0002c40001097983 */ /* 0x000ea80000300800 */
[----:B0-----:R-:W2:Y:S04]  /*3cbb0*/  LDL.LU R10, [R1+0x2c8] ;  /* 0x0002c800010a7983 */ /* 0x001ea80000300800 */
[----:B------:R-:W2:Y:S04]  /*3cbc0*/  LDL.LU R11, [R1+0x2cc] ;  /* 0x0002cc00010b7983 */ /* 0x000ea80000300800 */
[----:B----4-:R-:W-:Y:S04]  /*3cbd0*/  STL.64 [R1+0x20c8], R22 ;  /* 0x0020c81601007387 */ /* 0x010fe80000100a00 */
[----:B---3--:R0:W-:Y:S04]  /*3cbe0*/  STL.64 [R1+0x20c0], R20 ;  /* 0x0020c01401007387 */ /* 0x0081e80000100a00 */
[----:B0-----:R-:W3:Y:S04]  /*3cbf0*/  LDL.LU R20, [R1+0x290] ;  /* 0x0002900001147983 */ /* 0x001ee80000300800 */
[----:B------:R-:W3:Y:S04]  /*3cc00*/  LDL.LU R21, [R1+0x294] ;  /* 0x0002940001157983 */ /* 0x000ee80000300800 */
[----:B------:R-:W4:Y:S04]  /*3cc10*/  LDL.LU R22, [R1+0x298] ;  /* 0x0002980001167983 */ /* 0x000f280000300800 */
[----:B------:R-:W4:Y:S01]  /*3cc20*/  LDL.LU R23, [R1+0x29c] ;  /* 0x00029c0001177983 */ /* 0x000f220000300800 */
[----:B------:R-:W-:-:S02]  /*3cc30*/  IMAD.MOV.U32 R29, RZ, RZ, R18 ;  /* 0x000000ffff1d7224 */ /* 0x000fc400078e0012 */
[----:B------:R-:W-:Y:S02]  /*3cc40*/  IMAD.MOV.U32 R28, RZ, RZ, R19 ;  /* 0x000000ffff1c7224 */ /* 0x000fe400078e0013 */
[----:B------:R-:W0:Y:S04]  /*3cc50*/  LDSM.16.MT88.4 R16, [R12+UR5+0x6000] ;  /* 0x006000050c10783b */ /* 0x000e280008004200 */
[----:B----4-:R-:W-:Y:S04]  /*3cc60*/  STL.64 [R1+0x20e0], R22 ;  /* 0x0020e01601007387 */ /* 0x010fe80000100a00 */
[----:B---3--:R1:W-:Y:S04]  /*3cc70*/  STL.64 [R1+0x20d8], R20 ;  /* 0x0020d81401007387 */ /* 0x0083e80000100a00 */
[----:B-1----:R-:W3:Y:S04]  /*3cc80*/  LDL.LU R20, [R1+0x2a0] ;  /* 0x0002a00001147983 */ /* 0x002ee80000300800 */
[----:B------:R-:W3:Y:S04]  /*3cc90*/  LDL.LU R21, [R1+0x2a4] ;  /* 0x0002a40001157983 */ /* 0x000ee80000300800 */
[----:B------:R-:W4:Y:S04]  /*3cca0*/  LDL.LU R22, [R1+0x2a8] ;  /* 0x0002a80001167983 */ /* 0x000f280000300800 */
[----:B------:R-:W4:Y:S01]  /*3ccb0*/  LDL.LU R23, [R1+0x2ac] ;  /* 0x0002ac0001177983 */ /* 0x000f220000300800 */
[----:B--2---:R-:W-:Y:S03]  /*3ccc0*/  HMMA.16816.F32.BF16 R8, R4, R26, R8 ;  /* 0x0000001a0408723c */ /* 0x004fe60000041808 */
[----:B----4-:R-:W-:Y:S04]  /*3ccd0*/  STL.64 [R1+0x20f8], R22 ;  /* 0x0020f81601007387 */ /* 0x010fe80000100a00 */
[----:B---3--:R1:W-:Y:S04]  /*3cce0*/  STL.64 [R1+0x20f0], R20 ;  /* 0x0020f01401007387 */ /* 0x0083e80000100a00 */
[----:B-1----:R-:W2:Y:S04]  /*3ccf0*/  LDL.LU R20, [R1+0x2b0] ;  /* 0x0002b00001147983 */ /* 0x002ea80000300800 */
[----:B------:R-:W2:Y:S04]  /*3cd00*/  LDL.LU R21, [R1+0x2b4] ;  /* 0x0002b40001157983 */ /* 0x000ea80000300800 */
[----:B------:R-:W2:Y:S04]  /*3cd10*/  LDL.LU R22, [R1+0x2b8] ;  /* 0x0002b80001167983 */ /* 0x000ea80000300800 */
[----:B------:R-:W2:Y:S04]  /*3cd20*/  LDL.LU R23, [R1+0x2bc] ;  /* 0x0002bc0001177983 */ /* 0x000ea80000300800 */
[----:B0-----:R-:W-:Y:S04]  /*3cd30*/  STL.64 [R1+0x1f10], R18 ;  /* 0x001f101201007387 */ /* 0x001fe80000100a00 */
[----:B------:R0:W-:Y:S04]  /*3cd40*/  STL.64 [R1+0x1f08], R16 ;  /* 0x001f081001007387 */ /* 0x0001e80000100a00 */
[----:B0-----:R-:W3:Y:S04]  /*3cd50*/  LDL.LU R16, [R1+0xe0] ;  /* 0x0000e00001107983 */ /* 0x001ee80000300800 */
[----:B------:R-:W3:Y:S04]  /*3cd60*/  LDL.LU R17, [R1+0xe4] ;  /* 0x0000e40001117983 */ /* 0x000ee80000300800 */
[----:B------:R-:W4:Y:S04]  /*3cd70*/  LDL.LU R18, [R1+0xe8] ;  /* 0x0000e80001127983 */ /* 0x000f280000300800 */
[----:B------:R-:W4:Y:S01]  /*3cd80*/  LDL.LU R19, [R1+0xec] ;  /* 0x0000ec0001137983 */ /* 0x000f220000300800 */
[----:B------:R-:W-:-:S03]  /*3cd90*/  IMAD.MOV.U32 R25, RZ, RZ, R11 ;  /* 0x000000ffff197224 */ /* 0x000fc600078e000b */
[----:B----4-:R-:W-:Y:S04]  /*3cda0*/  STL.64 [R1+0x1f28], R18 ;  /* 0x001f281201007387 */ /* 0x010fe80000100a00 */
[----:B---3--:R0:W-:Y:S02]  /*3cdb0*/  STL.64 [R1+0x1f20], R16 ;  /* 0x001f201001007387 */ /* 0x0081e40000100a00 */
[----:B0-----:R-:W-:Y:S02]  /*3cdc0*/  IMAD.MOV.U32 R17, RZ, RZ, R26 ;  /* 0x000000ffff117224 */ /* 0x001fe400078e001a */
[----:B------:R-:W-:Y:S02]  /*3cdd0*/  IMAD.MOV.U32 R16, RZ, RZ, R27 ;  /* 0x000000ffff107224 */ /* 0x000fe400078e001b */
[----:B------:R-:W3:Y:S04]  /*3cde0*/  LDL.LU.64 R26, [R1+0x2108] ;  /* 0x00210800011a7983 */ /* 0x000ee80000300a00 */
[----:B------:R-:W-:Y:S04]  /*3cdf0*/  STL.64 [R1+0xae0], R8 ;  /* 0x000ae00801007387 */ /* 0x000fe80000100a00 */
[----:B------:R0:W-:Y:S04]  /*3ce00*/  STL.64 [R1+0xae8], R10 ;  /* 0x000ae80a01007387 */ /* 0x0001e80000100a00 */
[----:B0-----:R-:W2:Y:S01]  /*3ce10*/  LDL.LU.64 R10, [R1+0x2100] ;  /* 0x00210000010a7983 */ /* 0x001ea20000300a00 */
[----:B------:R-:W-:-:S05]  /*3ce20*/  IMAD.MOV.U32 R24, RZ, RZ, R9 ;  /* 0x000000ffff187224 */ /* 0x000fca00078e0009 */
[----:B------:R-:W-:Y:S04]  /*3ce30*/  STL [R1+0x195c], R24 ;  /* 0x00195c1801007387 */ /* 0x000fe80000100800 */
[----:B------:R-:W-:Y:S01]  /*3ce40*/  STL [R1+0x1958], R25 ;  /* 0x0019581901007387 */ /* 0x000fe20000100800 */
[----:B--2---:R-:W-:Y:S03]  /*3ce50*/  HMMA.16816.F32.BF16 R8, R4, R10, R20 ;  /* 0x0000000a0408723c */ /* 0x004fe60000041814 */
[----:B------:R-:W2:Y:S04]  /*3ce60*/  LDL.LU.64 R22, [R1+0x20f8] ;  /* 0x0020f80001167983 */ /* 0x000ea80000300a00 */
[----:B------:R-:W2:-:S12]  /*3ce70*/  LDL.LU.64 R20, [R1+0x20f0] ;  /* 0x0020f00001147983 */ /* 0x000e980000300a00 */
[----:B------:R-:W-:Y:S04]  /*3ce80*/  STL.64 [R1+0xac0], R8 ;  /* 0x000ac00801007387 */ /* 0x000fe80000100a00 */
[----:B------:R0:W-:Y:S04]  /*3ce90*/  STL.64 [R1+0xac8], R10 ;  /* 0x000ac80a01007387 */ /* 0x0001e80000100a00 */
        /* <DEDUP_REMOVED lines=19> */
[----:B------:R-:W-:-:S02]  /*3cfd0*/  IMAD.MOV.U32 R18, RZ, RZ, R2 ;  /* 0x000000ffff127224 */ /* 0x000fc400078e0002 */
[----:B------:R-:W-:Y:S01]  /*3cfe0*/  IMAD.MOV.U32 R19, RZ, RZ, R0 ;  /* 0x000000ffff137224 */ /* 0x000fe200078e0000 */
[----:B--2---:R-:W-:Y:S01]  /*3cff0*/  HMMA.16816.F32.BF16 R20, R4, R10, R20 ;  /* 0x0000000a0414723c */ /* 0x004fe20000041814 */
[----:B------:R-:W-:Y:S02]  /*3d000*/  IMAD.MOV.U32 R2, RZ, RZ, R10 ;  /* 0x000000ffff027224 */ /* 0x000fe400078e000a */
[----:B------:R-:W-:-:S15]  /*3d010*/  IMAD.MOV.U32 R0, RZ, RZ, R11 ;  /* 0x000000ffff007224 */ /* 0x000fde00078e000b */
[----:B------:R-:W-:Y:S01]  /*3d020*/  NOP ;  /* 0x0000000000007918 */ /* 0x000fe20000000000 */
[----:B------:R-:W-:Y:S04]  /*3d030*/  STL.64 [R1+0xa90], R20 ;  /* 0x000a901401007387 */ /* 0x000fe80000100a00 */
[----:B------:R0:W-:Y:S04]  /*3d040*/  STL.64 [R1+0xa98], R22 ;  /* 0x000a981601007387 */ /* 0x0001e80000100a00 */
[----:B0-----:R-:W2:Y:S04]  /*3d050*/  LDL.LU.64 R22, [R1+0x20b0] ;  /* 0x0020b00001167983 */ /* 0x001ea80000300a00 */
[----:B------:R-:W4:Y:S04]  /*3d060*/  LDL.LU.64 R10, [R1+0x20a8] ;  /* 0x0020a800010a7983 */ /* 0x000f280000300a00 */
[----:B------:R-:W4:Y:S02]  /*3d070*/  LDL.LU.64 R8, [R1+0x20a0] ;  /* 0x0020a00001087983 */ /* 0x000f240000300a00 */
[----:B----4-:R-:W-:-:S15]  /*3d080*/  HMMA.16816.F32.BF16 R8, R4, R18, R8 ;  /* 0x000000120408723c */ /* 0x010fde0000041808 */
[----:B------:R-:W-:-:S04]  /*3d090*/  NOP ;  /* 0x0000000000007918 */ /* 0x000fc80000000000 */
[----:B------:R-:W-:Y:S04]  /*3d0a0*/  STL.64 [R1+0xa80], R8 ;  /* 0x000a800801007387 */ /* 0x000fe80000100a00 */
[----:B------:R0:W-:Y:S04]  /*3d0b0*/  STL.64 [R1+0xa88], R10 ;  /* 0x000a880a01007387 */ /* 0x0001e80000100a00 */
[----:B0-----:R-:W2:Y:S04]  /*3d0c0*/  LDL.LU.64 R10, [R1+0x2098] ;  /* 0x00209800010a7983 */ /* 0x001ea80000300a00 */
[----:B------:R-:W2:Y:S04]  /*3d0d0*/  LDL.LU.64 R8, [R1+0x2090] ;  /* 0x0020900001087983 */ /* 0x000ea80000300a00 */
[----:B------:R0:W-:Y:S02]  /*3d0e0*/  STL.64 [R1+0x1f38], R18 ;  /* 0x001f381201007387 */ /* 0x0001e40000100a00 */
[----:B0-----:R-:W-:-:S02]  /*3d0f0*/  IMAD.MOV.U32 R18, RZ, RZ, R2 ;  /* 0x000000ffff127224 */ /* 0x001fc400078e0002 */
[----:B------:R-:W-:-:S05]  /*3d100*/  IMAD.MOV.U32 R19, RZ, RZ, R0 ;  /* 0x000000ffff137224 */ /* 0x000fca00078e0000 */
[----:B------:R-:W-:Y:S01]  /*3d110*/  STL.64 [R1+0x1f50], R18 ;  /* 0x001f501201007387 */ /* 0x000fe20000100a00 */
[----:B--2---:R-:W-:-:S15]  /*3d120*/  HMMA.16816.F32.BF16 R8, R4, R22, R8 ;  /* 0x000000160408723c */ /* 0x004fde0000041808 */
[----:B------:R-:W-:-:S04]  /*3d130*/  NOP ;  /* 0x0000000000007918 */ /* 0x000fc80000000000 */
[----:B------:R-:W-:Y:S04]  /*3d140*/  STL.64 [R1+0xa70], R8 ;  /* 0x000a700801007387 */ /* 0x000fe80000100a00 */
[----:B------:R0:W-:Y:S04]  /*3d150*/  STL.64 [R1+0xa78], R10 ;  /* 0x000a780a01007387 */ /* 0x0001e80000100a00 */
[----:B0-----:R-:W3:Y:S04]  /*3d160*/  LDL.LU.64 R10, [R1+0x2088] ;  /* 0x00208800010a7983 */ /* 0x001ee80000300a00 */
[----:B------:R-:W3:Y:S01]  /*3d170*/  LDL.LU.64 R8, [R1+0x2080] ;  /* 0x0020800001087983 */ /* 0x000ee20000300a00 */
[----:B------:R-:W-:-:S02]  /*3d180*/  IMAD.MOV.U32 R2, RZ, RZ, R22 ;  /* 0x000000ffff027224 */ /* 0x000fc400078e0016 */
[----:B------:R-:W-:Y:S02]  /*3d190*/  IMAD.MOV.U32 R0, RZ, RZ, R23 ;  /* 0x000000ffff007224 */ /* 0x000fe400078e0017 */
[----:B------:R-:W-:Y:S01]  /*3d1a0*/  IMAD.MOV.U32 R18, RZ, RZ, R25 ;  /* 0x000000ffff127224 */ /* 0x000fe200078e0019 */
[----:B------:R-:W2:Y:S04]  /*3d1b0*/  LDL.LU.64 R22, [R1+0x2078] ;  /* 0x0020780001167983 */ /* 0x000ea80000300a00 */
[----:B------:R-:W4:Y:S01]  /*3d1c0*/  LDL.LU.64 R20, [R1+0x2070] ;  /* 0x0020700001147983 */ /* 0x000f220000300a00 */
[----:B------:R-:W-:Y:S01]  /*3d1d0*/  IMAD.MOV.U32 R19, RZ, RZ, R24 ;  /* 0x000000ffff137224 */ /* 0x000fe200078e0018 */
[----:B---3--:R-:W-:-:S15]  /*3d1e0*/  HMMA.16816.F32.BF16 R8, R4, R26, R8 ;  /* 0x0000001a0408723c */ /* 0x008fde0000041808 */
[----:B------:R-:W-:-:S04]  /*3d1f0*/  NOP ;  /* 0x0000000000007918 */ /* 0x000fc80000000000 */
[----:B------:R-:W-:Y:S04]  /*3d200*/  STL.64 [R1+0xa60], R8 ;  /* 0x000a600801007387 */ /* 0x000fe80000100a00 */
[----:B------:R0:W-:Y:S04]  /*3d210*/  STL.64 [R1+0xa68], R10 ;  /* 0x000a680a01007387 */ /* 0x0001e80000100a00 */
[----:B0-----:R-:W3:Y:S04]  /*3d220*/  LDL.LU.64 R10, [R1+0x2068] ;  /* 0x00206800010a7983 */ /* 0x001ee80000300a00 */
[----:B------:R-:W2:Y:S04]  /*3d230*/  LDL.LU.64 R8, [R1+0x2060] ;  /* 0x0020600001087983 */ /* 0x000ea80000300a00 */
[----:B------:R0:W-:Y:S04]  /*3d240*/  STL.64 [R1+0x1f68], R18 ;  /* 0x001f681201007387 */ /* 0x0001e80000100a00 */
[----:B------:R1:W-:Y:S04]  /*3d250*/  STL.64 [R1+0x1f30], R26 ;  /* 0x001f301a01007387 */ /* 0x0003e80000100a00 */
[----:B------:R-:W2:Y:S04]  /*3d260*/  LDL.LU R24, [R1+0x100] ;  /* 0x0001000001187983 */ /* 0x000ea80000300800 */
[----:B------:R-:W2:Y:S01]  /*3d270*/  LDL.LU R25, [R1+0x104] ;  /* 0x0001040001197983 */ /* 0x000ea20000300800 */
[----:B0-----:R-:W-:-:S02]  /*3d280*/  IMAD.MOV.U32 R18, RZ, RZ, R14 ;  /* 0x000000ffff127224 */ /* 0x001fc400078e000e */
[----:B------:R-:W-:Y:S01]  /*3d290*/  IMAD.MOV.U32 R19, RZ, RZ, R15 ;  /* 0x000000ffff137224 */ /* 0x000fe200078e000f */
[----:B-1----:R-:W2:Y:S04]  /*3d2a0*/  LDL.LU R26, [R1+0x108] ;  /* 0x00010800011a7983 */ /* 0x002ea80000300800 */
[----:B------:R-:W2:Y:S04]  /*3d2b0*/  LDL.LU R27, [R1+0x10c] ;  /* 0x00010c00011b7983 */ /* 0x000ea80000300800 */
[----:B------:R-:W2:Y:S04]  /*3d2c0*/  LDL.LU R14, [R1+0x205c] ;  /* 0x00205c00010e7983 */ /* 0x000ea80000300800 */
[----:B------:R-:W2:Y:S04]  /*3d2d0*/  LDL.LU R15, [R1+0x2058] ;  /* 0x00205800010f7983 */ /* 0x000ea80000300800 */
[----:B------:R0:W-:Y:S04]  /*3d2e0*/  STL.64 [R1+0x1f80], R18 ;  /* 0x001f801201007387 */ /* 0x0001e80000100a00 */
[----:B0-----:R-:W2:Y:S04]  /*3d2f0*/  LDL.64 R18, [R1+0x58] ;  /* 0x0000580001127983 */ /* 0x001ea80000100a00 */
[----:B--2---:R-:W-:Y:S04]  /*3d300*/  STL.64 [R1+0x1f98], R18 ;  /* 0x001f981201007387 */ /* 0x004fe80000100a00 */
[----:B------:R-:W-:Y:S04]  /*3d310*/  STL.64 [R1+0x1f48], R26 ;  /* 0x001f481a01007387 */ /* 0x000fe80000100a00 */
[----:B------:R0:W-:Y:S04]  /*3d320*/  STL.64 [R1+0x1f40], R24 ;  /* 0x001f401801007387 */ /* 0x0001e80000100a00 */
        /* <DEDUP_REMOVED lines=33> */
[----:B------:R0:W-:Y:S02]  /*3d540*/  STL.64 [R1+0x1ff8], R18 ;  /* 0x001ff81201007387 */ /* 0x0001e40000100a00 */
[----:B0-----:R-:W-:Y:S02]  /*3d550*/  IMAD.MOV.U32 R18, RZ, RZ, R13 ;  /* 0x000000ffff127224 */ /* 0x001fe400078e000d */
[----:B---3--:R-:W-:-:S05]  /*3d560*/  IMAD.MOV.U32 R19, RZ, RZ, R11 ;  /* 0x000000ffff137224 */ /* 0x008fca00078e000b */
[----:B------:R-:W-:Y:S04]  /*3d570*/  STL.64 [R1+0x2010], R18 ;  /* 0x0020101201007387 */ /* 0x000fe80000100a00 */
[----:B--2---:R-:W-:Y:S04]  /*3d580*/  STL.64 [R1+0x1fa8], R26 ;  /* 0x001fa81a01007387 */ /* 0x004fe80000100a00 */
[----:B------:R0:W-:Y:S04]  /*3d590*/  STL.64 [R1+0x1fa0], R24 ;  /* 0x001fa01801007387 */ /* 0x0001e80000100a00 */
[----:B0-----:R-:W2:Y:S04]  /*3d5a0*/  LDL.LU R24, [R1+0x150] ;  /* 0x0001500001187983 */ /* 0x001ea80000300800 */
[----:B------:R-:W2:Y:S04]  /*3d5b0*/  LDL.LU R25, [R1+0x154] ;  /* 0x0001540001197983 */ /* 0x000ea80000300800 */
[----:B------:R-:W3:Y:S04]  /*3d5c0*/  LDL.LU R26, [R1+0x158] ;  /* 0x00015800011a7983 */ /* 0x000ee80000300800 */
[----:B------:R-:W3:Y:S01]  /*3d5d0*/  LDL.LU R27, [R1+0x15c] ;  /* 0x00015c00011b7983 */ /* 0x000ee20000300800 */
[----:B------:R-:W-:-:S02]  /*3d5e0*/  IMAD.MOV.U32 R18, RZ, RZ, R10 ;  /* 0x000000ffff127224 */ /* 0x000fc400078e000a */
[----:B------:R-:W-:-:S05]  /*3d5f0*/  IMAD.MOV.U32 R19, RZ, RZ, R9 ;  /* 0x000000ffff137224 */ /* 0x000fca00078e0009 */
[----:B------:R-:W-:Y:S04]  /*3d600*/  STL.64 [R1+0x2028], R18 ;  /* 0x0020281201007387 */ /* 0x000fe80000100a00 */
        /* <DEDUP_REMOVED lines=8> */
[----:B------:R-:W4:Y:S01]  /*3d690*/  LDL.LU R22, [R1+0x1d8] ;  /* 0x0001d80001167983 */ /* 0x000f220000300800 */
[----:B------:R-:W-:-:S03]  /*3d6a0*/  IMAD.MOV.U32 R18, RZ, RZ, R8 ;  /* 0x000000ffff127224 */ /* 0x000fc600078e0008 */
        /* <DEDUP_REMOVED lines=38> */
[----:B0-----:R-:W3:Y:S01]  /*3d910*/  LDL.LU.64 R10, [R1+0x2050] ;  /* 0x00205000010a7983 */ /* 0x001ee20000300a00 */
[----:B------:R-:W-:Y:S01]  /*3d920*/  IMAD.MOV.U32 R19, RZ, RZ, R3 ;  /* 0x000000ffff137224 */ /* 0x000fe200078e0003 */
[----:B---3--:R-:W-:Y:S02]  /*3d930*/  HMMA.16816.F32.BF16 R4, R4, R10, R20 ;  /* 0x0000000a0404723c */ /* 0x008fe40000041814 */
[----:B------:R-:W2:Y:S04]  /*3d940*/  LDL.LU.64 R22, [R1+0x2048] ;  /* 0x0020480001167983 */ /* 0x000ea80000300a00 */
[----:B------:R-:W2:-:S13]  /*3d950*/  LDL.LU.64 R20, [R1+0x2040] ;  /* 0x0020400001147983 */ /* 0x000e9a0000300a00 */
[----:B------:R-:W-:Y:S04]  /*3d960*/  STL.64 [R1+0xa40], R4 ;  /* 0x000a400401007387 */ /* 0x000fe80000100a00 */
[----:B------:R-:W-:Y:S04]  /*3d970*/  STL.64 [R1+0xa48], R6 ;  /* 0x000a480601007387 */ /* 0x000fe80000100a00 */
[----:B------:R0:W-:Y:S04]  /*3d980*/  STL.64 [R1+0x1f18], R10 ;  /* 0x001f180a01007387 */ /* 0x0001e80000100a00 */
[----:B------:R-:W3:Y:S04]  /*3d990*/  LDL.LU R8, [R1+0xf0] ;  /* 0x0000f00001087983 */ /* 0x000ee80000300800 */
[----:B------:R-:W3:Y:S04]  /*3d9a0*/  LDL.LU R9, [R1+0xf4] ;  /* 0x0000f40001097983 */ /* 0x000ee80000300800 */
[----:B0-----:R-:W3:Y:S04]  /*3d9b0*/  LDL.LU R10, [R1+0xf8] ;  /* 0x0000f800010a7983 */ /* 0x001ee80000300800 */
[----:B------:R-:W3:Y:S01]  /*3d9c0*/  LDL.LU R11, [R1+0xfc] ;  /* 0x0000fc00010b7983 */ /* 0x000ee20000300800 */
        /* <DEDUP_REMOVED lines=70> */
[----:B------:R-:W2:-:S15]  /*3de30*/  LDL.LU.64 R26, [R1+0x1f30] ;  /* 0x001f3000011a7983 */ /* 0x000e9e0000300a00 */
[----:B------:R-:W-:Y:S02]  /*3de40*/  NOP ;  /* 0x0000000000007918 */ /* 0x000fe40000000000 */
[----:B------:R-:W-:Y:S04]  /*3de50*/  STL.64 [R1+0xb80], R16 ;  /* 0x000b801001007387 */ /* 0x000fe80000100a00 */
[----:B------:R0:W-:Y:S04]  /*3de60*/  STL.64 [R1+0xb88], R18 ;  /* 0x000b881201007387 */ /* 0x0001e80000100a00 */
[----:B0-----:R-:W2:Y:S04]  /*3de70*/  LDL.LU.64 R18, [R1+0x1f28] ;  /* 0x001f280001127983 */ /* 0x001ea80000300a00 */
[----:B------:R-:W2:Y:S01]  /*3de80*/  LDL.LU.64 R16, [R1+0x1f20] ;  /* 0x001f200001107983 */ /* 0x000ea20000300a00 */
[----:B------:R-:W-:-:S02]  /*3de90*/  IMAD.MOV.U32 R6, RZ, RZ, R2 ;  /* 0x000000ffff067224 */ /* 0x000fc400078e0002 */
[----:B------:R-:W-:-:S07]  /*3dea0*/  IMAD.MOV.U32 R7, RZ, RZ, R0 ;  /* 0x000000ffff077224 */ /* 0x000fce00078e0000 */
[----:B---3--:R-:W-:-:S15]  /*3deb0*/  HMMA.16816.F32.BF16 R8, R20, R6, R8 ;  /* 0x000000061408723c */ /* 0x008fde0000041808 */
[----:B------:R-:W-:-:S04]  /*3dec0*/  NOP ;  /* 0x0000000000007918 */ /* 0x000fc80000000000 */
[----:B------:R0:W-:Y:S04]  /*3ded0*/  STL.64 [R1+0xb70], R8 ;  /* 0x000b700801007387 */ /* 0x0001e80000100a00 */
[----:B------:R1:W-:Y:S04]  /*3dee0*/  STL.64 [R1+0xb78], R10 ;  /* 0x000b780a01007387 */ /* 0x0003e80000100a00 */
[----:B0-----:R-:W3:Y:S01]  /*3def0*/  LDL.LU R8, [R1+0x1c0] ;  /* 0x0001c00001087983 */ /* 0x001ee20000300800 */
[----:B--2---:R-:W-:-:S15]  /*3df00*/  HMMA.16816.F32.BF16 R4, R20, R26, R16 ;  /* 0x0000001a1404723c */ /* 0x004fde0000041810 */
[----:B------:R-:W-:-:S04]  /*3df10*/  NOP ;  /* 0x0000000000007918 */ /* 0x000fc80000000000 */
[----:B------:R-:W-:Y:S04]  /*3df20*/  STL.64 [R1+0xb60], R4 ;  /* 0x000b600401007387 */ /* 0x000fe80000100a00 */
[----:B------:R-:W-:Y:S04]  /*3df30*/  STL.64 [R1+0xb68], R6 ;  /* 0x000b680601007387 */ /* 0x000fe80000100a00 */
[----:B------:R-:W3:Y:S04]  /*3df40*/  LDL.LU R9, [R1+0x1c4] ;  /* 0x0001c40001097983 */ /* 0x000ee80000300800 */
[----:B-1----:R-:W3:Y:S04]  /*3df50*/  LDL.LU R10, [R1+0x1c8] ;  /* 0x0001c800010a7983 */ /* 0x002ee80000300800 */
[----:B------:R-:W3:Y:S04]  /*3df60*/  LDL.LU R11, [R1+0x1cc] ;  /* 0x0001cc00010b7983 */ /* 0x000ee80000300800 */
[----:B------:R0:W-:Y:S04]  /*3df70*/  STL.64 [R1+0x1e68], R26 ;  /* 0x001e681a01007387 */ /* 0x0001e80000100a00 */
[----:B------:R-:W1:Y:S04]  /*3df80*/  LDSM.16.MT88.4 R4, [R12+UR5+0x6080] ;  /* 0x006080050c04783b */ /* 0x000e680008004200 */
[----:B0-----:R-:W2:Y:S04]  /*3df90*/  LDL.64 R26, [R1+0x78] ;  /* 0x00007800011a7983 */ /* 0x001ea80000100a00 */
[----:B--2---:R0:W-:Y:S04]  /*3dfa0*/  STL.64 [R1+0x1ec0], R26 ;  /* 0x001ec01a01007387 */ /* 0x0041e80000100a00 */
[----:B------:R-:W2:Y:S04]  /*3dfb0*/  LDL.LU R24, [R1+0x7c0] ;  /* 0x0007c00001187983 */ /* 0x000ea80000300800 */
[----:B------:R-:W2:Y:S04]  /*3dfc0*/  LDL.LU R25, [R1+0x7c4] ;  /* 0x0007c40001197983 */ /* 0x000ea80000300800 */
[----:B0-----:R-:W4:Y:S04]  /*3dfd0*/  LDL.LU R26, [R1+0x7c8] ;  /* 0x0007c800011a7983 */ /* 0x001f280000300800 */
[----:B------:R-:W4:Y:S04]  /*3dfe0*/  LDL.LU R27, [R1+0x7cc] ;  /* 0x0007cc00011b7983 */ /* 0x000f280000300800 */
[----:B------:R-:W2:Y:S04]  /*3dff0*/  LDL.LU R16, [R1+0xd0] ;  /* 0x0000d00001107983 */ /* 0x000ea80000300800 */
[----:B------:R-:W3:Y:S04]  /*3e000*/  LDL.LU R17, [R1+0xd4] ;  /* 0x0000d40001117983 */ /* 0x000ee80000300800 */
[----:B------:R-:W3:Y:S04]  /*3e010*/  LDL.LU R18, [R1+0xd8] ;  /* 0x0000d80001127983 */ /* 0x000ee80000300800 */
[----:B------:R-:W3:Y:S04]  /*3e020*/  LDL.LU R19, [R1+0xdc] ;  /* 0x0000dc0001137983 */ /* 0x000ee80000300800 */
[----:B----4-:R0:W-:Y:S04]  /*3e030*/  STL.64 [R1+0x1ed0], R26 ;  /* 0x001ed01a01007387 */ /* 0x0101e80000100a00 */
[----:B--2---:R-:W-:Y:S04]  /*3e040*/  STL.64 [R1+0x1ec8], R24 ;  /* 0x001ec81801007387 */ /* 0x004fe80000100a00 */
[----:B0-----:R-:W2:Y:S04]  /*3e050*/  LDL.64 R26, [R1+0x98] ;  /* 0x00009800011a7983 */ /* 0x001ea80000100a00 */
[----:B--2---:R0:W-:Y:S04]  /*3e060*/  STL.64 [R1+0x1ed8], R26 ;  /* 0x001ed81a01007387 */ /* 0x0041e80000100a00 */
[----:B0-----:R-:W2:Y:S04]  /*3e070*/  LDL.64 R26, [R1+0xa8] ;  /* 0x0000a800011a7983 */ /* 0x001ea80000100a00 */
[----:B--2---:R0:W-:Y:S04]  /*3e080*/  STL.64 [R1+0x1ee8], R26 ;  /* 0x001ee81a01007387 */ /* 0x0041e80000100a00 */
[----:B0-----:R-:W2:Y:S01]  /*3e090*/  LDL.64 R26, [R1+0xb8] ;  /* 0x0000b800011a7983 */ /* 0x001ea20000100a00 */
[C---:B---3--:R-:W-:Y:S03]  /*3e0a0*/  HMMA.16816.F32.BF16 R8, R20.reuse, R14, R8 ;  /* 0x0000000e1408723c */ /* 0x048fe60000041808 */
[----:B--2---:R0:W-:Y:S04]  /*3e0b0*/  STL.64 [R1+0x1ef0], R26 ;  /* 0x001ef01a01007387 */ /* 0x0041e80000100a00 */
[----:B0-----:R-:W2:Y:S04]  /*3e0c0*/  LDL.64 R26, [R1+0xc8] ;  /* 0x0000c800011a7983 */ /* 0x001ea80000100a00 */
[----:B-1----:R-:W-:Y:S04]  /*3e0d0*/  STL.64 [R1+0x1e00], R6 ;  /* 0x001e000601007387 */ /* 0x002fe80000100a00 */
        /* <DEDUP_REMOVED lines=15> */
[----:B------:R-:W-:Y:S04]  /*3e1d0*/  STL [R1+0x1e10], R15 ;  /* 0x001e100f01007387 */ /* 0x000fe80000100800 */
[----:B------:R0:W-:Y:S04]  /*3e1e0*/  STL [R1+0x1ee0], R12 ;  /* 0x001ee00c01007387 */ /* 0x0001e80000100800 */
[----:B0-----:R-:W3:Y:S04]  /*3e1f0*/  LDL.LU R12, [R1+0x800] ;  /* 0x00080000010c7983 */ /* 0x001ee80000300800 */
[----:B------:R-:W3:Y:S04]  /*3e200*/  LDL.LU R13, [R1+0x804] ;  /* 0x00080400010d7983 */ /* 0x000ee80000300800 */
[----:B------:R-:W3:Y:S04]  /*3e210*/  LDL.LU R14, [R1+0x808] ;  /* 0x00080800010e7983 */ /* 0x000ee80000300800 */
[----:B------:R-:W3:Y:S01]  /*3e220*/  LDL.LU R15, [R1+0x80c] ;  /* 0x00080c00010f7983 */ /* 0x000ee20000300800 */
[----:B----4-:R-:W-:Y:S03]  /*3e230*/  HMMA.16816.F32.BF16 R20, R20, R10, R16 ;  /* 0x0000000a1414723c */ /* 0x010fe60000041810 */
[----:B------:R-:W3:Y:S04]  /*3e240*/  LDL.LU.64 R18, [R1+0x1f10] ;  /* 0x001f100001127983 */ /* 0x000ee80000300a00 */
[----:B------:R-:W3:Y:S01]  /*3e250*/  LDL.LU.64 R16, [R1+0x1f08] ;  /* 0x001f080001107983 */ /* 0x000ee20000300a00 */
[----:B--2---:R-:W-:-:S02]  /*3e260*/  IMAD.MOV.U32 R2, RZ, RZ, R26 ;  /* 0x000000ffff027224 */ /* 0x004fc400078e001a */
[----:B------:R-:W-:-:S09]  /*3e270*/  IMAD.MOV.U32 R0, RZ, RZ, R27 ;  /* 0x000000ffff007224 */ /* 0x000fd200078e001b */
[----:B------:R0:W-:Y:S04]  /*3e280*/  STL.64 [R1+0xb40], R20 ;  /* 0x000b401401007387 */ /* 0x0001e80000100a00 */
[----:B------:R1:W-:Y:S04]  /*3e290*/  STL.64 [R1+0xb48], R22 ;  /* 0x000b481601007387 */ /* 0x0003e80000100a00 */
[----:B0-----:R-:W2:Y:S04]  /*3e2a0*/  LDL.LU R20, [R1+0x7b0] ;  /* 0x0007b00001147983 */ /* 0x001ea80000300800 */
[----:B------:R-:W2:Y:S04]  /*3e2b0*/  LDL.LU R21, [R1+0x7b4] ;  /* 0x0007b40001157983 */ /* 0x000ea80000300800 */
[----:B-1----:R-:W2:Y:S04]  /*3e2c0*/  LDL.LU R22, [R1+0x7b8] ;  /* 0x0007b80001167983 */ /* 0x002ea80000300800 */
[----:B------:R-:W2:Y:S04]  /*3e2d0*/  LDL.LU R23, [R1+0x7bc] ;  /* 0x0007bc0001177983 */ /* 0x000ea80000300800 */
[----:B------:R0:W-:Y:S04]  /*3e2e0*/  STL.64 [R1+0x1e08], R10 ;  /* 0x001e080a01007387 */ /* 0x0001e80000100a00 */
[----:B------:R-:W4:Y:S04]  /*3e2f0*/  LDL.LU R8, [R1+0x7d0] ;  /* 0x0007d00001087983 */ /* 0x000f280000300800 */
[----:B------:R-:W4:Y:S04]  /*3e300*/  LDL.LU R9, [R1+0x7d4] ;  /* 0x0007d40001097983 */ /* 0x000f280000300800 */
[----:B0-----:R-:W4:Y:S04]  /*3e310*/  LDL.LU R10, [R1+0x7d8] ;  /* 0x0007d800010a7983 */ /* 0x001f280000300800 */
[----:B------:R-:W4:Y:S01]  /*3e320*/  LDL.LU R11, [R1+0x7dc] ;  /* 0x0007dc00010b7983 */ /* 0x000f220000300800 */
[----:B---3--:R-:W-:-:S15]  /*3e330*/  HMMA.16816.F32.BF16 R4, R16, R26, R4 ;  /* 0x0000001a1004723c */ /* 0x008fde0000041804 */
[----:B------:R-:W-:-:S04]  /*3e340*/  NOP ;  /* 0x0000000000007918 */ /* 0x000fc80000000000 */
        /* <DEDUP_REMOVED lines=18> */
[----:B------:R0:W-:Y:S04]  /*3e470*/  STL.64 [R1+0x2c0], R12 ;  /* 0x0002c00c01007387 */ /* 0x0001e80000100a00 */
[----:B------:R-:W-:Y:S04]  /*3e480*/  STL.64 [R1+0x2c8], R14 ;  /* 0x0002c80e01007387 */ /* 0x000fe80000100a00 */
[----:B0-----:R-:W3:Y:S04]  /*3e490*/  LDL.LU R12, [R1+0x1ee0] ;  /* 0x001ee000010c7983 */ /* 0x001ee80000300800 */
[----:B------:R-:W4:Y:S02]  /*3e4a0*/  LDL.LU.64 R26, [R1+0x1ed8] ;  /* 0x001ed800011a7983 */ /* 0x000f240000300a00 */
[----:B----4-:R-:W-:Y:S01]  /*3e4b0*/  HMMA.16816.F32.BF16 R8, R16, R26, R8 ;  /* 0x0000001a1008723c */ /* 0x010fe20000041808 */
[----:B------:R-:W-:-:S15]  /*3e4c0*/  IMAD.MOV.U32 R7, RZ, RZ, R27 ;  /* 0x000000ffff077224 */ /* 0x000fde00078e001b */
[----:B------:R-:W-:-:S03]  /*3e4d0*/  NOP ;  /* 0x0000000000007918 */ /* 0x000fc60000000000 */
[----:B------:R0:W-:Y:S04]  /*3e4e0*/  STL.64 [R1+0x220], R8 ;  /* 0x0002200801007387 */ /* 0x0001e80000100a00 */
[----:B------:R-:W-:Y:S01]  /*3e4f0*/  STL.64 [R1+0x228], R10 ;  /* 0x0002280a01007387 */ /* 0x000fe20000100a00 */
[----:B0-----:R-:W-:-:S03]  /*3e500*/  IMAD.MOV.U32 R8, RZ, RZ, R26 ;  /* 0x000000ffff087224 */ /* 0x001fc600078e001a */
[----:B------:R-:W4:Y:S04]  /*3e510*/  LDL.LU.64 R26, [R1+0x1ed0] ;  /* 0x001ed000011a7983 */ /* 0x000f280000300a00 */
[----:B------:R-:W4:Y:S04]  /*3e520*/  LDL.LU.64 R24, [R1+0x1ec8] ;  /* 0x001ec80001187983 */ /* 0x000f280000300a00 */
[----:B------:R0:W-:Y:S04]  /*3e530*/  STL.64 [R1+0x1e20], R6 ;  /* 0x001e200601007387 */ /* 0x0001e80000100a00 */
[----:B------:R-:W-:Y:S04]  /*3e540*/  STL.64 [R1+0x1e18], R4 ;  /* 0x001e180401007387 */ /* 0x000fe80000100a00 */
[----:B0-----:R-:W4:Y:S02]  /*3e550*/  LDL.64 R6, [R1+0x88] ;  /* 0x0000880001067983 */ /* 0x001f240000100a00 */
[----:B----4-:R-:W-:-:S15]  /*3e560*/  HMMA.16816.F32.BF16 R24, R16, R6, R24 ;  /* 0x000000061018723c */ /* 0x010fde0000041818 */
[----:B------:R-:W-:-:S04]  /*3e570*/  NOP ;  /* 0x0000000000007918 */ /* 0x000fc80000000000 */
[----:B------:R-:W-:Y:S04]  /*3e580*/  STL.64 [R1+0x210], R24 ;  /* 0x0002101801007387 */ /* 0x000fe80000100a00 */
[----:B------:R0:W-:Y:S04]  /*3e590*/  STL.64 [R1+0x218], R26 ;  /* 0x0002181a01007387 */ /* 0x0001e80000100a00 */
[----:B0-----:R-:W2:Y:S01]  /*3e5a0*/  LDL.LU.64 R26, [R1+0x1ec0] ;  /* 0x001ec000011a7983 */ /* 0x001ea20000300a00 */
[----:B------:R-:W-:Y:S02]  /*3e5b0*/  IMAD.MOV.U32 R10, RZ, RZ, R6 ;  /* 0x000000ffff0a7224 */ /* 0x000fe400078e0006 */
[----:B------:R-:W-:-:S02]  /*3e5c0*/  IMAD.MOV.U32 R9, RZ, RZ, R7 ;  /* 0x000000ffff097224 */ /* 0x000fc400078e0007 */
[----:B--2---:R-:W-:Y:S01]  /*3e5d0*/  HMMA.16816.F32.BF16 R4, R16, R26, R20 ;  /* 0x0000001a1004723c */ /* 0x004fe20000041814 */
[----:B------:R-:W-:Y:S02]  /*3e5e0*/  IMAD.MOV.U32 R13, RZ, RZ, R26 ;  /* 0x000000ffff0d7224 */ /* 0x000fe400078e001a */
[----:B------:R-:W-:-:S15]  /*3e5f0*/  IMAD.MOV.U32 R11, RZ, RZ, R27 ;  /* 0x000000ffff0b7224 */ /* 0x000fde00078e001b */
[----:B------:R-:W-:Y:S01]  /*3e600*/  NOP ;  /* 0x0000000000007918 */ /* 0x000fe20000000000 */
[----:B------:R-:W-:Y:S04]  /*3e610*/  STL.64 [R1+0x200], R4 ;  /* 0x0002000401007387 */ /* 0x000fe80000100a00 */
[----:B------:R-:W-:Y:S04]  /*3e620*/  STL.64 [R1+0x208], R6 ;  /* 0x0002080601007387 */ /* 0x000fe80000100a00 */
[----:B---3--:R-:W-:Y:S04]  /*3e630*/  STL.64 [R1+0x1eb8], R12 ;  /* 0x001eb80c01007387 */ /* 0x008fe80000100a00 */
[----:B------:R-:W-:Y:S04]  /*3e640*/  STL.64 [R1+0x1e38], R10 ;  /* 0x001e380a01007387 */ /* 0x000fe80000100a00 */
[----:B------:R0:W-:Y:S04]  /*3e650*/  STL.64 [R1+0x1e30], R8 ;  /* 0x001e300801007387 */ /* 0x0001e80000100a00 */
        /* <DEDUP_REMOVED lines=12> */
[----:B------:R-:W3:Y:S04]  /*3e720*/  LDL.64 R22, [R1+0x68] ;  /* 0x0000680001167983 */ /* 0x000ee80000100a00 */
[----:B--2---:R0:W-:Y:S04]  /*3e730*/  STL.64 [R1+0x1e78], R26 ;  /* 0x001e781a01007387 */ /* 0x0041e80000100a00 */
[----:B----4-:R-:W-:Y:S04]  /*3e740*/  STL.64 [R1+0x1e70], R24 ;  /* 0x001e701801007387 */ /* 0x010fe80000100a00 */
[----:B0-----:R-:W2:Y:S04]  /*3e750*/  LDL.64 R26, [R1+0x38] ;  /* 0x00003800011a7983 */ /* 0x001ea80000100a00 */
[----:B--2---:R0:W-:Y:S04]  /*3e760*/  STL.64 [R1+0x1e88], R26 ;  /* 0x001e881a01007387 */ /* 0x0041e80000100a00 */
[----:B0-----:R-:W2:Y:S04]  /*3e770*/  LDL.64 R26, [R1+0x48] ;  /* 0x00004800011a7983 */ /* 0x001ea80000100a00 */
[----:B--2---:R-:W-:Y:S04]  /*3e780*/  STL.64 [R1+0x1ea0], R26 ;  /* 0x001ea01a01007387 */ /* 0x004fe80000100a00 */
[----:B---3--:R0:W-:Y:S04]  /*3e790*/  STL.64 [R1+0x1e48], R10 ;  /* 0x001e480a01007387 */ /* 0x0081e80000100a00 */
[----:B------:R-:W-:Y:S04]  /*3e7a0*/  STL.64 [R1+0x1e40], R8 ;  /* 0x001e400801007387 */ /* 0x000fe80000100a00 */
[----:B0-----:R-:W2:Y:S04]  /*3e7b0*/  LDL.64 R10, [R1+0x18] ;  /* 0x00001800010a7983 */ /* 0x001ea80000100a00 */
[----:B--2---:R0:W-:Y:S04]  /*3e7c0*/  STL.64 [R1+0x1e60], R10 ;  /* 0x001e600a01007387 */ /* 0x0041e80000100a00 */
[----:B0-----:R-:W2:Y:S04]  /*3e7d0*/  LDL.64 R10, [R1+0x28] ;  /* 0x00002800010a7983 */ /* 0x001ea80000100a00 */
[----:B--2---:R0:W-:Y:S04]  /*3e7e0*/  STL.64 [R1+0x1e80], R10 ;  /* 0x001e800a01007387 */ /* 0x0041e80000100a00 */
        /* <DEDUP_REMOVED lines=8> */
[----:B------:R-:W3:Y:S04]  /*3e870*/  LDL.LU R10, [R1+0x788] ;  /* 0x00078800010a7983 */ /* 0x000ee80000300800 */
[----:B------:R-:W3:Y:S01]  /*3e880*/  LDL.LU R11, [R1+0x78c] ;  /* 0x00078c00010b7983 */ /* 0x000ee20000300800 */
[----:B------:R-:W-:Y:S03]  /*3e890*/  HMMA.16816.F32.BF16 R12, R16, R22, R12 ;  /* 0x00000016100c723c */ /* 0x000fe6000004180c */
[----:B---3--:R-:W-:Y:S04]  /*3e8a0*/  STL.64 [R1+0x1eb0], R10 ;  /* 0x001eb00a01007387 */ /* 0x008fe80000100a00 */
[----:B--2---:R0:W-:Y:S04]  /*3e8b0*/  STL.64 [R1+0x1ea8], R8 ;  /* 0x001ea80801007387 */ /* 0x0041e80000100a00 */
        /* <DEDUP_REMOVED lines=16> */
[----:B0-----:R-:W4:Y:S01]  /*3e9c0*/  LDL.LU.64 R12, [R1+0x1eb8] ;  /* 0x001eb800010c7983 */ /* 0x001f220000300a00 */
[----:B------:R-:W-:-:S02]  /*3e9d0*/  IMAD.MOV.U32 R26, RZ, RZ, R29 ;  /* 0x000000ffff1a7224 */ /* 0x000fc400078e001d */
[----:B------:R-:W-:Y:S02]  /*3e9e0*/  IMAD.MOV.U32 R27, RZ, RZ, R28 ;  /* 0x000000ffff1b7224 */ /* 0x000fe400078e001c */
[----:B------:R-:W-:Y:S02]  /*3e9f0*/  IMAD.MOV.U32 R29, RZ, RZ, R22 ;  /* 0x000000ffff1d7224 */ /* 0x000fe400078e0016 */
[----:B------:R-:W-:Y:S02]  /*3ea00*/  IMAD.MOV.U32 R28, RZ, RZ, R23 ;  /* 0x000000ffff1c7224 */ /* 0x000fe400078e0017 */
[----:B----4-:R-:W0:Y:S04]  /*3ea10*/  LDSM.16.MT88.4 R20, [R12+UR5+0x6100] ;  /* 0x006100050c14783b */ /* 0x010e280008004200 */
[----:B0-----:R-:W-:Y:S04]  /*3ea20*/  STL.64 [R1+0x1cb8], R22 ;  /* 0x001cb81601007387 */ /* 0x001fe80000100a00 */
[----:B------:R0:W-:Y:S04]  /*3ea30*/  STL.64 [R1+0x1cb0], R20 ;  /* 0x001cb01401007387 */ /* 0x0001e80000100a00 */
[----:B0-----:R-:W4:Y:S04]  /*3ea40*/  LDL.LU R20, [R1+0x4e0] ;  /* 0x0004e00001147983 */ /* 0x001f280000300800 */
[----:B------:R-:W4:Y:S04]  /*3ea50*/  LDL.LU R21, [R1+0x4e4] ;  /* 0x0004e40001157983 */ /* 0x000f280000300800 */
[----:B------:R-:W3:Y:S04]  /*3ea60*/  LDL.LU R22, [R1+0x4e8] ;  /* 0x0004e80001167983 */ /* 0x000ee80000300800 */
[----:B------:R-:W3:Y:S01]  /*3ea70*/  LDL.LU R23, [R1+0x4ec] ;  /* 0x0004ec0001177983 */ /* 0x000ee20000300800 */
[C---:B--2---:R-:W-:Y:S03]  /*3ea80*/  HMMA.16816.F32.BF16 R24, R16.reuse, R26, R8 ;  /* 0x0000001a1018723c */ /* 0x044fe60000041808 */
[----:B---3--:R0:W-:Y:S04]  /*3ea90*/  STL.64 [R1+0x1cc8], R22 ;  /* 0x001cc81601007387 */ /* 0x0081e80000100a00 */
[----:B----4-:R-:W-:Y:S04]  /*3eaa0*/  STL.64 [R1+0x1cc0], R20 ;  /* 0x001cc01401007387 */ /* 0x010fe80000100a00 */
[----:B0-----:R-:W2:Y:S04]  /*3eab0*/  LDL R22, [R1+0x8] ;  /* 0x0000080001167983 */ /* 0x001ea80000100800 */
[----:B------:R-:W2:Y:S04]  /*3eac0*/  LDL R23, [R1+0xc] ;  /* 0x00000c0001177983 */ /* 0x000ea80000100800 */
[----:B------:R-:W3:Y:S04]  /*3ead0*/  LDL.LU.64 R10, [R1+0x1eb0] ;  /* 0x001eb000010a7983 */ /* 0x000ee80000300a00 */
[----:B------:R-:W3:Y:S04]  /*3eae0*/  LDL.LU.64 R8, [R1+0x1ea8] ;  /* 0x001ea80001087983 */ /* 0x000ee80000300a00 */
        /* <DEDUP_REMOVED lines=28> */
[----:B------:R-:W4:Y:S02]  /*3ecb0*/  LDL.LU.64 R10, [R1+0x1e60] ;  /* 0x001e6000010a7983 */ /* 0x000f240000300a00 */
[----:B----4-:R-:W-:Y:S01]  /*3ecc0*/  HMMA.16816.F32.BF16 R4, R16, R10, R4 ;  /* 0x0000000a1004723c */ /* 0x010fe20000041804 */
[----:B------:R-:W-:Y:S02]  /*3ecd0*/  IMAD.MOV.U32 R0, RZ, RZ, R10 ;  /* 0x000000ffff007224 */ /* 0x000fe400078e000a */
[----:B------:R-:W-:-:S15]  /*3ece0*/  IMAD.MOV.U32 R2, RZ, RZ, R11 ;  /* 0x000000ffff027224 */ /* 0x000fde00078e000b */
[----:B------:R-:W-:Y:S01]  /*3ecf0*/  NOP ;  /* 0x0000000000007918 */ /* 0x000fe20000000000 */
[----:B------:R-:W-:Y:S04]  /*3ed00*/  STL.64 [R1+0x1a0], R4 ;  /* 0x0001a00401007387 */ /* 0x000fe80000100a00 */
[----:B------:R0:W-:Y:S04]  /*3ed10*/  STL.64 [R1+0x1a8], R6 ;  /* 0x0001a80601007387 */ /* 0x0001e80000100a00 */
[----:B0-----:R-:W3:Y:S04]  /*3ed20*/  LDL.LU.64 R6, [R1+0x1e58] ;  /* 0x001e580001067983 */ /* 0x001ee80000300a00 */
[----:B------:R-:W3:Y:S04]  /*3ed30*/  LDL.LU.64 R4, [R1+0x1e50] ;  /* 0x001e500001047983 */ /* 0x000ee80000300a00 */
[----:B------:R-:W2:Y:S04]  /*3ed40*/  LDL.LU.64 R10, [R1+0x1e48] ;  /* 0x001e4800010a7983 */ /* 0x000ea80000300a00 */
[----:B------:R-:W2:Y:S02]  /*3ed50*/  LDL.LU.64 R8, [R1+0x1e40] ;  /* 0x001e400001087983 */ /* 0x000ea40000300a00 */
[C---:B--2---:R-:W-:Y:S08]  /*3ed60*/  HMMA.16816.F32.BF16 R8, R16.reuse, R22, R8 ;  /* 0x000000161008723c */ /* 0x044ff00000041808 */
[----:B---3--:R-:W-:Y:S11]  /*3ed70*/  HMMA.16816.F32.BF16 R4, R16, R26, R4 ;  /* 0x0000001a1004723c */ /* 0x008ff60000041804 */
[----:B------:R-:W-:Y:S04]  /*3ed80*/  STL.64 [R1+0x190], R8 ;  /* 0x0001900801007387 */ /* 0x000fe80000100a00 */
[----:B------:R0:W-:Y:S04]  /*3ed90*/  STL.64 [R1+0x198], R10 ;  /* 0x0001980a01007387 */ /* 0x0001e80000100a00 */
[----:B0-----:R-:W2:Y:S04]  /*3eda0*/  LDL.LU.64 R10, [R1+0x1e38] ;  /* 0x001e3800010a7983 */ /* 0x001ea80000300a00 */
[----:B------:R-:W3:Y:S04]  /*3edb0*/  LDL.LU.64 R8, [R1+0x1e30] ;  /* 0x001e300001087983 */ /* 0x000ee80000300a00 */
[----:B------:R0:W-:Y:S02]  /*3edc0*/  STL.64 [R1+0x1cd8], R22 ;  /* 0x001cd81601007387 */ /* 0x0001e40000100a00 */
[----:B0-----:R-:W-:-:S02]  /*3edd0*/  IMAD.MOV.U32 R22, RZ, RZ, R0 ;  /* 0x000000ffff167224 */ /* 0x001fc400078e0000 */
[----:B------:R-:W-:Y:S01]  /*3ede0*/  IMAD.MOV.U32 R23, RZ, RZ, R2 ;  /* 0x000000ffff177224 */ /* 0x000fe200078e0002 */
[----:B------:R-:W4:Y:S04]  /*3edf0*/  LDL.LU R0, [R1+0x1e2c] ;  /* 0x001e2c0001007983 */ /* 0x000f280000300800 */
[----:B------:R-:W2:Y:S04]  /*3ee00*/  LDL.LU R2, [R1+0x1e28] ;  /* 0x001e280001027983 */ /* 0x000ea80000300800 */
[----:B------:R0:W-:Y:S04]  /*3ee10*/  STL.64 [R1+0x1cf0], R22 ;  /* 0x001cf01601007387 */ /* 0x0001e80000100a00 */
[----:B------:R-:W-:Y:S04]  /*3ee20*/  STL.64 [R1+0x180], R4 ;  /* 0x0001800401007387 */ /* 0x000fe80000100a00 */
[----:B------:R1:W-:Y:S01]  /*3ee30*/  STL.64 [R1+0x188], R6 ;  /* 0x0001880601007387 */ /* 0x0003e20000100a00 */
[----:B0-----:R-:W-:-:S02]  /*3ee40*/  IMAD.MOV.U32 R22, RZ, RZ, R25 ;  /* 0x000000ffff167224 */ /* 0x001fc400078e0019 */
[----:B------:R-:W-:Y:S01]  /*3ee50*/  IMAD.MOV.U32 R23, RZ, RZ, R24 ;  /* 0x000000ffff177224 */ /* 0x000fe200078e0018 */
[----:B-1----:R-:W2:Y:S04]  /*3ee60*/  LDL.LU.64 R6, [R1+0x1e20] ;  /* 0x001e200001067983 */ /* 0x002ea80000300a00 */
[----:B------:R-:W2:Y:S04]  /*3ee70*/  LDL.LU.64 R4, [R1+0x1e18] ;  /* 0x001e180001047983 */ /* 0x000ea80000300a00 */
[----:B------:R-:W-:Y:S04]  /*3ee80*/  STL.64 [R1+0x1d08], R22 ;  /* 0x001d081601007387 */ /* 0x000fe80000100a00 */
[----:B------:R0:W-:Y:S04]  /*3ee90*/  STL.64 [R1+0x1cd0], R26 ;  /* 0x001cd01a01007387 */ /* 0x0001e80000100a00 */
[----:B------:R-:W2:Y:S04]  /*3eea0*/  LDL.LU R24, [R1+0x500] ;  /* 0x0005000001187983 */ /* 0x000ea80000300800 */
[----:B------:R-:W2:Y:S04]  /*3eeb0*/  LDL.LU R25, [R1+0x504] ;  /* 0x0005040001197983 */ /* 0x000ea80000300800 */
[----:B0-----:R-:W2:Y:S04]  /*3eec0*/  LDL.LU R26, [R1+0x508] ;  /* 0x00050800011a7983 */ /* 0x001ea80000300800 */
[----:B------:R-:W2:Y:S01]  /*3eed0*/  LDL.LU R27, [R1+0x50c] ;  /* 0x00050c00011b7983 */ /* 0x000ea20000300800 */
[----:B------:R-:W-:-:S02]  /*3eee0*/  IMAD.MOV.U32 R22, RZ, RZ, R14 ;  /* 0x000000ffff167224 */ /* 0x000fc400078e000e */
[----:B------:R-:W-:Y:S01]  /*3eef0*/  IMAD.MOV.U32 R23, RZ, RZ, R15 ;  /* 0x000000ffff177224 */ /* 0x000fe200078e000f */
[----:B------:R-:W3:Y:S04]  /*3ef00*/  LDL.LU R14, [R1+0x1e14] ;  /* 0x001e1400010e7983 */ /* 0x000ee80000300800 */
[----:B------:R-:W3:Y:S04]  /*3ef10*/  LDL.LU R15, [R1+0x1e10] ;  /* 0x001e1000010f7983 */ /* 0x000ee80000300800 */
[----:B------:R0:W-:Y:S02]  /*3ef20*/  STL.64 [R1+0x1d20], R22 ;  /* 0x001d201601007387 */ /* 0x0001e40000100a00 */
[----:B0-----:R-:W-:-:S02]  /*3ef30*/  IMAD.MOV.U32 R22, RZ, RZ, R21 ;  /* 0x000000ffff167224 */ /* 0x001fc400078e0015 */
        /* <DEDUP_REMOVED lines=8> */
[----:B0-----:R-:W2:Y:S04]  /*3efc0*/  LDL.LU.64 R22, [R1+0x58] ;  /* 0x0000580001167983 */ /* 0x001ea80000300a00 */
        /* <DEDUP_REMOVED lines=36> */
[----:B------:R0:W-:Y:S02]  /*3f210*/  STL.64 [R1+0x1db0], R22 ;  /* 0x001db01601007387 */ /* 0x0001e40000100a00 */
[----:B0-----:R-:W-:Y:S02]  /*3f220*/  IMAD.MOV.U32 R22, RZ, RZ, R6 ;  /* 0x000000ffff167224 */ /* 0x001fe400078e0006 */
        /* <DEDUP_REMOVED lines=59> */
[----:B------:R-:W-:-:S02]  /*3f5e0*/  IMAD.MOV.U32 R22, RZ, RZ, R2 ;  /* 0x000000ffff167224 */ /* 0x000fc400078e0002 */
[----:B------:R-:W-:Y:S01]  /*3f5f0*/  IMAD.MOV.U32 R23, RZ, RZ, R0 ;  /* 0x000000ffff177224 */ /* 0x000fe200078e0000 */
[----:B---3--:R-:W-:Y:S01]  /*3f600*/  HMMA.16816.F32.BF16 R16, R16, R10, R4 ;  /* 0x0000000a1010723c */ /* 0x008fe20000041804 */
[----:B------:R-:W2:Y:S04]  /*3f610*/  LDL.LU.64 R6, [R1+0x1e00] ;  /* 0x001e000001067983 */ /* 0x000ea80000300a00 */
[----:B------:R-:W2:-:S14]  /*3f620*/  LDL.LU.64 R4, [R1+0x1df8] ;  /* 0x001df80001047983 */ /* 0x000e9c0000300a00 */
        /* <DEDUP_REMOVED lines=87> */
[----:B------:R-:W-:Y:S04]  /*3fba0*/  STL.64 [R1+0x260], R20 ;  /* 0x0002601401007387 */ /* 0x000fe80000100a00 */
[----:B------:R0:W-:Y:S04]  /*3fbb0*/  STL.64 [R1+0x268], R22 ;  /* 0x0002681601007387 */ /* 0x0001e80000100a00 */
[----:B0-----:R-:W2:Y:S04]  /*3fbc0*/  LDL.LU.64 R22, [R1+0x1cc8] ;  /* 0x001cc80001167983 */ /* 0x001ea80000300a00 */
[----:B------:R-:W2:Y:S01]  /*3fbd0*/  LDL.LU.64 R20, [R1+0x1cc0] ;  /* 0x001cc00001147983 */ /* 0x000ea20000300a00 */
[----:B---3--:R-:W-:Y:S03]  /*3fbe0*/  HMMA.16816.F32.BF16 R16, R4, R26, R16 ;  /* 0x0000001a0410723c */ /* 0x008fe60000041810 */
[----:B------:R0:W-:-:S15]  /*3fbf0*/  STL.64 [R1+0x1c28], R26 ;  /* 0x001c281a01007387 */ /* 0x0001de0000100a00 */
[----:B------:R-:W-:Y:S01]  /*3fc00*/  NOP ;  /* 0x0000000000007918 */ /* 0x000fe20000000000 */
[----:B------:R-:W-:Y:S04]  /*3fc10*/  STL.64 [R1+0x250], R16 ;  /* 0x0002501001007387 */ /* 0x000fe80000100a00 */
[----:B------:R2:W-:Y:S04]  /*3fc20*/  STL.64 [R1+0x258], R18 ;  /* 0x0002581201007387 */ /* 0x0005e80000100a00 */
[----:B0-----:R-:W3:Y:S01]  /*3fc30*/  LDL.LU.64 R26, [R1+0x68] ;  /* 0x00006800011a7983 */ /* 0x001ee20000300a00 */
[----:B--2---:R-:W-:Y:S03]  /*3fc40*/  HMMA.16816.F32.BF16 R16, R4, R14, R20 ;  /* 0x0000000e0410723c */ /* 0x004fe60000041814 */
[----:B---3--:R0:W-:-:S15]  /*3fc50*/  STL.64 [R1+0x1c50], R26 ;  /* 0x001c501a01007387 */ /* 0x0081de0000100a00 */
[----:B------:R-:W-:Y:S01]  /*3fc60*/  NOP ;  /* 0x0000000000007918 */ /* 0x000fe20000000000 */
[----:B------:R1:W-:Y:S04]  /*3fc70*/  STL.64 [R1+0x240], R16 ;  /* 0x0002401001007387 */ /* 0x0003e80000100a00 */
[----:B------:R2:W-:Y:S04]  /*3fc80*/  STL.64 [R1+0x248], R18 ;  /* 0x0002481201007387 */ /* 0x0005e80000100a00 */
[----:B------:R-:W3:Y:S04]  /*3fc90*/  LDL.LU R24, [R1+0x470] ;  /* 0x0004700001187983 */ /* 0x000ee80000300800 */
[----:B------:R-:W3:Y:S04]  /*3fca0*/  LDL.LU R25, [R1+0x474] ;  /* 0x0004740001197983 */ /* 0x000ee80000300800 */
[----:B0-----:R-:W4:Y:S04]  /*3fcb0*/  LDL.LU R26, [R1+0x478] ;  /* 0x00047800011a7983 */ /* 0x001f280000300800 */
[----:B------:R-:W4:Y:S04]  /*3fcc0*/  LDL.LU R27, [R1+0x47c] ;  /* 0x00047c00011b7983 */ /* 0x000f280000300800 */
[----:B-1----:R-:W3:Y:S04]  /*3fcd0*/  LDL.LU R16, [R1+0x4b0] ;  /* 0x0004b00001107983 */ /* 0x002ee80000300800 */
[----:B------:R-:W3:Y:S04]  /*3fce0*/  LDL.LU R17, [R1+0x4b4] ;  /* 0x0004b40001117983 */ /* 0x000ee80000300800 */
[----:B--2---:R-:W2:Y:S04]  /*3fcf0*/  LDL.LU R18, [R1+0x4b8] ;  /* 0x0004b80001127983 */ /* 0x004ea80000300800 */
[----:B------:R-:W2:Y:S04]  /*3fd00*/  LDL.LU R19, [R1+0x4bc] ;  /* 0x0004bc0001137983 */ /* 0x000ea80000300800 */
[----:B------:R-:W3:Y:S04]  /*3fd10*/  LDL.LU R20, [R1+0x4d0] ;  /* 0x0004d00001147983 */ /* 0x000ee80000300800 */
[----:B------:R-:W4:Y:S04]  /*3fd20*/  LDL.LU R21, [R1+0x4d4] ;  /* 0x0004d40001157983 */ /* 0x000f280000300800 */
[----:B------:R-:W4:Y:S04]  /*3fd30*/  LDL.LU R22, [R1+0x4d8] ;  /* 0x0004d80001167983 */ /* 0x000f280000300800 */
[----:B------:R-:W4:Y:S04]  /*3fd40*/  LDL.LU R23, [R1+0x4dc] ;  /* 0x0004dc0001177983 */ /* 0x000f280000300800 */
[----:B--2---:R0:W-:Y:S04]  /*3fd50*/  STL.64 [R1+0x1ca0], R18 ;  /* 0x001ca01201007387 */ /* 0x0041e80000100a00 */
[----:B---3--:R-:W-:Y:S04]  /*3fd60*/  STL.64 [R1+0x1c98], R16 ;  /* 0x001c981001007387 */ /* 0x008fe80000100a00 */
[----:B0-----:R-:W2:Y:S04]  /*3fd70*/  LDL.LU.64 R18, [R1+0xc8] ;  /* 0x0000c80001127983 */ /* 0x001ea80000300a00 */
[----:B----4-:R0:W-:Y:S04]  /*3fd80*/  STL.64 [R1+0x1c60], R26 ;  /* 0x001c601a01007387 */ /* 0x0101e80000100a00 */
[----:B------:R-:W-:Y:S04]  /*3fd90*/  STL.64 [R1+0x1c58], R24 ;  /* 0x001c581801007387 */ /* 0x000fe80000100a00 */
[----:B0-----:R-:W3:Y:S04]  /*3fda0*/  LDL.LU.64 R26, [R1+0x88] ;  /* 0x00008800011a7983 */ /* 0x001ee80000300a00 */
[----:B---3--:R0:W-:Y:S04]  /*3fdb0*/  STL.64 [R1+0x1c78], R26 ;  /* 0x001c781a01007387 */ /* 0x0081e80000100a00 */
[----:B0-----:R-:W3:Y:S04]  /*3fdc0*/  LDL.LU.64 R26, [R1+0x98] ;  /* 0x00009800011a7983 */ /* 0x001ee80000300a00 */
[----:B---3--:R0:W-:Y:S04]  /*3fdd0*/  STL.64 [R1+0x1c90], R26 ;  /* 0x001c901a01007387 */ /* 0x0081e80000100a00 */
[----:B0-----:R-:W3:Y:S04]  /*3fde0*/  LDL.LU.64 R26, [R1+0xb8] ;  /* 0x0000b800011a7983 */ /* 0x001ee80000300a00 */
[----:B---3--:R0:W-:Y:S04]  /*3fdf0*/  STL.64 [R1+0x1ca8], R26 ;  /* 0x001ca81a01007387 */ /* 0x0081e80000100a00 */
[----:B------:R-:W3:Y:S04]  /*3fe00*/  LDL.LU R24, [R1+0x4c0] ;  /* 0x0004c00001187983 */ /* 0x000ee80000300800 */
[----:B------:R-:W3:Y:S04]  /*3fe10*/  LDL.LU R25, [R1+0x4c4] ;  /* 0x0004c40001197983 */ /* 0x000ee80000300800 */
[----:B0-----:R-:W3:Y:S04]  /*3fe20*/  LDL.LU R26, [R1+0x4c8] ;  /* 0x0004c800011a7983 */ /* 0x001ee80000300800 */
[----:B------:R-:W3:Y:S04]  /*3fe30*/  LDL.LU R27, [R1+0x4cc] ;  /* 0x0004cc00011b7983 */ /* 0x000ee80000300800 */
[----:B------:R0:W-:Y:S04]  /*3fe40*/  STL.64 [R1+0x1bf8], R14 ;  /* 0x001bf80e01007387 */ /* 0x0001e80000100a00 */
[----:B------:R-:W4:Y:S04]  /*3fe50*/  LDL.LU R12, [R1+0x460] ;  /* 0x00046000010c7983 */ /* 0x000f280000300800 */
[----:B------:R-:W4:Y:S04]  /*3fe60*/  LDL.LU R13, [R1+0x464] ;  /* 0x00046400010d7983 */ /* 0x000f280000300800 */
[----:B0-----:R-:W2:Y:S04]  /*3fe70*/  LDL.LU R14, [R1+0x468] ;  /* 0x00046800010e7983 */ /* 0x001ea80000300800 */
[----:B------:R-:W2:Y:S04]  /*3fe80*/  LDL.LU R15, [R1+0x46c] ;  /* 0x00046c00010f7983 */ /* 0x000ea80000300800 */
[----:B--2---:R-:W-:Y:S04]  /*3fe90*/  STL.64 [R1+0x1c70], R14 ;  /* 0x001c700e01007387 */ /* 0x004fe80000100a00 */
[----:B----4-:R0:W-:Y:S04]  /*3fea0*/  STL.64 [R1+0x1c68], R12 ;  /* 0x001c680c01007387 */ /* 0x0101e80000100a00 */
[----:B0-----:R-:W2:Y:S04]  /*3feb0*/  LDL.LU R12, [R1+0x480] ;  /* 0x00048000010c7983 */ /* 0x001ea80000300800 */
[----:B------:R-:W2:Y:S04]  /*3fec0*/  LDL.LU R13, [R1+0x484] ;  /* 0x00048400010d7983 */ /* 0x000ea80000300800 */
[----:B------:R-:W4:Y:S04]  /*3fed0*/  LDL.LU R14, [R1+0x488] ;  /* 0x00048800010e7983 */ /* 0x000f280000300800 */
[----:B------:R-:W4:Y:S01]  /*3fee0*/  LDL.LU R15, [R1+0x48c] ;  /* 0x00048c00010f7983 */ /* 0x000f220000300800 */
[----:B------:R-:W-:Y:S03]  /*3fef0*/  HMMA.16816.F32.BF16 R4, R4, R10, R20 ;  /* 0x0000000a0404723c */ /* 0x000fe60000041814 */
[----:B----4-:R-:W-:Y:S04]  /*3ff00*/  STL.64 [R1+0x1c88], R14 ;  /* 0x001c880e01007387 */ /* 0x010fe80000100a00 */
[----:B--2---:R0:W-:Y:S04]  /*3ff10*/  STL.64 [R1+0x1c80], R12 ;  /* 0x001c800c01007387 */ /* 0x0041e80000100a00 */
[----:B0-----:R-:W2:Y:S04]  /*3ff20*/  LDL.LU R12, [R1+0x490] ;  /* 0x00049000010c7983 */ /* 0x001ea80000300800 */
[----:B------:R-:W2:Y:S04]  /*3ff30*/  LDL.LU R13, [R1+0x494] ;  /* 0x00049400010d7983 */ /* 0x000ea80000300800 */
[----:B------:R-:W2:Y:S04]  /*3ff40*/  LDL.LU R14, [R1+0x498] ;  /* 0x00049800010e7983 */ /* 0x000ea80000300800 */
[----:B------:R-:W2:Y:S04]  /*3ff50*/  LDL.LU R15, [R1+0x49c] ;  /* 0x00049c00010f7983 */ /* 0x000ea80000300800 */
[----:B------:R-:W3:Y:S04]  /*3ff60*/  LDL.LU.64 R22, [R1+0x1cb8] ;  /* 0x001cb80001167983 */ /* 0x000ee80000300a00 */
[----:B------:R-:W3:Y:S04]  /*3ff70*/  LDL.LU.64 R20, [R1+0x1cb0] ;  /* 0x001cb00001147983 */ /* 0x000ee80000300a00 */
[----:B------:R-:W-:Y:S04]  /*3ff80*/  STL [R1+0x1b94], R10 ;  /* 0x001b940a01007387 */ /* 0x000fe80000100800 */
[----:B------:R0:W-:Y:S04]  /*3ff90*/  STL [R1+0x1b90], R11 ;  /* 0x001b900b01007387 */ /* 0x0001e80000100800 */
[----:B------:R1:W-:Y:S04]  /*3ffa0*/  STL.64 [R1+0x230], R4 ;  /* 0x0002300401007387 */ /* 0x0003e80000100a00 */
[----:B------:R-:W-:Y:S04]  /*3ffb0*/  STL.64 [R1+0x238], R6 ;  /* 0x0002380601007387 */ /* 0x000fe80000100a00 */
[----:B0-----:R-:W4:Y:S01]  /*3ffc0*/  LDL.LU.64 R10, [R1+0xa8] ;  /* 0x0000a800010a7983 */ /* 0x001f220000300a00 */
[----:B-1----:R-:W-:-:S02]  /*3ffd0*/  IMAD.MOV.U32 R5, RZ, RZ, R18 ;  /* 0x000000ffff057224 */ /* 0x002fc400078e0012 */
[----:B------:R-:W-:Y:S01]  /*3ffe0*/  IMAD.MOV.U32 R4, RZ, RZ, R19 ;  /* 0x000000ffff047224 */ /* 0x000fe200078e0013 */
        /* <DEDUP_REMOVED lines=15> */
[----:B------:R-:W2:Y:S04]  /*400e0*/  LDL.LU.64 R26, [R1+0x1c90] ;  /* 0x001c9000011a7983 */ /* 0x000ea80000300a00 */
[----:B------:R0:W-:Y:S04]  /*400f0*/  STL [R1+0x1bb8], R16 ;  /* 0x001bb81001007387 */ /* 0x0001e80000100800 */
[----:B------:R1:W-:Y:S04]  /*40100*/  STL [R1+0x1ba0], R17 ;  /* 0x001ba01101007387 */ /* 0x0003e80000100800 */
[----:B0-----:R-:W4:Y:S04]  /*40110*/  LDL.LU R16, [R1+0x4a0] ;  /* 0x0004a00001107983 */ /* 0x001f280000300800 */
[----:B-1----:R-:W4:Y:S04]  /*40120*/  LDL.LU R17, [R1+0x4a4] ;  /* 0x0004a40001117983 */ /* 0x002f280000300800 */
[----:B------:R-:W4:Y:S04]  /*40130*/  LDL.LU R18, [R1+0x4a8] ;  /* 0x0004a80001127983 */ /* 0x000f280000300800 */
[----:B------:R-:W4:Y:S01]  /*40140*/  LDL.LU R19, [R1+0x4ac] ;  /* 0x0004ac0001137983 */ /* 0x000f220000300800 */
[C---:B--2---:R-:W-:Y:S08]  /*40150*/  HMMA.16816.F32.BF16 R12, R20.reuse, R26, R12 ;  /* 0x0000001a140c723c */ /* 0x044ff0000004180c */
[----:B----4-:R-:W-:Y:S01]  /*40160*/  HMMA.16816.F32.BF16 R16, R20, R10, R16 ;  /* 0x0000000a1410723c */ /* 0x010fe20000041810 */
[----:B------:R-:W-:-:S02]  /*40170*/  IMAD.MOV.U32 R28, RZ, RZ, R26 ;  /* 0x000000ffff1c7224 */ /* 0x000fc400078e001a */
[----:B------:R-:W-:-:S15]  /*40180*/  IMAD.MOV.U32 R29, RZ, RZ, R27 ;  /* 0x000000ffff1d7224 */ /* 0x000fde00078e001b */
[----:B------:R-:W-:Y:S01]  /*40190*/  NOP ;  /* 0x0000000000007918 */ /* 0x000fe20000000000 */
[----:B------:R-:W-:Y:S04]  /*401a0*/  STL.64 [R1+0x6f0], R16 ;  /* 0x0006f01001007387 */ /* 0x000fe80000100a00 */
[----:B------:R0:W-:Y:S02]  /*401b0*/  STL.64 [R1+0x6f8], R18 ;  /* 0x0006f81201007387 */ /* 0x0001e40000100a00 */
[----:B0-----:R-:W-:Y:S02]  /*401c0*/  IMAD.MOV.U32 R19, RZ, RZ, R10 ;  /* 0x000000ffff137224 */ /* 0x001fe400078e000a */
[----:B------:R-:W-:-:S03]  /*401d0*/  IMAD.MOV.U32 R18, RZ, RZ, R11 ;  /* 0x000000ffff127224 */ /* 0x000fc600078e000b */
[----:B------:R-:W-:Y:S04]  /*401e0*/  STL [R1+0x1bbc], R19 ;  /* 0x001bbc1301007387 */ /* 0x000fe80000100800 */
[----:B------:R0:W-:Y:S04]  /*401f0*/  STL [R1+0x1c10], R18 ;  /* 0x001c101201007387 */ /* 0x0001e80000100800 */
[----:B0-----:R-:W2:Y:S04]  /*40200*/  LDL.LU.64 R18, [R1+0x78] ;  /* 0x0000780001127983 */ /* 0x001ea80000300a00 */
[----:B------:R-:W3:Y:S04]  /*40210*/  LDL.LU.64 R8, [R1+0xd30] ;  /* 0x000d300001087983 */ /* 0x000ee80000300a00 */
[----:B------:R-:W-:Y:S04]  /*40220*/  STL.64 [R1+0x700], R12 ;  /* 0x0007000c01007387 */ /* 0x000fe80000100a00 */
[----:B------:R0:W-:Y:S04]  /*40230*/  STL.64 [R1+0x708], R14 ;  /* 0x0007080e01007387 */ /* 0x0001e80000100a00 */
[----:B0-----:R-:W4:Y:S04]  /*40240*/  LDL.LU.64 R14, [R1+0x1c88] ;  /* 0x001c8800010e7983 */ /* 0x001f280000300a00 */
[----:B------:R-:W4:Y:S04]  /*40250*/  LDL.LU.64 R12, [R1+0x1c80] ;  /* 0x001c8000010c7983 */ /* 0x000f280000300a00 */
[----:B------:R-:W4:Y:S01]  /*40260*/  LDL.LU.64 R26, [R1+0x1c78] ;  /* 0x001c7800011a7983 */ /* 0x000f220000300a00 */
[----:B------:R-:W-:Y:S01]  /*40270*/  IMAD.MOV.U32 R7, RZ, RZ, R0 ;  /* 0x000000ffff077224 */ /* 0x000fe200078e0000 */
        /* <DEDUP_REMOVED lines=14> */
[----:B0-----:R-:W4:Y:S02]  /*40360*/  LDL.LU.64 R26, [R1+0x1c50] ;  /* 0x001c5000011a7983 */ /* 0x001f240000300a00 */
[----:B----4-:R-:W-:Y:S01]  /*40370*/  HMMA.16816.F32.BF16 R12, R20, R26, R12 ;  /* 0x0000001a140c723c */ /* 0x010fe2000004180c */
[----:B------:R-:W-:-:S02]  /*40380*/  IMAD.MOV.U32 R5, RZ, RZ, R26 ;  /* 0x000000ffff057224 */ /* 0x000fc400078e001a */
[----:B------:R-:W-:-:S15]  /*40390*/  IMAD.MOV.U32 R10, RZ, RZ, R27 ;  /* 0x000000ffff0a7224 */ /* 0x000fde00078e001b */
[----:B------:R-:W-:Y:S01]  /*403a0*/  NOP ;  /* 0x0000000000007918 */ /* 0x000fe20000000000 */
[----:B------:R0:W-:Y:S04]  /*403b0*/  STL.64 [R1+0x730], R12 ;  /* 0x0007300c01007387 */ /* 0x0001e80000100a00 */
[----:B------:R1:W-:Y:S04]  /*403c0*/  STL.64 [R1+0x738], R14 ;  /* 0x0007380e01007387 */ /* 0x0003e80000100a00 */
[----:B0-----:R-:W2:Y:S04]  /*403d0*/  LDL.LU R12, [R1+0x410] ;  /* 0x00041000010c7983 */ /* 0x001ea80000300800 */
[----:B------:R-:W2:Y:S04]  /*403e0*/  LDL.LU R13, [R1+0x414] ;  /* 0x00041400010d7983 */ /* 0x000ea80000300800 */
[----:B-1----:R-:W4:Y:S04]  /*403f0*/  LDL.LU R14, [R1+0x418] ;  /* 0x00041800010e7983 */ /* 0x002f280000300800 */
[----:B------:R-:W4:Y:S04]  /*40400*/  LDL.LU R15, [R1+0x41c] ;  /* 0x00041c00010f7983 */ /* 0x000f280000300800 */
[----:B------:R-:W2:Y:S04]  /*40410*/  LDL.LU R24, [R1+0x430] ;  /* 0x0004300001187983 */ /* 0x000ea80000300800 */
[----:B------:R-:W2:Y:S04]  /*40420*/  LDL.LU R25, [R1+0x434] ;  /* 0x0004340001197983 */ /* 0x000ea80000300800 */
[----:B------:R-:W2:Y:S04]  /*40430*/  LDL.LU R26, [R1+0x438] ;  /* 0x00043800011a7983 */ /* 0x000ea80000300800 */
[----:B------:R-:W2:Y:S04]  /*40440*/  LDL.LU R27, [R1+0x43c] ;  /* 0x00043c00011b7983 */ /* 0x000ea80000300800 */
[----:B--2---:R0:W-:Y:S04]  /*40450*/  STL.64 [R1+0x1c38], R26 ;  /* 0x001c381a01007387 */ /* 0x0041e80000100a00 */
[----:B------:R1:W-:Y:S04]  /*40460*/  STL.64 [R1+0x1c30], R24 ;  /* 0x001c301801007387 */ /* 0x0003e80000100a00 */
[----:B0-----:R-:W2:Y:S01]  /*40470*/  LDL.LU.64 R26, [R1+0x48] ;  /* 0x00004800011a7983 */ /* 0x001ea20000300a00 */
[----:B------:R-:W-:-:S02]  /*40480*/  IMAD.MOV.U32 R6, RZ, RZ, R2 ;  /* 0x000000ffff067224 */ /* 0x000fc400078e0002 */
[----:B------:R-:W-:Y:S02]  /*40490*/  IMAD.MOV.U32 R11, RZ, RZ, R18 ;  /* 0x000000ffff0b7224 */ /* 0x000fe400078e0012 */
[----:B------:R-:W-:Y:S01]  /*404a0*/  IMAD.MOV.U32 R2, RZ, RZ, R19 ;  /* 0x000000ffff027224 */ /* 0x000fe200078e0013 */
[----:B--2---:R0:W-:Y:S04]  /*404b0*/  STL.64 [R1+0x1c48], R26 ;  /* 0x001c481a01007387 */ /* 0x0041e80000100a00 */
[----:B-1----:R-:W2:Y:S04]  /*404c0*/  LDL.LU R24, [R1+0x450] ;  /* 0x0004500001187983 */ /* 0x002ea80000300800 */
[----:B------:R-:W2:Y:S04]  /*404d0*/  LDL.LU R25, [R1+0x454] ;  /* 0x0004540001197983 */ /* 0x000ea80000300800 */
[----:B0-----:R-:W2:Y:S04]  /*404e0*/  LDL.LU R26, [R1+0x458] ;  /* 0x00045800011a7983 */ /* 0x001ea80000300800 */
[----:B------:R-:W2:Y:S04]  /*404f0*/  LDL.LU R27, [R1+0x45c] ;  /* 0x00045c00011b7983 */ /* 0x000ea80000300800 */
[----:B------:R-:W2:Y:S04]  /*40500*/  LDL.LU R16, [R1+0x420] ;  /* 0x0004200001107983 */ /* 0x000ea80000300800 */
[----:B------:R-:W2:Y:S04]  /*40510*/  LDL.LU R17, [R1+0x424] ;  /* 0x0004240001117983 */ /* 0x000ea80000300800 */
[----:B------:R-:W2:Y:S04]  /*40520*/  LDL.LU R18, [R1+0x428] ;  /* 0x0004280001127983 */ /* 0x000ea80000300800 */
[----:B------:R-:W2:Y:S04]  /*40530*/  LDL.LU R19, [R1+0x42c] ;  /* 0x00042c0001137983 */ /* 0x000ea80000300800 */
[----:B--2---:R0:W-:Y:S04]  /*40540*/  STL.64 [R1+0x1c20], R18 ;  /* 0x001c201201007387 */ /* 0x0041e80000100a00 */
[----:B------:R1:W-:Y:S04]  /*40550*/  STL.64 [R1+0x1c18], R16 ;  /* 0x001c181001007387 */ /* 0x0003e80000100a00 */
[----:B0-----:R-:W2:Y:S04]  /*40560*/  LDL.LU.64 R18, [R1+0x38] ;  /* 0x0000380001127983 */ /* 0x001ea80000300a00 */
[----:B--2---:R0:W-:Y:S04]  /*40570*/  STL.64 [R1+0x1c40], R18 ;  /* 0x001c401201007387 */ /* 0x0041e80000100a00 */
[----:B-1----:R-:W2:Y:S04]  /*40580*/  LDL.LU R16, [R1+0x440] ;  /* 0x0004400001107983 */ /* 0x002ea80000300800 */
[----:B------:R-:W2:Y:S04]  /*40590*/  LDL.LU R17, [R1+0x444] ;  /* 0x0004440001117983 */ /* 0x000ea80000300800 */
[----:B0-----:R-:W2:Y:S04]  /*405a0*/  LDL.LU R18, [R1+0x448] ;  /* 0x0004480001127983 */ /* 0x001ea80000300800 */
[----:B------:R-:W2:Y:S04]  /*405b0*/  LDL.LU R19, [R1+0x44c] ;  /* 0x00044c0001137983 */ /* 0x000ea80000300800 */
[----:B----4-:R0:W-:Y:S04]  /*405c0*/  STL.64 [R1+0x1c08], R14 ;  /* 0x001c080e01007387 */ /* 0x0101e80000100a00 */
[----:B------:R-:W-:Y:S04]  /*405d0*/  STL.64 [R1+0x1c00], R12 ;  /* 0x001c000c01007387 */ /* 0x000fe80000100a00 */
[----:B0-----:R-:W4:Y:S04]  /*405e0*/  LDL.LU.64 R14, [R1+0x28] ;  /* 0x00002800010e7983 */ /* 0x001f280000300a00 */
[----:B------:R-:W-:Y:S04]  /*405f0*/  STL.64 [R1+0x1bb0], R10 ;  /* 0x001bb00a01007387 */ /* 0x000fe80000100a00 */
[----:B---3--:R0:W-:Y:S04]  /*40600*/  STL.64 [R1+0x1ba8], R8 ;  /* 0x001ba80801007387 */ /* 0x0081e80000100a00 */
        /* <DEDUP_REMOVED lines=10> */
[C---:B------:R-:W-:Y:S03]  /*406b0*/  HMMA.16816.F32.BF16 R24, R20.reuse, R6, R24 ;  /* 0x000000061418723c */ /* 0x040fe60000041818 */
[----:B---3--:R0:W-:Y:S04]  /*406c0*/  STL.64 [R1+0x1bd8], R10 ;  /* 0x001bd80a01007387 */ /* 0x0081e80000100a00 */
[----:B--2---:R-:W-:Y:S04]  /*406d0*/  STL.64 [R1+0x1bd0], R8 ;  /* 0x001bd00801007387 */ /* 0x004fe80000100a00 */
[----:B0-----:R-:W2:Y:S04]  /*406e0*/  LDL.LU.64 R10, [R1+0x8] ;  /* 0x00000800010a7983 */ /* 0x001ea80000300a00 */
[----:B--2---:R0:W-:Y:S04]  /*406f0*/  STL.64 [R1+0x1bf0], R10 ;  /* 0x001bf00a01007387 */ /* 0x0041e80000100a00 */
[----:B0-----:R-:W2:Y:S04]  /*40700*/  LDL.LU.64 R10, [R1+0x18] ;  /* 0x00001800010a7983 */ /* 0x001ea80000300a00 */
[----:B------:R-:W-:Y:S04]  /*40710*/  STL.64 [R1+0x740], R24 ;  /* 0x0007401801007387 */ /* 0x000fe80000100a00 */
[----:B------:R0:W-:Y:S04]  /*40720*/  STL.64 [R1+0x748], R26 ;  /* 0x0007481a01007387 */ /* 0x0001e80000100a00 */
[----:B0-----:R-:W3:Y:S04]  /*40730*/  LDL.LU.64 R26, [R1+0x1c48] ;  /* 0x001c4800011a7983 */ /* 0x001ee80000300a00 */
[----:B------:R0:W-:Y:S01]  /*40740*/  STL.64 [R1+0x1ac8], R6 ;  /* 0x001ac80601007387 */ /* 0x0001e20000100a00 */
[----:B---3--:R-:W-:Y:S01]  /*40750*/  HMMA.16816.F32.BF16 R16, R20, R26, R16 ;  /* 0x0000001a1410723c */ /* 0x008fe20000041810 */
[----:B0-----:R-:W-:-:S02]  /*40760*/  IMAD.MOV.U32 R7, RZ, RZ, R26 ;  /* 0x000000ffff077224 */ /* 0x001fc400078e001a */
        /* <DEDUP_REMOVED lines=14> */
[----:B------:R-:W2:Y:S04]  /*40850*/  LDL.LU.64 R18, [R1+0x1c20] ;  /* 0x001c200001127983 */ /* 0x000ea80000300a00 */
[----:B------:R-:W2:Y:S01]  /*40860*/  LDL.LU.64 R16, [R1+0x1c18] ;  /* 0x001c180001107983 */ /* 0x000ea20000300a00 */
[----:B----4-:R-:W-:Y:S01]  /*40870*/  IMAD.MOV.U32 R4, RZ, RZ, R15 ;  /* 0x000000ffff047224 */ /* 0x010fe200078e000f */
[----:B--2---:R-:W-:Y:S02]  /*40880*/  HMMA.16816.F32.BF16 R16, R20, R14, R16 ;  /* 0x0000000e1410723c */ /* 0x004fe40000041810 */
[----:B---3--:R-:W-:Y:S04]  /*40890*/  STL.64 [R1+0x1be8], R26 ;  /* 0x001be81a01007387 */ /* 0x008fe80000100a00 */
        /* <DEDUP_REMOVED lines=8> */
[----:B-1----:R-:W3:Y:S04]  /*40920*/  LDL.LU R18, [R1+0x1c10] ;  /* 0x001c100001127983 */ /* 0x002ee80000300800 */
[----:B------:R-:W4:Y:S04]  /*40930*/  LDL.LU.64 R14, [R1+0x1c08] ;  /* 0x001c0800010e7983 */ /* 0x000f280000300a00 */
[----:B------:R-:W4:Y:S02]  /*40940*/  LDL.LU.64 R12, [R1+0x1c00] ;  /* 0x001c0000010c7983 */ /* 0x000f240000300a00 */
[----:B----4-:R-:W-:-:S15]  /*40950*/  HMMA.16816.F32.BF16 R12, R20, R10, R12 ;  /* 0x0000000a140c723c */ /* 0x010fde000004180c */
[----:B------:R-:W-:-:S04]  /*40960*/  NOP ;  /* 0x0000000000007918 */ /* 0x000fc80000000000 */
[----:B------:R0:W-:Y:S04]  /*40970*/  STL.64 [R1+0x780], R12 ;  /* 0x0007800c01007387 */ /* 0x0001e80000100a00 */
[----:B------:R1:W-:Y:S01]  /*40980*/  STL.64 [R1+0x788], R14 ;  /* 0x0007880e01007387 */ /* 0x0003e20000100a00 */
[----:B0-----:R-:W-:-:S03]  /*40990*/  IMAD.MOV.U32 R13, RZ, RZ, R10 ;  /* 0x000000ffff0d7224 */ /* 0x001fc600078e000a */
[----:B-1----:R-:W4:Y:S01]  /*409a0*/  LDL.LU.64 R14, [R1+0x1bf8] ;  /* 0x001bf800010e7983 */ /* 0x002f220000300a00 */
[----:B------:R-:W-:-:S03]  /*409b0*/  IMAD.MOV.U32 R12, RZ, RZ, R11 ;  /* 0x000000ffff0c7224 */ /* 0x000fc600078e000b */
        /* <DEDUP_REMOVED lines=65> */
[----:B----4-:R-:W-:Y:S01]  /*40dd0*/  IMAD.MOV.U32 R7, RZ, RZ, R10 ;  /* 0x000000ffff077224 */ /* 0x010fe200078e000a */
[----:B--2---:R-:W-:Y:S04]  /*40de0*/  STL.64 [R1+0x1ad8], R26 ;  /* 0x001ad81a01007387 */ /* 0x004fe80000100a00 */
[----:B------:R-:W-:Y:S04]  /*40df0*/  STL.64 [R1+0x1ad0], R24 ;  /* 0x001ad01801007387 */ /* 0x000fe80000100a00 */
[----:B------:R-:W2:Y:S04]  /*40e00*/  LDL.LU R5, [R1+0x1b98] ;  /* 0x001b980001057983 */ /* 0x000ea80000300800 */
[----:B------:R-:W4:Y:S04]  /*40e10*/  LDL.LU R10, [R1+0x1b94] ;  /* 0x001b9400010a7983 */ /* 0x000f280000300800 */
[----:B------:R0:W-:Y:S02]  /*40e20*/  STL.64 [R1+0x1ae0], R6 ;  /* 0x001ae00601007387 */ /* 0x0001e40000100a00 */
[----:B0-----:R-:W-:-:S02]  /*40e30*/  IMAD.MOV.U32 R6, RZ, RZ, R11 ;  /* 0x000000ffff067224 */ /* 0x001fc400078e000b */
[----:B------:R-:W-:Y:S01]  /*40e40*/  IMAD.MOV.U32 R7, RZ, RZ, R2 ;  /* 0x000000ffff077224 */ /* 0x000fe200078e0002 */
[----:B------:R-:W4:Y:S04]  /*40e50*/  LDL.LU R11, [R1+0x1b90] ;  /* 0x001b9000010b7983 */ /* 0x000f280000300800 */
[----:B------:R-:W2:Y:S04]  /*40e60*/  LDL.LU R2, [R1+0x1b8c] ;  /* 0x001b8c0001027983 */ /* 0x000ea80000300800 */
[----:B------:R0:W-:Y:S04]  /*40e70*/  STL.64 [R1+0x1af8], R6 ;  /* 0x001af80601007387 */ /* 0x0001e80000100a00 */
[----:B------:R-:W2:Y:S04]  /*40e80*/  LDL.LU R24, [R1+0x360] ;  /* 0x0003600001187983 */ /* 0x000ea80000300800 */
[----:B------:R-:W2:Y:S04]  /*40e90*/  LDL.LU R25, [R1+0x364] ;  /* 0x0003640001197983 */ /* 0x000ea80000300800 */
[----:B------:R-:W2:Y:S04]  /*40ea0*/  LDL.LU R26, [R1+0x368] ;  /* 0x00036800011a7983 */ /* 0x000ea80000300800 */
[----:B------:R-:W2:Y:S01]  /*40eb0*/  LDL.LU R27, [R1+0x36c] ;  /* 0x00036c00011b7983 */ /* 0x000ea20000300800 */
[----:B0-----:R-:W-:-:S02]  /*40ec0*/  IMAD.MOV.U32 R6, RZ, RZ, R3 ;  /* 0x000000ffff067224 */ /* 0x001fc400078e0003 */
[----:B------:R-:W-:Y:S01]  /*40ed0*/  IMAD.MOV.U32 R7, RZ, RZ, R0 ;  /* 0x000000ffff077224 */ /* 0x000fe200078e0000 */
        /* <DEDUP_REMOVED lines=72> */
[----:B------:R-:W3:Y:S04]  /*41360*/  LDL.LU.64 R18, [R1+0x1b78] ;  /* 0x001b780001127983 */ /* 0x000ee80000300a00 */
[----:B------:R-:W3:Y:S01]  /*41370*/  LDL.LU.64 R16, [R1+0x1b70] ;  /* 0x001b700001107983 */ /* 0x000ee20000300a00 */
[----:B------:R-:W-:-:S02]  /*41380*/  IMAD.MOV.U32 R6, RZ, RZ, R5 ;  /* 0x000000ffff067224 */ /* 0x000fc400078e0005 */
[----:B------:R-:W-:Y:S01]  /*41390*/  IMAD.MOV.U32 R7, RZ, RZ, R4 ;  /* 0x000000ffff077224 */ /* 0x000fe200078e0004 */
[----:B------:R0:W-:Y:S04]  /*413a0*/  STL.64 [R1+0x7b0], R20 ;  /* 0x0007b01401007387 */ /* 0x0001e80000100a00 */
[----:B------:R1:W-:Y:S04]  /*413b0*/  STL.64 [R1+0x7b8], R22 ;  /* 0x0007b81601007387 */ /* 0x0003e80000100a00 */
[----:B0-----:R-:W4:Y:S04]  /*413c0*/  LDL.LU R20, [R1+0x2e0] ;  /* 0x0002e00001147983 */ /* 0x001f280000300800 */
[----:B------:R-:W4:Y:S04]  /*413d0*/  LDL.LU R21, [R1+0x2e4] ;  /* 0x0002e40001157983 */ /* 0x000f280000300800 */
[----:B-1----:R-:W4:Y:S04]  /*413e0*/  LDL.LU R22, [R1+0x2e8] ;  /* 0x0002e80001167983 */ /* 0x002f280000300800 */
[----:B------:R-:W-:Y:S01]  /*413f0*/  STL.64 [R1+0x1a28], R10 ;  /* 0x001a280a01007387 */ /* 0x000fe20000100a00 */
        /* <DEDUP_REMOVED lines=43> */
[----:B------:R-:W2:-:S15]  /*416b0*/  LDL.LU.64 R26, [R1+0x1ac0] ;  /* 0x001ac000011a7983 */ /* 0x000e9e0000300a00 */
[----:B------:R-:W-:Y:S02]  /*416c0*/  NOP ;  /* 0x0000000000007918 */ /* 0x000fe40000000000 */
[----:B------:R0:W-:Y:S04]  /*416d0*/  STL.64 [R1+0x840], R4 ;  /* 0x0008400401007387 */ /* 0x0001e80000100a00 */
[----:B------:R-:W-:Y:S04]  /*416e0*/  STL.64 [R1+0x848], R6 ;  /* 0x0008480601007387 */ /* 0x000fe80000100a00 */
[----:B0-----:R-:W3:Y:S01]  /*416f0*/  LDL.LU.64 R4, [R1+0xd28] ;  /* 0x000d280001047983 */ /* 0x001ee20000300a00 */
        /* <DEDUP_REMOVED lines=32> */
[----:B------:R-:W0:Y:S01]  /*41900*/  LDC R28, c[0x0][0x3a8] ;  /* 0x0000ea00ff1c7b82 */ /* 0x000e220000000800 */
[----:B--2---:R-:W-:Y:S01]  /*41910*/  HMMA.16816.F32.BF16 R24, R16, R26, R12 ;  /* 0x0000001a1018723c */ /* 0x004fe2000004180c */
[----:B------:R-:W4:-:S15]  /*41920*/  LDL.LU.64 R14, [R1+0x1a40] ;  /* 0x001a4000010e7983 */ /* 0x000f1e0000300a00 */
[----:B------:R-:W-:-:S03]  /*41930*/  NOP ;  /* 0x0000000000007918 */ /* 0x000fc60000000000 */
[----:B------:R-:W-:Y:S04]  /*41940*/  STL.64 [R1+0x8c0], R24 ;  /* 0x0008c01801007387 */ /* 0x000fe80000100a00 */
[----:B------:R-:W-:Y:S04]  /*41950*/  STL.64 [R1+0x8c8], R26 ;  /* 0x0008c81a01007387 */ /* 0x000fe80000100a00 */
[----:B------:R1:W-:Y:S01]  /*41960*/  STL.64 [R1+0x1a30], R18 ;  /* 0x001a301201007387 */ /* 0x0003e20000100a00 */
[----:B----4-:R-:W-:Y:S03]  /*41970*/  HMMA.16816.F32.BF16 R20, R16, R14, R20 ;  /* 0x0000000e1014723c */ /* 0x010fe60000041814 */
[----:B-1----:R-:W2:-:S15]  /*41980*/  LDL.LU.64 R18, [R1+0xd20] ;  /* 0x000d200001127983 */ /* 0x002e9e0000300a00 */
[----:B------:R-:W-:Y:S01]  /*41990*/  NOP ;  /* 0x0000000000007918 */ /* 0x000fe20000000000 */
[----:B------:R1:W-:Y:S04]  /*419a0*/  STL.64 [R1+0x8b0], R20 ;  /* 0x0008b01401007387 */ /* 0x0003e80000100a00 */
[----:B------:R4:W-:Y:S04]  /*419b0*/  STL.64 [R1+0x8b8], R22 ;  /* 0x0008b81601007387 */ /* 0x0009e80000100a00 */
[----:B------:R-:W2:Y:S04]  /*419c0*/  LDL.LU R14, [R1+0x1514] ;  /* 0x00151400010e7983 */ /* 0x000ea80000300800 */
[----:B------:R-:W2:Y:S04]  /*419d0*/  LDL.LU R15, [R1+0x150c] ;  /* 0x00150c00010f7983 */ /* 0x000ea80000300800 */
[----:B------:R-:W2:Y:S04]  /*419e0*/  LDL.LU R26, [R1+0x1504] ;  /* 0x00150400011a7983 */ /* 0x000ea80000300800 */
[----:B------:R-:W2:Y:S04]  /*419f0*/  LDL.LU R27, [R1+0x1528] ;  /* 0x00152800011b7983 */ /* 0x000ea80000300800 */
[----:B-1----:R-:W2:Y:S04]  /*41a00*/  LDL.LU R20, [R1+0x14fc] ;  /* 0x0014fc0001147983 */ /* 0x002ea80000300800 */
[----:B------:R-:W2:Y:S04]  /*41a10*/  LDL.LU R21, [R1+0x1520] ;  /* 0x0015200001157983 */ /* 0x000ea80000300800 */
[----:B----4-:R-:W4:Y:S04]  /*41a20*/  LDL.LU R22, [R1+0x14f4] ;  /* 0x0014f40001167983 */ /* 0x010f280000300800 */
[----:B------:R-:W4:Y:S01]  /*41a30*/  LDL.LU R23, [R1+0x1518] ;  /* 0x0015180001177983 */ /* 0x000f220000300800 */
[----:B0-----:R-:W-:-:S04]  /*41a40*/  IMAD.SHL.U32 R28, R28, 0x40, RZ ;  /* 0x000000401c1c7824 */ /* 0x001fc800078e00ff */
[----:B------:R-:W-:Y:S01]  /*41a50*/  IMAD.SHL.U32 R28, R28, 0x2, RZ ;  /* 0x000000021c1c7824 */ /* 0x000fe200078e00ff */
[----:B----4-:R-:W-:Y:S04]  /*41a60*/  STL.64 [R1+0x1a20], R22 ;  /* 0x001a201601007387 */ /* 0x010fe80000100a00 */
[----:B--2---:R0:W-:Y:S02]  /*41a70*/  STL.64 [R1+0x1a18], R20 ;  /* 0x001a181401007387 */ /* 0x0041e40000100a00 */
[----:B0-----:R-:W-:Y:S02]  /*41a80*/  IMAD.MOV.U32 R20, RZ, RZ, R0 ;  /* 0x000000ffff147224 */ /* 0x001fe400078e0000 */
[----:B------:R-:W2:Y:S01]  /*41a90*/  LDL.LU R0, [R1+0x1a38] ;  /* 0x001a380001007983 */ /* 0x000ea20000300800 */
[----:B------:R-:W-:Y:S01]  /*41aa0*/  IADD3 R12, P0, PT, R8, R28, RZ ;  /* 0x0000001c080c7210 */ /* 0x000fe20007f1e0ff */
[----:B------:R-:W-:-:S02]  /*41ab0*/  IMAD.MOV.U32 R22, RZ, RZ, R3 ;  /* 0x000000ffff167224 */ /* 0x000fc400078e0003 */
[----:B------:R-:W4:Y:S04]  /*41ac0*/  LDL.LU R21, [R1+0x2d4] ;  /* 0x0002d40001157983 */ /* 0x000f280000300800 */
[----:B------:R-:W4:Y:S04]  /*41ad0*/  LDL.LU R25, [R1+0x14ec] ;  /* 0x0014ec0001197983 */ /* 0x000f280000300800 */
[----:B------:R-:W4:Y:S04]  /*41ae0*/  LDL.LU R13, [R1+0x1510] ;  /* 0x00151000010d7983 */ /* 0x000f280000300800 */
[----:B------:R-:W4:Y:S01]  /*41af0*/  LDL.LU R24, [R1+0x14e4] ;  /* 0x0014e40001187983 */ /* 0x000f220000300800 */
[----:B------:R-:W-:-:S03]  /*41b00*/  IMAD.MOV.U32 R23, RZ, RZ, R2 ;  /* 0x000000ffff177224 */ /* 0x000fc600078e0002 */
[----:B------:R-:W4:Y:S04]  /*41b10*/  LDL.LU R29, [R1+0x1508] ;  /* 0x00150800011d7983 */ /* 0x000f280000300800 */
[----:B------:R-:W4:Y:S01]  /*41b20*/  LDL.LU R2, [R1+0x14dc] ;  /* 0x0014dc0001027983 */ /* 0x000f220000300800 */
[-C--:B---3--:R-:W-:Y:S01]  /*41b30*/  IADD3 R7, P1, PT, R4, R28.reuse, RZ ;  /* 0x0000001c04077210 */ /* 0x088fe20007f3e0ff */
[----:B--2---:R-:W-:Y:S01]  /*41b40*/  IMAD.X R3, R9, 0x1, R0, P0 ;  /* 0x0000000109037824 */ /* 0x004fe200000e0600 */
[-C--:B------:R-:W-:Y:S02]  /*41b50*/  IADD3 R8, P0, PT, R18, R28.reuse, RZ ;  /* 0x0000001c12087210 */ /* 0x080fe40007f1e0ff */
[----:B------:R-:W-:-:S03]  /*41b60*/  IADD3 R9, P2, PT, R10, R28, RZ ;  /* 0x0000001c0a097210 */ /* 0x000fc60007f5e0ff */
[----:B------:R0:W-:Y:S04]  /*41b70*/  STL [R1+0x1960], R8 ;  /* 0x0019600801007387 */ /* 0x0001e80000100800 */
[----:B0-----:R-:W2:Y:S04]  /*41b80*/  LDL.LU R8, [R1+0x151c] ;  /* 0x00151c0001087983 */ /* 0x001ea80000300800 */
[----:B------:R-:W3:Y:S01]  /*41b90*/  LDL.LU R28, [R1+0xd48] ;  /* 0x000d4800011c7983 */ /* 0x000ee20000300800 */
[--C-:B------:R-:W-:Y:S02]  /*41ba0*/  IMAD.X R4, R5, 0x1, R0.reuse, P1 ;  /* 0x0000000105047824 */ /* 0x100fe400008e0600 */
[--C-:B------:R-:W-:Y:S01]  /*41bb0*/  IMAD.X R5, R19, 0x1, R0.reuse, P0 ;  /* 0x0000000113057824 */ /* 0x100fe200000e0600 */
[----:B------:R0:W-:Y:S01]  /*41bc0*/  STL [R1+0x1964], R9 ;  /* 0x0019640901007387 */ /* 0x0001e20000100800 */
[----:B------:R-:W-:-:S03]  /*41bd0*/  IMAD.X R6, R11, 0x1, R0, P2 ;  /* 0x000000010b067824 */ /* 0x000fc600010e0600 */
[----:B0-----:R-:W2:Y:S04]  /*41be0*/  LDL.LU R9, [R1+0x1524] ;  /* 0x0015240001097983 */ /* 0x001ea80000300800 */
[----:B------:R-:W4:Y:S04]  /*41bf0*/  LDL.LU.64 R18, [R1+0x1a30] ;  /* 0x001a300001127983 */ /* 0x000f280000300a00 */
[----:B------:R0:W-:Y:S04]  /*41c00*/  STL [R1+0x1968], R5 ;  /* 0x0019680501007387 */ /* 0x0001e80000100800 */
[----:B0-----:R-:W2:Y:S01]  /*41c10*/  LDL.LU R5, [R1+0x152c] ;  /* 0x00152c0001057983 */ /* 0x001ea20000300800 */
[----:B---3--:R-:W-:-:S05]  /*41c20*/  VIADD R28, R28, 0x1 ;  /* 0x000000011c1c7836 */ /* 0x008fca0000000000 */
[----:B------:R0:W-:Y:S04]  /*41c30*/  STL [R1+0xd48], R28 ;  /* 0x000d481c01007387 */ /* 0x0001e80000100800 */
[----:B------:R-:W4:Y:S04]  /*41c40*/  LDL.LU.64 R10, [R1+0x1a28] ;  /* 0x001a2800010a7983 */ /* 0x000f280000300a00 */
[----:B------:R1:W-:Y:S01]  /*41c50*/  STL [R1+0x196c], R6 ;  /* 0x00196c0601007387 */ /* 0x0003e20000100800 */
[----:B------:R-:W-:Y:S02]  /*41c60*/  ISETP.NE.U32.AND P0, PT, R28, UR7, PT ;  /* 0x000000071c007c0c */ /* 0x000fe4000bf05070 */
[----:B0-----:R-:W0:Y:S01]  /*41c70*/  LDC R28, c[0x0][0x3a8] ;  /* 0x0000ea00ff1c7b82 */ /* 0x001e220000000800 */
[----:B----4-:R-:W-:Y:S01]  /*41c80*/  HMMA.16816.F32.BF16 R16, R16, R10, R20 ;  /* 0x0000000a1010723c */ /* 0x010fe20000041814 */
[----:B------:R-:W3:Y:S04]  /*41c90*/  LDL.LU.64 R22, [R1+0x1a20] ;  /* 0x001a200001167983 */ /* 0x000ee80000300a00 */
[----:B------:R-:W4:Y:S01]  /*41ca0*/  LDL.LU.64 R20, [R1+0x1a18] ;  /* 0x001a180001147983 */ /* 0x000f220000300a00 */
[----:B0-----:R-:W-:-:S02]  /*41cb0*/  IMAD.SHL.U32 R28, R28, 0x40, RZ ;  /* 0x000000401c1c7824 */ /* 0x001fc400078e00ff */
[----:B------:R-:W-:Y:S02]  /*41cc0*/  IMAD.MOV.U32 R10, RZ, RZ, R12 ;  /* 0x000000ffff0a7224 */ /* 0x000fe400078e000c */
[----:B------:R-:W-:Y:S02]  /*41cd0*/  IMAD.SHL.U32 R28, R28, 0x2, RZ ;  /* 0x000000021c1c7824 */ /* 0x000fe400078e00ff */
[----:B------:R-:W-:Y:S02]  /*41ce0*/  IMAD.MOV.U32 R11, RZ, RZ, R3 ;  /* 0x000000ffff0b7224 */ /* 0x000fe400078e0003 */
[----:B-1----:R-:W-:Y:S02]  /*41cf0*/  IMAD.MOV.U32 R6, RZ, RZ, R7 ;  /* 0x000000ffff067224 */ /* 0x002fe400078e0007 */
[----:B------:R-:W-:Y:S01]  /*41d00*/  IMAD.MOV.U32 R7, RZ, RZ, R4 ;  /* 0x000000ffff077224 */ /* 0x000fe200078e0004 */
[-C--:B--2---:R-:W-:Y:S02]  /*41d10*/  IADD3 R5, P6, PT, R5, R28.reuse, RZ ;  /* 0x0000001c05057210 */ /* 0x084fe40007fde0ff */
[-C--:B------:R-:W-:Y:S01]  /*41d20*/  IADD3 R9, P1, PT, R9, R28.reuse, RZ ;  /* 0x0000001c09097210 */ /* 0x080fe20007f3e0ff */
[----:B------:R0:W-:Y:S04]  /*41d30*/  STL.64 [R1+0x8a0], R16 ;  /* 0x0008a01001007387 */ /* 0x0001e80000100a00 */
[----:B------:R-:W-:Y:S01]  /*41d40*/  STL.64 [R1+0x8a8], R18 ;  /* 0x0008a81201007387 */ /* 0x000fe20000100a00 */
[----:B------:R-:W-:-:S02]  /*41d50*/  IADD3 R8, P2, PT, R8, R28, RZ ;  /* 0x0000001c08087210 */ /* 0x000fc40007f5e0ff */
[-C--:B------:R-:W-:Y:S02]  /*41d60*/  IADD3 R14, P3, PT, R14, R28.reuse, RZ ;  /* 0x0000001c0e0e7210 */ /* 0x080fe40007f7e0ff */
[-C--:B------:R-:W-:Y:S01]  /*41d70*/  IADD3 R15, P4, PT, R15, R28.reuse, RZ ;  /* 0x0000001c0f0f7210 */ /* 0x080fe20007f9e0ff */
[----:B0-----:R-:W-:Y:S01]  /*41d80*/  IMAD.MOV.U32 R16, RZ, RZ, R17 ;  /* 0x000000ffff107224 */ /* 0x001fe200078e0011 */
[----:B------:R-:W-:-:S04]  /*41d90*/  IADD3 R26, P5, PT, R26, R28, RZ ;  /* 0x0000001c1a1a7210 */ /* 0x000fc80007fbe0ff */
[----:B------:R-:W-:Y:S04]  /*41da0*/  STL [R1+0x1970], R16 ;  /* 0x0019701001007387 */ /* 0x000fe80000100800 */
[----:B------:R-:W-:Y:S04]  /*41db0*/  STL.64 [R1+0xd30], R10 ;  /* 0x000d300a01007387 */ /* 0x000fe80000100a00 */
[----:B------:R-:W-:Y:S04]  /*41dc0*/  STL.64 [R1+0xd28], R6 ;  /* 0x000d280601007387 */ /* 0x000fe80000100a00 */
[----:B------:R-:W-:Y:S04]  /*41dd0*/  STL [R1+0x152c], R5 ;  /* 0x00152c0501007387 */ /* 0x000fe80000100800 */
[----:B------:R-:W-:Y:S01]  /*41de0*/  STL [R1+0x1524], R9 ;  /* 0x0015240901007387 */ /* 0x000fe20000100800 */
[----:B------:R-:W-:-:S03]  /*41df0*/  IMAD.X R27, R27, 0x1, R0, P6 ;  /* 0x000000011b1b7824 */ /* 0x000fc600030e0600 */
[----:B------:R-:W-:Y:S04]  /*41e00*/  STL [R1+0x151c], R8 ;  /* 0x00151c0801007387 */ /* 0x000fe80000100800 */
[----:B------:R-:W-:Y:S04]  /*41e10*/  STL [R1+0x1514], R14 ;  /* 0x0015140e01007387 */ /* 0x000fe80000100800 */
[----:B------:R-:W-:Y:S04]  /*41e20*/  STL [R1+0x150c], R15 ;  /* 0x00150c0f01007387 */ /* 0x000fe80000100800 */
[----:B------:R-:W-:Y:S01]  /*41e30*/  STL [R1+0x1504], R26 ;  /* 0x0015041a01007387 */ /* 0x000fe20000100800 */
[----:B------:R-:W-:-:S03]  /*41e40*/  IMAD.X R13, R13, 0x1, R0, P3 ;  /* 0x000000010d0d7824 */ /* 0x000fc600018e0600 */
[----:B------:R-:W-:Y:S01]  /*41e50*/  STL [R1+0x1528], R27 ;  /* 0x0015281b01007387 */ /* 0x000fe20000100800 */
[-C--:B----4-:R-:W-:Y:S01]  /*41e60*/  IADD3 R20, P6, PT, R20, R28.reuse, RZ ;  /* 0x0000001c14147210 */ /* 0x090fe20007fde0ff */
[--C-:B------:R-:W-:Y:S01]  /*41e70*/  IMAD.X R21, R21, 0x1, R0.reuse, P1 ;  /* 0x0000000115157824 */ /* 0x100fe200008e0600 */
[-C--:B---3--:R-:W-:Y:S01]  /*41e80*/  IADD3 R22, P1, PT, R22, R28.reuse, RZ ;  /* 0x0000001c16167210 */ /* 0x088fe20007f3e0ff */
[--C-:B------:R-:W-:Y:S01]  /*41e90*/  IMAD.X R23, R23, 0x1, R0.reuse, P2 ;  /* 0x0000000117177824 */ /* 0x100fe200010e0600 */
[-C--:B------:R-:W-:Y:S01]  /*41ea0*/  IADD3 R25, P2, PT, R25, R28.reuse, RZ ;  /* 0x0000001c19197210 */ /* 0x080fe20007f5e0ff */
[----:B------:R-:W-:Y:S04]  /*41eb0*/  STL [R1+0x14fc], R20 ;  /* 0x0014fc1401007387 */ /* 0x000fe80000100800 */
[----:B------:R-:W-:Y:S04]  /*41ec0*/  STL [R1+0x1520], R21 ;  /* 0x0015201501007387 */ /* 0x000fe80000100800 */
[----:B------:R-:W-:Y:S04]  /*41ed0*/  STL [R1+0x14f4], R22 ;  /* 0x0014f41601007387 */ /* 0x000fe80000100800 */
[----:B------:R0:W-:Y:S04]  /*41ee0*/  STL [R1+0x1510], R13 ;  /* 0x0015100d01007387 */ /* 0x0001e80000100800 */
[----:B------:R-:W-:Y:S04]  /*41ef0*/  STL [R1+0x1518], R23 ;  /* 0x0015181701007387 */ /* 0x000fe80000100800 */
[----:B0-----:R-:W2:Y:S04]  /*41f00*/  LDL.LU R13, [R1+0x1500] ;  /* 0x00150000010d7983 */ /* 0x001ea80000300800 */
[----:B------:R-:W-:Y:S04]  /*41f10*/  STL [R1+0x14ec], R25 ;  /* 0x0014ec1901007387 */ /* 0x000fe80000100800 */
[----:B------:R-:W3:Y:S01]  /*41f20*/  LDL.LU R7, [R1+0x14f0] ;  /* 0x0014f00001077983 */ /* 0x000ee20000300800 */
[----:B------:R-:W-:Y:S01]  /*41f30*/  IADD3 R24, P3, PT, R24, R28, RZ ;  /* 0x0000001c18187210 */ /* 0x000fe20007f7e0ff */
[----:B------:R-:W-:-:S04]  /*41f40*/  IMAD.X R29, R29, 0x1, R0, P4 ;  /* 0x000000011d1d7824 */ /* 0x000fc800020e0600 */
[----:B------:R-:W-:Y:S04]  /*41f50*/  STL [R1+0x14e4], R24 ;  /* 0x0014e41801007387 */ /* 0x000fe80000100800 */
[----:B---3--:R0:W-:Y:S04]  /*41f60*/  STL [R1+0x1a10], R7 ;  /* 0x001a100701007387 */ /* 0x0081e80000100800 */
[----:B------:R-:W-:Y:S04]  /*41f70*/  STL [R1+0x1508], R29 ;  /* 0x0015081d01007387 */ /* 0x000fe80000100800 */
[----:B0-----:R-:W3:Y:S01]  /*41f80*/  LDL.LU R7, [R1+0x14cc] ;  /* 0x0014cc0001077983 */ /* 0x001ee20000300800 */
[----:B------:R-:W-:-:S05]  /*41f90*/  IADD3 R2, P4, PT, R2, R28, RZ ;  /* 0x0000001c02027210 */ /* 0x000fca0007f9e0ff */
[----:B------:R-:W-:Y:S04]  /*41fa0*/  STL [R1+0x14dc], R2 ;  /* 0x0014dc0201007387 */ /* 0x000fe80000100800 */
        /* <DEDUP_REMOVED lines=22> */
[----:B------:R-:W4:Y:S01]  /*42110*/  LDL.LU R23, [R1+0x1474] ;  /* 0x0014740001177983 */ /* 0x000f220000300800 */
[----:B--2---:R-:W-:-:S03]  /*42120*/  IMAD.X R13, R13, 0x1, R0, P5 ;  /* 0x000000010d0d7824 */ /* 0x004fc600028e0600 */
[----:B------:R-:W2:Y:S04]  /*42130*/  LDL.LU R2, [R1+0x1498] ;  /* 0x0014980001027983 */ /* 0x000ea80000300800 */
[----:B------:R-:W2:Y:S04]  /*42140*/  LDL.LU R25, [R1+0x146c] ;  /* 0x00146c0001197983 */ /* 0x000ea80000300800 */
[----:B------:R-:W2:Y:S04]  /*42150*/  LDL.LU R24, [R1+0x1490] ;  /* 0x0014900001187983 */ /* 0x000ea80000300800 */
[----:B------:R-:W2:Y:S04]  /*42160*/  LDL.LU R29, [R1+0x1464] ;  /* 0x00146400011d7983 */ /* 0x000ea80000300800 */
[----:B------:R0:W-:Y:S04]  /*42170*/  STL [R1+0x1500], R13 ;  /* 0x0015000d01007387 */ /* 0x0001e80000100800 */
[----:B0-----:R-:W2:Y:S01]  /*42180*/  LDL.LU R13, [R1+0x1488] ;  /* 0x00148800010d7983 */ /* 0x001ea20000300800 */
[----:B---3--:R-:W-:-:S05]  /*42190*/  IADD3 R7, P5, PT, R7, R28, RZ ;  /* 0x0000001c07077210 */ /* 0x008fca0007fbe0ff */
[----:B------:R0:W-:Y:S04]  /*421a0*/  STL [R1+0x14d4], R7 ;  /* 0x0014d40701007387 */ /* 0x0001e80000100800 */
[----:B0-----:R-:W3:Y:S04]  /*421b0*/  LDL.LU R7, [R1+0x1a14] ;  /* 0x001a140001077983 */ /* 0x001ee80000300800 */
[----:B------:R-:W2:Y:S02]  /*421c0*/  LDL.LU R28, [R1+0x14f8] ;  /* 0x0014f800011c7983 */ /* 0x000ea40000300800 */
[----:B--2---:R-:W-:-:S05]  /*421d0*/  IMAD.X R28, R28, 0x1, R0, P6 ;  /* 0x000000011c1c7824 */ /* 0x004fca00030e0600 */
[----:B------:R0:W-:Y:S02]  /*421e0*/  STL [R1+0x14f8], R28 ;  /* 0x0014f81c01007387 */ /* 0x0001e40000100800 */
[----:B0-----:R-:W0:Y:S02]  /*421f0*/  LDC R28, c[0x0][0x3a8] ;  /* 0x0000ea00ff1c7b82 */ /* 0x001e240000000800 */
[----:B0-----:R-:W-:-:S04]  /*42200*/  IMAD.SHL.U32 R28, R28, 0x40, RZ ;  /* 0x000000401c1c7824 */ /* 0x001fc800078e00ff */
[----:B------:R-:W-:-:S05]  /*42210*/  IMAD.SHL.U32 R28, R28, 0x2, RZ ;  /* 0x000000021c1c7824 */ /* 0x000fca00078e00ff */
[----:B---3--:R-:W-:-:S05]  /*42220*/  IADD3 R7, P6, PT, R7, R28, RZ ;  /* 0x0000001c07077210 */ /* 0x008fca0007fde0ff */
[----:B------:R0:W-:Y:S04]  /*42230*/  STL [R1+0x14cc], R7 ;  /* 0x0014cc0701007387 */ /* 0x0001e80000100800 */
[----:B0-----:R-:W2:Y:S01]  /*42240*/  LDL.LU R7, [R1+0x1a10] ;  /* 0x001a100001077983 */ /* 0x001ea20000300800 */
[--C-:B----4-:R-:W-:Y:S01]  /*42250*/  IMAD.X R12, R12, 0x1, R0.reuse, P2 ;  /* 0x000000010c0c7824 */ /* 0x110fe200010e0600 */
[-C--:B------:R-:W-:Y:S01]  /*42260*/  IADD3 R3, P2, PT, R3, R28.reuse, RZ ;  /* 0x0000001c03037210 */ /* 0x080fe20007f5e0ff */
[--C-:B------:R-:W-:Y:S01]  /*42270*/  IMAD.X R16, R16, 0x1, R0.reuse, P3 ;  /* 0x0000000110107824 */ /* 0x100fe200018e0600 */
        /* <DEDUP_REMOVED lines=12> */
[----:B------:R-:W-:Y:S01]  /*42340*/  IADD3 R21, P4, PT, R21, R28, RZ ;  /* 0x0000001c15157210 */ /* 0x000fe20007f9e0ff */
[----:B------:R-:W-:-:S02]  /*42350*/  IMAD.X R2, R2, 0x1, R0, P6 ;  /* 0x0000000102027824 */ /* 0x000fc400030e0600 */
[--C-:B------:R-:W-:Y:S01]  /*42360*/  IMAD.X R22, R22, 0x1, R0.reuse, P5 ;  /* 0x0000000116167824 */ /* 0x100fe200028e0600 */
[-C--:B------:R-:W-:Y:S02]  /*42370*/  IADD3 R23, P5, PT, R23, R28.reuse, RZ ;  /* 0x0000001c17177210 */ /* 0x080fe40007fbe0ff */
[-C--:B------:R-:W-:Y:S01]  /*42380*/  IADD3 R25, P6, PT, R25, R28.reuse, RZ ;  /* 0x0000001c19197210 */ /* 0x080fe20007fde0ff */
[----:B--2---:R-:W-:Y:S01]  /*42390*/  IMAD.X R7, R7, 0x1, R0, P1 ;  /* 0x0000000107077824 */ /* 0x004fe200008e0600 */
[----:B------:R-:W-:-:S04]  /*423a0*/  IADD3 R4, P1, PT, R4, R28, RZ ;  /* 0x0000001c04047210 */ /* 0x000fc80007f3e0ff */
        /* <DEDUP_REMOVED lines=8> */
[----:B------:R-:W-:-:S03]  /*42430*/  IMAD.X R9, R9, 0x1, R0, P1 ;  /* 0x0000000109097824 */ /* 0x000fc600008e0600 */
[----:B------:R-:W-:Y:S01]  /*42440*/  STL [R1+0x14d0], R10 ;  /* 0x0014d00a01007387 */ /* 0x000fe20000100800 */
[----:B------:R-:W-:-:S03]  /*42450*/  IADD3 R8, P1, PT, R8, R28, RZ ;  /* 0x0000001c08087210 */ /* 0x000fc60007f3e0ff */
        /* <DEDUP_REMOVED lines=13> */
[----:B0-----:R-:W2:Y:S04]  /*42530*/  LDL.LU R2, [R1+0x145c] ;  /* 0x00145c0001027983 */ /* 0x001ea80000300800 */
[----:B------:R-:W-:Y:S04]  /*42540*/  STL [R1+0x1474], R23 ;  /* 0x0014741701007387 */ /* 0x000fe80000100800 */
[----:B------:R-:W-:Y:S04]  /*42550*/  STL [R1+0x146c], R25 ;  /* 0x00146c1901007387 */ /* 0x000fe80000100800 */
[----:B------:R-:W3:Y:S01]  /*42560*/  LDL.LU R7, [R1+0x144c] ;  /* 0x00144c0001077983 */ /* 0x000ee20000300800 */
[--C-:B------:R-:W-:Y:S01]  /*42570*/  IMAD.X R24, R24, 0x1, R0.reuse, P1 ;  /* 0x0000000118187824 */ /* 0x100fe200008e0600 */
[----:B------:R-:W-:Y:S01]  /*42580*/  IADD3 R29, P1, PT, R29, R28, RZ ;  /* 0x0000001c1d1d7210 */ /* 0x000fe20007f3e0ff */
[----:B------:R-:W-:-:S03]  /*42590*/  IMAD.X R13, R13, 0x1, R0, P2 ;  /* 0x000000010d0d7824 */ /* 0x000fc600010e0600 */
[----:B------:R-:W-:Y:S04]  /*425a0*/  STL [R1+0x1490], R24 ;  /* 0x0014901801007387 */ /* 0x000fe80000100800 */
[----:B---3--:R0:W-:Y:S04]  /*425b0*/  STL [R1+0x1a0c], R7 ;  /* 0x001a0c0701007387 */ /* 0x0081e80000100800 */
[----:B------:R-:W-:Y:S04]  /*425c0*/  STL [R1+0x1464], R29 ;  /* 0x0014641d01007387 */ /* 0x000fe80000100800 */
[----:B0-----:R-:W3:Y:S04]  /*425d0*/  LDL.LU R7, [R1+0x1454] ;  /* 0x0014540001077983 */ /* 0x001ee80000300800 */
[----:B------:R0:W-:Y:S04]  /*425e0*/  STL [R1+0x1488], R13 ;  /* 0x0014880d01007387 */ /* 0x0001e80000100800 */
        /* <DEDUP_REMOVED lines=22> */
[----:B0-----:R-:W3:Y:S01]  /*42750*/  LDL.LU R13, [R1+0x1418] ;  /* 0x00141800010d7983 */ /* 0x001ee20000300800 */
[----:B--2---:R-:W-:-:S03]  /*42760*/  IADD3 R2, P2, PT, R2, R28, RZ ;  /* 0x0000001c02027210 */ /* 0x004fc60007f5e0ff */
[----:B------:R-:W2:Y:S04]  /*42770*/  LDL.LU R28, [R1+0x1480] ;  /* 0x00148000011c7983 */ /* 0x000ea80000300800 */
[----:B------:R-:W3:Y:S04]  /*42780*/  LDL.LU R24, [R1+0x13ec] ;  /* 0x0013ec0001187983 */ /* 0x000ee80000300800 */
[----:B------:R-:W3:Y:S04]  /*42790*/  LDL.LU R29, [R1+0x1410] ;  /* 0x00141000011d7983 */ /* 0x000ee80000300800 */
[----:B------:R0:W-:Y:S04]  /*427a0*/  STL [R1+0x145c], R2 ;  /* 0x00145c0201007387 */ /* 0x0001e80000100800 */
[----:B0-----:R-:W3:Y:S01]  /*427b0*/  LDL.LU R2, [R1+0x13e4] ;  /* 0x0013e40001027983 */ /* 0x001ee20000300800 */
[----:B--2---:R-:W-:-:S05]  /*427c0*/  IMAD.X R28, R28, 0x1, R0, P3 ;  /* 0x000000011c1c7824 */ /* 0x004fca00018e0600 */
[----:B------:R0:W-:Y:S02]  /*427d0*/  STL [R1+0x1480], R28 ;  /* 0x0014801c01007387 */ /* 0x0001e40000100800 */
[----:B0-----:R-:W0:Y:S02]  /*427e0*/  LDC R28, c[0x0][0x3a8] ;  /* 0x0000ea00ff1c7b82 */ /* 0x001e240000000800 */
[----:B0-----:R-:W-:-:S04]  /*427f0*/  IMAD.SHL.U32 R28, R28, 0x40, RZ ;  /* 0x000000401c1c7824 */ /* 0x001fc800078e00ff */
[----:B------:R-:W-:-:S05]  /*42800*/  IMAD.SHL.U32 R28, R28, 0x2, RZ ;  /* 0x000000021c1c7824 */ /* 0x000fca00078e00ff */
[----:B---3--:R-:W-:-:S05]  /*42810*/  IADD3 R7, P3, PT, R7, R28, RZ ;  /* 0x0000001c07077210 */ /* 0x008fca0007f7e0ff */
[----:B------:R0:W-:Y:S04]  /*42820*/  STL [R1+0x1454], R7 ;  /* 0x0014540701007387 */ /* 0x0001e80000100800 */
[----:B0-----:R-:W2:Y:S04]  /*42830*/  LDL.LU R7, [R1+0x1a0c] ;  /* 0x001a0c0001077983 */ /* 0x001ea80000300800 */
[----:B------:R-:W3:Y:S01]  /*42840*/  LDL.LU R28, [R1+0x1478] ;  /* 0x00147800011c7983 */ /* 0x000ee20000300800 */
[--C-:B----4-:R-:W-:Y:S02]  /*42850*/  IMAD.X R4, R4, 0x1, R0.reuse, P5 ;  /* 0x0000000104047824 */ /* 0x110fe400028e0600 */
[----:B------:R-:W-:-:S02]  /*42860*/  IMAD.X R3, R3, 0x1, R0, P6 ;  /* 0x0000000103037824 */ /* 0x000fc400030e0600 */
[--C-:B------:R-:W-:Y:S02]  /*42870*/  IMAD.X R17, R17, 0x1, R0.reuse, P1 ;  /* 0x0000000111117824 */ /* 0x100fe400008e0600 */
[--C-:B------:R-:W-:Y:S02]  /*42880*/  IMAD.X R19, R19, 0x1, R0.reuse, P2 ;  /* 0x0000000113137824 */ /* 0x100fe400010e0600 */
[--C-:B------:R-:W-:Y:S02]  /*42890*/  IMAD.X R11, R11, 0x1, R0.reuse, P3 ;  /* 0x000000010b0b7824 */ /* 0x100fe400018e0600 */
[----:B---3--:R-:W-:-:S05]  /*428a0*/  IMAD.X R28, R28, 0x1, R0, P4 ;  /* 0x000000011c1c7824 */ /* 0x008fca00020e0600 */
[----:B------:R0:W-:Y:S02]  /*428b0*/  STL [R1+0x1478], R28 ;  /* 0x0014781c01007387 */ /* 0x0001e40000100800 */
[----:B0-----:R-:W0:Y:S02]  /*428c0*/  LDC R28, c[0x0][0x3a8] ;  /* 0x0000ea00ff1c7b82 */ /* 0x001e240000000800 */
[----:B0-----:R-:W-:-:S04]  /*428d0*/  IMAD.SHL.U32 R28, R28, 0x40, RZ ;  /* 0x000000401c1c7824 */ /* 0x001fc800078e00ff */
[----:B------:R-:W-:-:S05]  /*428e0*/  IMAD.SHL.U32 R28, R28, 0x2, RZ ;  /* 0x000000021c1c7824 */ /* 0x000fca00078e00ff */
[-C--:B--2---:R-:W-:Y:S02]  /*428f0*/  IADD3 R7, P4, PT, R7, R28.reuse, RZ ;  /* 0x0000001c07077210 */ /* 0x084fe40007f9e0ff */
[-C--:B------:R-:W-:Y:S02]  /*42900*/  IADD3 R12, P5, PT, R12, R28.reuse, RZ ;  /* 0x0000001c0c0c7210 */ /* 0x080fe40007fbe0ff */
[-C--:B------:R-:W-:Y:S02]  /*42910*/  IADD3 R16, P6, PT, R16, R28.reuse, RZ ;  /* 0x0000001c10107210 */ /* 0x080fe40007fde0ff */
[-C--:B------:R-:W-:Y:S01]  /*42920*/  IADD3 R18, P1, PT, R18, R28.reuse, RZ ;  /* 0x0000001c12127210 */ /* 0x080fe20007f3e0ff */
[----:B------:R-:W-:Y:S04]  /*42930*/  STL [R1+0x144c], R7 ;  /* 0x00144c0701007387 */ /* 0x000fe80000100800 */
[----:B------:R-:W-:Y:S04]  /*42940*/  STL [R1+0x1470], R4 ;  /* 0x0014700401007387 */ /* 0x000fe80000100800 */
[----:B------:R-:W-:Y:S04]  /*42950*/  STL [R1+0x1444], R12 ;  /* 0x0014440c01007387 */ /* 0x000fe80000100800 */
[----:B------:R-:W-:Y:S01]  /*42960*/  STL [R1+0x1468], R3 ;  /* 0x0014680301007387 */ /* 0x000fe20000100800 */
[----:B------:R-:W-:-:S03]  /*42970*/  IADD3 R10, P2, PT, R10, R28, RZ ;  /* 0x0000001c0a0a7210 */ /* 0x000fc60007f5e0ff */
[----:B------:R-:W-:Y:S04]  /*42980*/  STL [R1+0x143c], R16 ;  /* 0x00143c1001007387 */ /* 0x000fe80000100800 */
[----:B------:R-:W-:Y:S01]  /*42990*/  STL [R1+0x1460], R17 ;  /* 0x0014601101007387 */ /* 0x000fe20000100800 */
[----:B------:R-:W-:-:S03]  /*429a0*/  IADD3 R6, P3, PT, R6, R28, RZ ;  /* 0x0000001c06067210 */ /* 0x000fc60007f7e0ff */
[----:B------:R-:W-:Y:S01]  /*429b0*/  STL [R1+0x1434], R18 ;  /* 0x0014341201007387 */ /* 0x000fe20000100800 */
[----:B------:R-:W-:-:S03]  /*429c0*/  IMAD.X R5, R5, 0x1, R0, P4 ;  /* 0x0000000105057824 */ /* 0x000fc600020e0600 */
        /* <DEDUP_REMOVED lines=21> */
[----:B------:R-:W-:-:S03]  /*42b20*/  IMAD.X R23, R23, 0x1, R0, P3 ;  /* 0x0000000117177824 */ /* 0x000fc600018e0600 */
[----:B------:R-:W-:Y:S01]  /*42b30*/  STL [R1+0x1404], R20 ;  /* 0x0014041401007387 */ /* 0x000fe20000100800 */
[----:B------:R-:W-:-:S03]  /*42b40*/  IADD3 R25, P3, PT, R25, R28, RZ ;  /* 0x0000001c19197210 */ /* 0x000fc60007f7e0ff */
        /* <DEDUP_REMOVED lines=1318> */
[----:B------:R1:W-:Y:S04]  /*47db0*/  STL [R1+0xd9c], R29 ;  /* 0x000d9c1d01007387 */ /* 0x0003e80000100800 */
        /* <DEDUP_REMOVED lines=25> */
[----:B--2---:R-:W-:-:S03]  /*47f50*/  IADD3 R2, P3, PT, R2, R28, RZ ;  /* 0x0000001c02027210 */ /* 0x004fc60007f7e0ff */
[----:B------:R-:W2:Y:S04]  /*47f60*/  LDL.LU R28, [R1+0xdb8] ;  /* 0x000db800011c7983 */ /* 0x000ea80000300800 */
[----:B-1----:R-:W3:Y:S04]  /*47f70*/  LDL.LU R29, [R1+0x1824] ;  /* 0x00182400011d7983 */ /* 0x002ee80000300800 */
[----:B0-----:R-:W3:Y:S04]  /*47f80*/  LDL.LU R13, [R1+0x191c] ;  /* 0x00191c00010d7983 */ /* 0x001ee80000300800 */
        /* <DEDUP_REMOVED lines=40> */
[----:B------:R-:W-:-:S03]  /*48210*/  IADD3 R14, P6, PT, R14, UR10, RZ ;  /* 0x0000000a0e0e7c10 */ /* 0x000fc6000ffde0ff */
        /* <DEDUP_REMOVED lines=12> */
[----:B------:R-:W-:Y:S04]  /*482e0*/  STL [R1+0x153c], R26 ;  /* 0x00153c1a01007387 */ /* 0x000fe80000100800 */
[----:B------:R-:W-:Y:S01]  /*482f0*/  STL [R1+0xd68], R27 ;  /* 0x000d681b01007387 */ /* 0x000fe20000100800 */
[----:B------:R-:W-:-:S03]  /*48300*/  IMAD.X R23, R23, 0x1, R0, P4 ;  /* 0x0000000117177824 */ /* 0x000fc600020e0600 */
[----:B------:R-:W-:Y:S01]  /*48310*/  STL [R1+0x1830], R20 ;  /* 0x0018301401007387 */ /* 0x000fe20000100800 */
[----:B------:R-:W-:-:S03]  /*48320*/  IADD3 R25, P4, PT, R25, UR10, RZ ;  /* 0x0000000a19197c10 */ /* 0x000fc6000ff9e0ff */
[----:B------:R-:W-:Y:S01]  /*48330*/  STL [R1+0xd60], R21 ;  /* 0x000d601501007387 */ /* 0x000fe20000100800 */
[----:B------:R-:W-:-:S03]  /*48340*/  IMAD.X R24, R24, 0x1, R0, P5 ;  /* 0x0000000118187824 */ /* 0x000fc600028e0600 */
[----:B------:R-:W-:Y:S04]  /*48350*/  STL [R1+0x182c], R22 ;  /* 0x00182c1601007387 */ /* 0x000fe80000100800 */
[----:B------:R0:W-:Y:S04]  /*48360*/  STL [R1+0x1974], R0 ;  /* 0x0019740001007387 */ /* 0x0001e80000100800 */
[----:B------:R-:W-:Y:S04]  /*48370*/  STL [R1+0xd58], R23 ;  /* 0x000d581701007387 */ /* 0x000fe80000100800 */
[----:B------:R-:W-:Y:S04]  /*48380*/  STL [R1+0x1828], R25 ;  /* 0x0018281901007387 */ /* 0x000fe80000100800 */
[----:B------:R-:W-:Y:S04]  /*48390*/  STL [R1+0xd50], R24 ;  /* 0x000d501801007387 */ /* 0x000fe80000100800 */
[----:B0-----:R-:W2:Y:S01]  /*483a0*/  LDL.LU R0, [R1+0x1538] ;  /* 0x0015380001007983 */ /* 0x001ea20000300800 */
[----:B------:R-:W-:-:S02]  /*483b0*/  IADD3 R29, P5, PT, R29, UR10, RZ ;  /* 0x0000000a1d1d7c10 */ /* 0x000fc4000ffbe0ff */
[----:B------:R-:W-:-:S03]  /*483c0*/  IADD3.X R13, PT, PT, R13, UR4, RZ, P6, !PT ;  /* 0x000000040d0d7c10 */ /* 0x000fc6000b7fe4ff */
[----:B------:R-:W-:Y:S04]  /*483d0*/  STL [R1+0x1824], R29 ;  /* 0x0018241d01007387 */ /* 0x000fe80000100800 */
[----:B--2---:R0:W-:Y:S04]  /*483e0*/  STL [R1+0x19b0], R0 ;  /* 0x0019b00001007387 */ /* 0x0041e80000100800 */
[----:B------:R-:W-:Y:S04]  /*483f0*/  STL [R1+0x191c], R13 ;  /* 0x00191c0d01007387 */ /* 0x000fe80000100800 */
[----:B0-----:R-:W2:Y:S01]  /*48400*/  LDL.LU R0, [R1+0x1814] ;  /* 0x0018140001007983 */ /* 0x001ea20000300800 */
[----:B------:R-:W-:-:S05]  /*48410*/  IADD3 R2, P6, PT, R2, UR10, RZ ;  /* 0x0000000a02027c10 */ /* 0x000fca000ffde0ff */
[----:B------:R-:W-:Y:S04]  /*48420*/  STL [R1+0x181c], R2 ;  /* 0x00181c0201007387 */ /* 0x000fe80000100800 */
        /* <DEDUP_REMOVED lines=30> */
[----:B--2---:R-:W-:-:S05]  /*48610*/  IADD3.X R0, PT, PT, R0, UR4, RZ, P1, !PT ;  /* 0x0000000400007c10 */ /* 0x004fca0008ffe4ff */
[----:B------:R0:W-:Y:S04]  /*48620*/  STL [R1+0xd4c], R0 ;  /* 0x000d4c0001007387 */ /* 0x0001e80000100800 */
[----:B0-----:R-:W2:Y:S02]  /*48630*/  LDL.LU R0, [R1+0x19b4] ;  /* 0x0019b40001007983 */ /* 0x001ea40000300800 */
[----:B--2---:R-:W-:-:S05]  /*48640*/  IADD3 R0, P1, PT, R0, UR10, RZ ;  /* 0x0000000a00007c10 */ /* 0x004fca000ff3e0ff */
[----:B------:R0:W-:Y:S04]  /*48650*/  STL [R1+0x1814], R0 ;  /* 0x0018140001007387 */ /* 0x0001e80000100800 */
[----:B0-----:R-:W2:Y:S01]  /*48660*/  LDL.LU R0, [R1+0x19b0] ;  /* 0x0019b00001007983 */ /* 0x001ea20000300800 */
[----:B----4-:R-:W-:Y:S02]  /*48670*/  IADD3.X R7, PT, PT, R7, UR4, RZ, P3, !PT ;  /* 0x0000000407077c10 */ /* 0x010fe40009ffe4ff */
[----:B---3--:R-:W-:Y:S02]  /*48680*/  IADD3 R4, P3, PT, R4, UR10, RZ ;  /* 0x0000000a04047c10 */ /* 0x008fe4000ff7e0ff */
[----:B------:R-:W-:Y:S02]  /*48690*/  IADD3.X R12, PT, PT, R12, UR4, RZ, P4, !PT ;  /* 0x000000040c0c7c10 */ /* 0x000fe4000a7fe4ff */
[----:B------:R-:W-:-:S02]  /*486a0*/  IADD3 R3, P4, PT, R3, UR10, RZ ;  /* 0x0000000a03037c10 */ /* 0x000fc4000ff9e0ff */
[----:B------:R-:W-:Y:S02]  /*486b0*/  IADD3.X R16, PT, PT, R16, UR4, RZ, P5, !PT ;  /* 0x0000000410107c10 */ /* 0x000fe4000affe4ff */
[----:B------:R-:W-:Y:S02]  /*486c0*/  IADD3 R17, P5, PT, R17, UR10, RZ ;  /* 0x0000000a11117c10 */ /* 0x000fe4000ffbe0ff */
[----:B------:R-:W-:Y:S02]  /*486d0*/  IADD3.X R18, PT, PT, R18, UR4, RZ, P6, !PT ;  /* 0x0000000412127c10 */ /* 0x000fe4000b7fe4ff */
[----:B------:R-:W-:Y:S02]  /*486e0*/  IADD3 R19, P6, PT, R19, UR10, RZ ;  /* 0x0000000a13137c10 */ /* 0x000fe4000ffde0ff */
        /* <DEDUP_REMOVED lines=12> */
[----:B--2---:R-:W-:Y:S02]  /*487b0*/  IADD3.X R0, PT, PT, R0, UR4, RZ, P2, !PT ;  /* 0x0000000400007c10 */ /* 0x004fe400097fe4ff */
[----:B------:R-:W-:-:S03]  /*487c0*/  IADD3 R28, P2, PT, R28, UR10, RZ ;  /* 0x0000000a1c1c7c10 */ /* 0x000fc6000ff5e0ff */
[----:B------:R0:W-:Y:S04]  /*487d0*/  STL [R1+0x1538], R0 ;  /* 0x0015380001007387 */ /* 0x0001e80000100800 */
[----:B------:R-:W-:Y:S04]  /*487e0*/  STL [R1+0x180c], R28 ;  /* 0x00180c1c01007387 */ /* 0x000fe80000100800 */
[----:B------:R-:W-:Y:S04]  /*487f0*/  STL [R1+0x1534], R7 ;  /* 0x0015340701007387 */ /* 0x000fe80000100800 */
[----:B------:R-:W-:Y:S04]  /*48800*/  STL [R1+0x1804], R4 ;  /* 0x0018040401007387 */ /* 0x000fe80000100800 */
[----:B------:R-:W-:Y:S04]  /*48810*/  STL [R1+0x1530], R12 ;  /* 0x0015300c01007387 */ /* 0x000fe80000100800 */
[----:B------:R-:W-:Y:S04]  /*48820*/  STL [R1+0x17fc], R3 ;  /* 0x0017fc0301007387 */ /* 0x000fe80000100800 */
[----:B------:R-:W-:Y:S04]  /*48830*/  STL [R1+0x1820], R16 ;  /* 0x0018201001007387 */ /* 0x000fe80000100800 */
[----:B------:R-:W-:Y:S01]  /*48840*/  STL [R1+0x17f4], R17 ;  /* 0x0017f41101007387 */ /* 0x000fe20000100800 */
[----:B------:R-:W-:-:S03]  /*48850*/  IADD3.X R6, PT, PT, R6, UR4, RZ, P2, !PT ;  /* 0x0000000406067c10 */ /* 0x000fc600097fe4ff */
[----:B------:R-:W-:Y:S01]  /*48860*/  STL [R1+0x1818], R18 ;  /* 0x0018181201007387 */ /* 0x000fe20000100800 */
[----:B------:R-:W-:-:S03]  /*48870*/  IADD3 R5, P2, PT, R5, UR10, RZ ;  /* 0x0000000a05057c10 */ /* 0x000fc6000ff5e0ff */
        /* <DEDUP_REMOVED lines=19> */
[----:B0-----:R-:W2:Y:S01]  /*489b0*/  LDL.LU R0, [R1+0x1794] ;  /* 0x0017940001007983 */ /* 0x001ea20000300800 */
[----:B------:R-:W-:-:S02]  /*489c0*/  IADD3.X R29, PT, PT, R29, UR4, RZ, P3, !PT ;  /* 0x000000041d1d7c10 */ /* 0x000fc40009ffe4ff */
[----:B------:R-:W-:-:S03]  /*489d0*/  IADD3 R13, P3, PT, R13, UR10, RZ ;  /* 0x0000000a0d0d7c10 */ /* 0x000fc6000ff7e0ff */
[----:B------:R-:W-:Y:S04]  /*489e0*/  STL [R1+0x17d0], R29 ;  /* 0x0017d01d01007387 */ /* 0x000fe80000100800 */
[----:B--2---:R0:W-:Y:S04]  /*489f0*/  STL [R1+0x19a8], R0 ;  /* 0x0019a80001007387 */ /* 0x0041e80000100800 */
[----:B------:R-:W-:Y:S04]  /*48a00*/  STL [R1+0x17a4], R13 ;  /* 0x0017a40d01007387 */ /* 0x000fe80000100800 */
[----:B0-----:R-:W2:Y:S01]  /*48a10*/  LDL.LU R0, [R1+0x17c0] ;  /* 0x0017c00001007983 */ /* 0x001ea20000300800 */
[----:B------:R-:W-:-:S05]  /*48a20*/  IADD3.X R2, PT, PT, R2, UR4, RZ, P4, !PT ;  /* 0x0000000402027c10 */ /* 0x000fca000a7fe4ff */
        /* <DEDUP_REMOVED lines=31> */
[----:B--2---:R-:W-:-:S05]  /*48c20*/  IADD3 R0, P4, PT, R0, UR10, RZ ;  /* 0x0000000a00007c10 */ /* 0x004fca000ff9e0ff */
[----:B------:R0:W-:Y:S04]  /*48c30*/  STL [R1+0x179c], R0 ;  /* 0x00179c0001007387 */ /* 0x0001e80000100800 */
[----:B0-----:R-:W2:Y:S02]  /*48c40*/  LDL.LU R0, [R1+0x19ac] ;  /* 0x0019ac0001007983 */ /* 0x001ea40000300800 */
[----:B--2---:R-:W-:-:S05]  /*48c50*/  IADD3.X R0, PT, PT, R0, UR4, RZ, P5, !PT ;  /* 0x0000000400007c10 */ /* 0x004fca000affe4ff */
[----:B------:R0:W-:Y:S04]  /*48c60*/  STL [R1+0x17c0], R0 ;  /* 0x0017c00001007387 */ /* 0x0001e80000100800 */
[----:B0-----:R-:W2:Y:S01]  /*48c70*/  LDL.LU R0, [R1+0x19a8] ;  /* 0x0019a80001007983 */ /* 0x001ea20000300800 */
[----:B---3--:R-:W-:Y:S02]  /*48c80*/  IADD3.X R28, PT, PT, R28, UR4, RZ, P6, !PT ;  /* 0x000000041c1c7c10 */ /* 0x008fe4000b7fe4ff */
[----:B----4-:R-:W-:Y:S02]  /*48c90*/  IADD3 R7, P6, PT, R7, UR10, RZ ;  /* 0x0000000a07077c10 */ /* 0x010fe4000ffde0ff */
        /* <DEDUP_REMOVED lines=19> */
[----:B--2---:R-:W-:-:S05]  /*48dd0*/  IADD3 R0, P5, PT, R0, UR10, RZ ;  /* 0x0000000a00007c10 */ /* 0x004fca000ffbe0ff */
[----:B------:R0:W-:Y:S04]  /*48de0*/  STL [R1+0x1794], R0 ;  /* 0x0017940001007387 */ /* 0x0001e80000100800 */
        /* <DEDUP_REMOVED lines=567> */
[----:B--2---:R-:W-:-:S05]  /*4b160*/  IADD3 R0, P2, PT, R0, UR10, RZ ;  /* 0x0000000a00007c10 */ /* 0x004fca000ff5e0ff */
[----:B------:R0:W-:Y:S04]  /*4b170*/  STL [R1+0x18d8], R0 ;  /* 0x0018d80001007387 */ /* 0x0001e80000100800 */
[----:B0-----:R0:W5:Y:S04]  /*4b180*/  LDL.LU R0, [R1+0x1974] ;  /* 0x0019740001007983 */ /* 0x0011680000300800 */
[----:B------:R1:W-:Y:S04]  /*4b190*/  STL [R1+0x188c], R16 ;  /* 0x00188c1001007387 */ /* 0x0003e80000100800 */
[----:B-1----:R0:W5:Y:S04]  /*4b1a0*/  LDL.LU R16, [R1+0x1970] ;  /* 0x0019700001107983 */ /* 0x0021680000300800 */
[----:B------:R1:W-:Y:S04]  /*4b1b0*/  STL [R1+0x18e0], R6 ;  /* 0x0018e00601007387 */ /* 0x0003e80000100800 */
[----:B-1----:R-:W2:Y:S04]  /*4b1c0*/  LDL.LU R6, [R1+0x196c] ;  /* 0x00196c0001067983 */ /* 0x002ea80000300800 */
[----:B------:R1:W-:Y:S04]  /*4b1d0*/  STL [R1+0x1894], R5 ;  /* 0x0018940501007387 */ /* 0x0003e80000100800 */
[----:B-1----:R-:W3:Y:S04]  /*4b1e0*/  LDL.LU R5, [R1+0x1968] ;  /* 0x0019680001057983 */ /* 0x002ee80000300800 */
[----:B------:R1:W-:Y:S04]  /*4b1f0*/  STL [R1+0x18e8], R9 ;  /* 0x0018e80901007387 */ /* 0x0003e80000100800 */
[----:B-1----:R-:W4:Y:S04]  /*4b200*/  LDL.LU R9, [R1+0x1964] ;  /* 0x0019640001097983 */ /* 0x002f280000300800 */
[----:B------:R1:W-:Y:S04]  /*4b210*/  STL [R1+0x189c], R8 ;  /* 0x00189c0801007387 */ /* 0x0003e80000100800 */
[----:B-1----:R-:W4:Y:S04]  /*4b220*/  LDL.LU R8, [R1+0x1960] ;  /* 0x0019600001087983 */ /* 0x002f280000300800 */
[----:B------:R1:W-:Y:S01]  /*4b230*/  STL [R1+0x18f0], R24 ;  /* 0x0018f01801007387 */ /* 0x0003e20000100800 */
[----:B------:R-:W-:-:S02]  /*4b240*/  IADD3.X R13, PT, PT, R13, UR4, RZ, P1, !PT ;  /* 0x000000040d0d7c10 */ /* 0x000fc40008ffe4ff */
[----:B------:R-:W-:Y:S02]  /*4b250*/  IADD3 R28, P1, PT, R28, UR10, RZ ;  /* 0x0000000a1c1c7c10 */ /* 0x000fe4000ff3e0ff */
[----:B------:R-:W-:Y:S02]  /*4b260*/  IADD3.X R2, PT, PT, R2, UR4, RZ, P2, !PT ;  /* 0x0000000402027c10 */ /* 0x000fe400097fe4ff */
[----:B------:R-:W-:Y:S02]  /*4b270*/  IADD3 R7, P2, PT, R7, UR10, RZ ;  /* 0x0000000a07077c10 */ /* 0x000fe4000ff5e0ff */
[----:B------:R-:W-:Y:S01]  /*4b280*/  IADD3.X R4, PT, PT, R4, UR4, RZ, P3, !PT ;  /* 0x0000000404047c10 */ /* 0x000fe20009ffe4ff */
[----:B-1----:R0:W5:Y:S04]  /*4b290*/  LDL.LU R24, [R1+0x195c] ;  /* 0x00195c0001187983 */ /* 0x0021680000300800 */
[----:B------:R1:W-:Y:S01]  /*4b2a0*/  STL [R1+0x18a4], R25 ;  /* 0x0018a41901007387 */ /* 0x0003e20000100800 */
[----:B------:R-:W-:-:S02]  /*4b2b0*/  IADD3 R12, P3, PT, R12, UR10, RZ ;  /* 0x0000000a0c0c7c10 */ /* 0x000fc4000ff7e0ff */
[----:B------:R-:W-:Y:S02]  /*4b2c0*/  IADD3.X R3, PT, PT, R3, UR4, RZ, P4, !PT ;  /* 0x0000000403037c10 */ /* 0x000fe4000a7fe4ff */
[----:B------:R-:W-:Y:S01]  /*4b2d0*/  IADD3 R17, P4, PT, R17, UR10, RZ ;  /* 0x0000000a11117c10 */ /* 0x000fe2000ff9e0ff */
[----:B-1----:R0:W5:Y:S04]  /*4b2e0*/  LDL.LU R25, [R1+0x1958] ;  /* 0x0019580001197983 */ /* 0x0021680000300800 */
[----:B------:R1:W-:Y:S01]  /*4b2f0*/  STL [R1+0x18f8], R29 ;  /* 0x0018f81d01007387 */ /* 0x0003e20000100800 */
[----:B------:R-:W-:Y:S02]  /*4b300*/  IADD3.X R18, PT, PT, R18, UR4, RZ, P5, !PT ;  /* 0x0000000412127c10 */ /* 0x000fe4000affe4ff */
[----:B------:R-:W-:-:S02]  /*4b310*/  IADD3 R19, P5, PT, R19, UR10, RZ ;  /* 0x0000000a13137c10 */ /* 0x000fc4000ffbe0ff */
[----:B------:R-:W-:Y:S01]  /*4b320*/  IADD3.X R10, PT, PT, R10, UR4, RZ, P6, !PT ;  /* 0x000000040a0a7c10 */ /* 0x000fe2000b7fe4ff */
[----:B-1----:R0:W5:Y:S04]  /*4b330*/  LDL.LU R29, [R1+0x1954] ;  /* 0x00195400011d7983 */ /* 0x0021680000300800 */
[----:B------:R1:W-:Y:S01]  /*4b340*/  STL [R1+0x18ac], R13 ;  /* 0x0018ac0d01007387 */ /* 0x0003e20000100800 */
[----:B------:R-:W-:Y:S02]  /*4b350*/  IADD3 R11, P6, PT, R11, UR10, RZ ;  /* 0x0000000a0b0b7c10 */ /* 0x000fe4000ffde0ff */
[----:B------:R-:W-:Y:S01]  /*4b360*/  IADD3.X R14, PT, PT, R14, UR4, RZ, P1, !PT ;  /* 0x000000040e0e7c10 */ /* 0x000fe20008ffe4ff */
[----:B-1----:R0:W5:Y:S04]  /*4b370*/  LDL.LU R13, [R1+0x1950] ;  /* 0x00195000010d7983 */ /* 0x0021680000300800 */
[----:B------:R-:W-:Y:S04]  /*4b380*/  STL [R1+0x1900], R28 ;  /* 0x0019001c01007387 */ /* 0x000fe80000100800 */
[----:B------:R1:W-:Y:S04]  /*4b390*/  STL [R1+0x18b4], R2 ;  /* 0x0018b40201007387 */ /* 0x0003e80000100800 */
[----:B------:R-:W-:Y:S04]  /*4b3a0*/  STL [R1+0x1908], R7 ;  /* 0x0019080701007387 */ /* 0x000fe80000100800 */
[----:B------:R-:W-:Y:S04]  /*4b3b0*/  STL [R1+0x18bc], R4 ;  /* 0x0018bc0401007387 */ /* 0x000fe80000100800 */
[----:B------:R-:W-:Y:S04]  /*4b3c0*/  STL [R1+0x1910], R12 ;  /* 0x0019100c01007387 */ /* 0x000fe80000100800 */
[----:B------:R-:W-:Y:S04]  /*4b3d0*/  STL [R1+0x18c4], R3 ;  /* 0x0018c40301007387 */ /* 0x000fe80000100800 */
[----:B------:R-:W-:Y:S04]  /*4b3e0*/  STL [R1+0x1914], R17 ;  /* 0x0019141101007387 */ /* 0x000fe80000100800 */
[----:B------:R-:W-:Y:S01]  /*4b3f0*/  STL [R1+0x18cc], R18 ;  /* 0x0018cc1201007387 */ /* 0x000fe20000100800 */
[----:B------:R-:W-:-:S02]  /*4b400*/  IADD3 R15, P1, PT, R15, UR10, RZ ;  /* 0x0000000a0f0f7c10 */ /* 0x000fc4000ff3e0ff */
[----:B------:R-:W-:Y:S02]  /*4b410*/  IADD3.X R26, PT, PT, R26, UR4, RZ, P2, !PT ;  /* 0x000000041a1a7c10 */ /* 0x000fe400097fe4ff */
[----:B------:R-:W-:Y:S01]  /*4b420*/  IADD3.X R27, PT, PT, R27, UR4, RZ, P3, !PT ;  /* 0x000000041b1b7c10 */ /* 0x000fe20009ffe4ff */
[----:B-1----:R-:W1:Y:S01]  /*4b430*/  S2R R2, SR_TID.X ;  /* 0x0000000000027919 */ /* 0x002e620000002100 */
[----:B------:R-:W-:Y:S04]  /*4b440*/  STL [R1+0x1918], R19 ;  /* 0x0019181301007387 */ /* 0x000fe80000100800 */
[----:B------:R-:W-:Y:S04]  /*4b450*/  STL [R1+0x18d4], R10 ;  /* 0x0018d40a01007387 */ /* 0x000fe80000100800 */
[----:B------:R3:W-:Y:S01]  /*4b460*/  STL [R1+0x1924], R11 ;  /* 0x0019240b01007387 */ /* 0x0007e20000100800 */
[----:B------:R-:W-:-:S03]  /*4b470*/  IADD3.X R20, PT, PT, R20, UR4, RZ, P4, !PT ;  /* 0x0000000414147c10 */ /* 0x000fc6000a7fe4ff */
[----:B------:R0:W-:Y:S01]  /*4b480*/  STL [R1+0x18dc], R14 ;  /* 0x0018dc0e01007387 */ /* 0x0001e20000100800 */
[----:B------:R-:W-:Y:S01]  /*4b490*/  IADD3.X R21, PT, PT, R21, UR4, RZ, P5, !PT ;  /* 0x0000000415157c10 */ /* 0x000fe2000affe4ff */
[----:B------:R-:W0:Y:S02]  /*4b4a0*/  LDC R28, c[0x0][0x3a8] ;  /* 0x0000ea00ff1c7b82 */ /* 0x000e240000000800 */
[----:B------:R0:W-:Y:S01]  /*4b4b0*/  STL [R1+0x1920], R15 ;  /* 0x0019200f01007387 */ /* 0x0001e20000100800 */
[----:B------:R-:W-:-:S03]  /*4b4c0*/  IADD3.X R22, PT, PT, R22, UR4, RZ, P6, !PT ;  /* 0x0000000416167c10 */ /* 0x000fc6000b7fe4ff */
[----:B------:R0:W-:Y:S04]  /*4b4d0*/  STL [R1+0x18e4], R26 ;  /* 0x0018e41a01007387 */ /* 0x0001e80000100800 */
[----:B------:R0:W-:Y:S01]  /*4b4e0*/  STL [R1+0x18ec], R27 ;  /* 0x0018ec1b01007387 */ /* 0x0001e20000100800 */
[----:B------:R-:W-:-:S03]  /*4b4f0*/  IADD3.X R23, PT, PT, R23, UR4, RZ, P1, !PT ;  /* 0x0000000417177c10 */ /* 0x000fc60008ffe4ff */
[----:B------:R0:W-:Y:S04]  /*4b500*/  STL [R1+0x18f4], R20 ;  /* 0x0018f41401007387 */ /* 0x0001e80000100800 */
[----:B------:R0:W-:Y:S04]  /*4b510*/  STL [R1+0x18fc], R21 ;  /* 0x0018fc1501007387 */ /* 0x0001e80000100800 */
[----:B------:R0:W-:Y:S02]  /*4b520*/  STL [R1+0x1904], R22 ;  /* 0x0019041601007387 */ /* 0x0001e40000100800 */
[----:B0-----:R-:W-:Y:S01]  /*4b530*/  IMAD.SHL.U32 R28, R28, 0x40, RZ ;  /* 0x000000401c1c7824 */ /* 0x001fe200078e00ff */
[----:B-1----:R-:W-:-:S03]  /*4b540*/  LOP3.LUT R2, R2, 0x3f, RZ, 0xc0, !PT ;  /* 0x0000003f02027812 */ /* 0x002fc600078ec0ff */
[----:B------:R-:W-:Y:S02]  /*4b550*/  IMAD.SHL.U32 R28, R28, 0x2, RZ ;  /* 0x000000021c1c7824 */ /* 0x000fe400078e00ff */
[----:B------:R-:W-:Y:S02]  /*4b560*/  IMAD.SHL.U32 R2, R2, 0x2, RZ ;  /* 0x0000000202027824 */ /* 0x000fe400078e00ff */
[----:B---3--:R-:W-:Y:S02]  /*4b570*/  IMAD.MOV.U32 R11, RZ, RZ, R5 ;  /* 0x000000ffff0b7224 */ /* 0x008fe400078e0005 */
[----:B--2---:R-:W-:Y:S02]  /*4b580*/  IMAD.MOV.U32 R5, RZ, RZ, R6 ;  /* 0x000000ffff057224 */ /* 0x004fe400078e0006 */
[----:B----4-:R-:W-:-:S05]  /*4b590*/  IMAD.MOV.U32 R4, RZ, RZ, R9 ;  /* 0x000000ffff047224 */ /* 0x010fca00078e0009 */
[----:B------:R0:W-:Y:S04]  /*4b5a0*/  STL.64 [R1+0xd18], R4 ;  /* 0x000d180401007387 */ /* 0x0001e80000100a00 */
[----:B------:R0:W-:Y:S01]  /*4b5b0*/  STL [R1+0x190c], R23 ;  /* 0x00190c1701007387 */ /* 0x0001e20000100800 */
[----:B------:R-:W-:-:S05]  /*4b5c0*/  IMAD.MOV.U32 R10, RZ, RZ, R8 ;  /* 0x000000ffff0a7224 */ /* 0x000fca00078e0008 */
[----:B------:R0:W-:Y:S01]  /*4b5d0*/  STL.64 [R1+0xd20], R10 ;  /* 0x000d200a01007387 */ /* 0x0001e20000100a00 */
[----:B------:R-:W-:Y:S05]  /*4b5e0*/  @P0 BRA `(.L_x_1) ;  /* 0xfffffc8800c80947 */ /* 0x000fea000383ffff */
[----:B------:R-:W2:Y:S04]  /*4b5f0*/  LDL.LU R12, [R1+0x8ac] ;  /* 0x0008ac00010c7983 */ /* 0x000ea80000300800 */
[----:B------:R-:W2:Y:S04]  /*4b600*/  LDL.LU R3, [R1+0x7bc] ;  /* 0x0007bc0001037983 */ /* 0x000ea80000300800 */
[----:B------:R-:W3:Y:S04]  /*4b610*/  LDL.LU R17, [R1+0x7b4] ;  /* 0x0007b40001117983 */ /* 0x000ee80000300800 */
[----:B------:R-:W4:Y:S04]  /*4b620*/  LDL.LU R18, [R1+0xb4c] ;  /* 0x000b4c0001127983 */ /* 0x000f280000300800 */
        /* <DEDUP_REMOVED lines=11> */
[----:B-----5:R-:W-:Y:S04]  /*4b6e0*/  STL [R1+0x1b18], R25 ;  /* 0x001b181901007387 */ /* 0x020fe80000100800 */
[----:B------:R-:W-:Y:S04]  /*4b6f0*/  STL [R1+0x1b14], R24 ;  /* 0x001b141801007387 */ /* 0x000fe80000100800 */
[----:B------:R-:W-:Y:S01]  /*4b700*/  STL [R1+0x19e4], R13 ;  /* 0x0019e40d01007387 */ /* 0x000fe20000100800 */
[----:B--2---:R-:W-:-:S02]  /*4b710*/  F2FP.BF16.F32.PACK_AB R2, R12, R3 ;  /* 0x000000030c02723e */ /* 0x004fc400000010ff */
[----:B---3--:R-:W-:-:S03]  /*4b720*/  F2FP.BF16.F32.PACK_AB R0, R16, R17 ;  /* 0x000000111000723e */ /* 0x008fc600000010ff */
[----:B------:R0:W-:Y:S04]  /*4b730*/  STL [R1+0x43c], R2 ;  /* 0x00043c0201007387 */ /* 0x0001e80000100800 */
[----:B------:R1:W-:Y:S01]  /*4b740*/  STL [R1+0x438], R0 ;  /* 0x0004380001007387 */ /* 0x0003e20000100800 */
[----:B----4-:R-:W-:-:S05]  /*4b750*/  F2FP.BF16.F32.PACK_AB R3, R18, R19 ;  /* 0x000000131203723e */ /* 0x010fca00000010ff */
[----:B------:R2:W-:Y:S01]  /*4b760*/  STL [R1+0x434], R3 ;  /* 0x0004340301007387 */ /* 0x0005e20000100800 */
[----:B0-----:R-:W-:-:S05]  /*4b770*/  F2FP.BF16.F32.PACK_AB R2, R10, R11 ;  /* 0x0000000b0a02723e */ /* 0x001fca00000010ff */
[----:B------:R0:W-:Y:S01]  /*4b780*/  STL [R1+0x430], R2 ;  /* 0x0004300201007387 */ /* 0x0001e20000100800 */
[----:B-1----:R-:W-:-:S05]  /*4b790*/  F2FP.BF16.F32.PACK_AB R0, R14, R15 ;  /* 0x0000000f0e00723e */ /* 0x002fca00000010ff */
[----:B------:R1:W-:Y:S01]  /*4b7a0*/  STL [R1+0x44c], R0 ;  /* 0x00044c0001007387 */ /* 0x0003e20000100800 */
[----:B--2---:R-:W-:-:S05]  /*4b7b0*/  F2FP.BF16.F32.PACK_AB R3, R26, R27 ;  /* 0x0000001b1a03723e */ /* 0x004fca00000010ff */
[----:B------:R-:W-:Y:S01]  /*4b7c0*/  STL [R1+0x448], R3 ;  /* 0x0004480301007387 */ /* 0x000fe20000100800 */
[----:B0-----:R-:W-:-:S03]  /*4b7d0*/  F2FP.BF16.F32.PACK_AB R2, R20, R21 ;  /* 0x000000151402723e */ /* 0x001fc600000010ff */
[----:B------:R-:W2:Y:S04]  /*4b7e0*/  LDL.LU R13, [R1+0x7c0] ;  /* 0x0007c000010d7983 */ /* 0x000ea80000300800 */
[----:B------:R-:W-:Y:S01]  /*4b7f0*/  STL [R1+0x444], R2 ;  /* 0x0004440201007387 */ /* 0x000fe20000100800 */
[----:B-1----:R-:W-:-:S03]  /*4b800*/  F2FP.BF16.F32.PACK_AB R0, R22, R23 ;  /* 0x000000171600723e */ /* 0x002fc600000010ff */
[----:B--2---:R0:W-:Y:S04]  /*4b810*/  STL [R1+0x1d04], R13 ;  /* 0x001d040d01007387 */ /* 0x0041e80000100800 */
[----:B------:R-:W-:Y:S04]  /*4b820*/  STL [R1+0x440], R0 ;  /* 0x0004400001007387 */ /* 0x000fe80000100800 */
[----:B0-----:R-:W2:Y:S04]  /*4b830*/  LDL.LU R13, [R1+0x7c8] ;  /* 0x0007c800010d7983 */ /* 0x001ea80000300800 */
[----:B--2---:R0:W-:Y:S04]  /*4b840*/  STL [R1+0x1d0c], R13 ;  /* 0x001d0c0d01007387 */ /* 0x0041e80000100800 */
        /* <DEDUP_REMOVED lines=31> */
[----:B------:R-:W3:Y:S04]  /*4ba40*/  LDL.LU R24, [R1+0xb58] ;  /* 0x000b580001187983 */ /* 0x000ee80000300800 */
[----:B---3--:R0:W-:Y:S04]  /*4ba50*/  STL [R1+0x1d00], R24 ;  /* 0x001d001801007387 */ /* 0x0081e80000100800 */
[----:B0-----:R-:W3:Y:S04]  /*4ba60*/  LDL.LU R24, [R1+0x8b0] ;  /* 0x0008b00001187983 */ /* 0x001ee80000300800 */
        /* <DEDUP_REMOVED lines=33> */
[----:B0-----:R-:W2:Y:S04]  /*4bc80*/  LDL.LU R24, [R1+0x8a8] ;  /* 0x0008a80001187983 */ /* 0x001ea80000300800 */
[----:B------:R-:W3:Y:S04]  /*4bc90*/  LDL.LU R25, [R1+0xa58] ;  /* 0x000a580001197983 */ /* 0x000ee80000300800 */
[----:B------:R-:W4:Y:S04]  /*4bca0*/  LDL.LU R29, [R1+0xb50] ;  /* 0x000b5000011d7983 */ /* 0x000f280000300800 */
        /* <DEDUP_REMOVED lines=25> */
[----:B--2---:R-:W-:-:S03]  /*4be40*/  F2FP.BF16.F32.PACK_AB R13, R24, R13 ;  /* 0x0000000d180d723e */ /* 0x004fc600000010ff */
[----:B------:R-:W2:Y:S04]  /*4be50*/  LDL.LU R24, [R1+0x1d88] ;  /* 0x001d880001187983 */ /* 0x000ea80000300800 */
[----:B------:R0:W-:Y:S04]  /*4be60*/  STL [R1+0x42c], R13 ;  /* 0x00042c0d01007387 */ /* 0x0001e80000100800 */
[----:B0-----:R-:W2:Y:S02]  /*4be70*/  LDL.LU R13, [R1+0x1d84] ;  /* 0x001d8400010d7983 */ /* 0x001ea40000300800 */
[----:B--2---:R-:W-:-:S02]  /*4be80*/  F2FP.BF16.F32.PACK_AB R13, R24, R13 ;  /* 0x0000000d180d723e */ /* 0x004fc400000010ff */
        /* <DEDUP_REMOVED lines=65> */
[----:B------:R0:W-:Y:S01]  /*4c2a0*/  STL [R1+0x3e8], R13 ;  /* 0x0003e80d01007387 */ /* 0x0001e20000100800 */
[----:B---3--:R-:W-:Y:S02]  /*4c2b0*/  F2FP.BF16.F32.PACK_AB R4, R7, R4 ;  /* 0x000000040704723e */ /* 0x008fe400000010ff */
[----:B0-----:R-:W-:Y:S02]  /*4c2c0*/  F2FP.BF16.F32.PACK_AB R13, R0, R28 ;  /* 0x0000001c000d723e */ /* 0x001fe400000010ff */
[----:B------:R-:W-:Y:S02]  /*4c2d0*/  F2FP.BF16.F32.PACK_AB R0, R8, R5 ;  /* 0x000000050800723e */ /* 0x000fe400000010ff */
[----:B--2---:R-:W-:-:S02]  /*4c2e0*/  F2FP.BF16.F32.PACK_AB R25, R24, R25 ;  /* 0x000000191819723e */ /* 0x004fc400000010ff */
[----:B----4-:R-:W-:Y:S02]  /*4c2f0*/  F2FP.BF16.F32.PACK_AB R24, R29, R2 ;  /* 0x000000021d18723e */ /* 0x010fe400000010ff */
[----:B------:R-:W-:Y:S01]  /*4c300*/  F2FP.BF16.F32.PACK_AB R2, R9, R6 ;  /* 0x000000060902723e */ /* 0x000fe200000010ff */
[----:B------:R-:W-:Y:S04]  /*4c310*/  STL [R1+0x3e4], R25 ;  /* 0x0003e41901007387 */ /* 0x000fe80000100800 */
[----:B------:R-:W-:Y:S04]  /*4c320*/  STL [R1+0x3e0], R24 ;  /* 0x0003e01801007387 */ /* 0x000fe80000100800 */
[----:B------:R-:W-:Y:S04]  /*4c330*/  STL [R1+0x3dc], R13 ;  /* 0x0003dc0d01007387 */ /* 0x000fe80000100800 */
[----:B------:R0:W-:Y:S04]  /*4c340*/  STL [R1+0x3d8], R2 ;  /* 0x0003d80201007387 */ /* 0x0001e80000100800 */
[----:B------:R1:W-:Y:S01]  /*4c350*/  STL [R1+0x3d4], R0 ;  /* 0x0003d40001007387 */ /* 0x0003e20000100800 */
[----:B0-----:R-:W-:-:S02]  /*4c360*/  F2FP.BF16.F32.PACK_AB R2, R12, R3 ;  /* 0x000000030c02723e */ /* 0x001fc400000010ff */
[----:B------:R-:W-:Y:S02]  /*4c370*/  F2FP.BF16.F32.PACK_AB R3, R18, R19 ;  /* 0x000000131203723e */ /* 0x000fe400000010ff */
[----:B-1----:R-:W-:Y:S01]  /*4c380*/  F2FP.BF16.F32.PACK_AB R0, R16, R17 ;  /* 0x000000111000723e */ /* 0x002fe200000010ff */
[----:B------:R-:W-:Y:S04]  /*4c390*/  STL [R1+0x3d0], R4 ;  /* 0x0003d00401007387 */ /* 0x000fe80000100800 */
[----:B------:R0:W-:Y:S04]  /*4c3a0*/  STL [R1+0x3bc], R2 ;  /* 0x0003bc0201007387 */ /* 0x0001e80000100800 */
[----:B------:R1:W-:Y:S04]  /*4c3b0*/  STL [R1+0x3b8], R0 ;  /* 0x0003b80001007387 */ /* 0x0003e80000100800 */
[----:B------:R2:W-:Y:S01]  /*4c3c0*/  STL [R1+0x3b4], R3 ;  /* 0x0003b40301007387 */ /* 0x0005e20000100800 */
[----:B0-----:R-:W-:-:S02]  /*4c3d0*/  F2FP.BF16.F32.PACK_AB R2, R10, R11 ;  /* 0x0000000b0a02723e */ /* 0x001fc400000010ff */
[----:B-1----:R-:W-:-:S03]  /*4c3e0*/  F2FP.BF16.F32.PACK_AB R0, R14, R15 ;  /* 0x0000000f0e00723e */ /* 0x002fc600000010ff */
[----:B------:R0:W-:Y:S01]  /*4c3f0*/  STL [R1+0x3b0], R2 ;  /* 0x0003b00201007387 */ /* 0x0001e20000100800 */
[----:B--2---:R-:W-:-:S03]  /*4c400*/  F2FP.BF16.F32.PACK_AB R3, R26, R27 ;  /* 0x0000001b1a03723e */ /* 0x004fc600000010ff */
[----:B------:R1:W-:Y:S04]  /*4c410*/  STL [R1+0x3cc], R0 ;  /* 0x0003cc0001007387 */ /* 0x0003e80000100800 */
[----:B------:R-:W-:Y:S04]  /*4c420*/  STL [R1+0x3c8], R3 ;  /* 0x0003c80301007387 */ /* 0x000fe80000100800 */
[----:B------:R-:W2:Y:S01]  /*4c430*/  LDL.LU R13, [R1+0x790] ;  /* 0x00079000010d7983 */ /* 0x000ea20000300800 */
[----:B0-----:R-:W-:Y:S02]  /*4c440*/  F2FP.BF16.F32.PACK_AB R2, R20, R21 ;  /* 0x000000151402723e */ /* 0x001fe400000010ff */
[----:B-1----:R-:W-:-:S03]  /*4c450*/  F2FP.BF16.F32.PACK_AB R0, R22, R23 ;  /* 0x000000171600723e */ /* 0x002fc600000010ff */
        /* <DEDUP_REMOVED lines=687> */
[----:B0-----:R-:W2:Y:S01]  /*4ef50*/  LDL.LU R25, [R1+0x1b1c] ;  /* 0x001b1c0001197983 */ /* 0x001ea20000300800 */
[----:B---3--:R-:W-:Y:S02]  /*4ef60*/  F2FP.BF16.F32.PACK_AB R26, R24, R26 ;  /* 0x0000001a181a723e */ /* 0x008fe400000010ff */
[----:B--2---:R-:W-:-:S02]  /*4ef70*/  F2FP.BF16.F32.PACK_AB R27, R25, R27 ;  /* 0x0000001b191b723e */ /* 0x004fc400000010ff */
[----:B------:R-:W2:Y:S04]  /*4ef80*/  LDL.LU R25, [R1+0x1b18] ;  /* 0x001b180001197983 */ /* 0x000ea80000300800 */
[----:B------:R0:W-:Y:S04]  /*4ef90*/  STL [R1+0x1950], R27 ;  /* 0x0019501b01007387 */ /* 0x0001e80000100800 */
[----:B0-----:R-:W2:Y:S04]  /*4efa0*/  LDL.LU R27, [R1+0xbec] ;  /* 0x000bec00011b7983 */ /* 0x001ea80000300800 */
[----:B------:R-:W4:Y:S04]  /*4efb0*/  LDL.LU R24, [R1+0x1b14] ;  /* 0x001b140001187983 */ /* 0x000f280000300800 */
[----:B------:R-:W-:Y:S01]  /*4efc0*/  STL [R1+0x1954], R26 ;  /* 0x0019541a01007387 */ /* 0x000fe20000100800 */
[----:B------:R-:W-:-:S02]  /*4efd0*/  F2FP.BF16.F32.PACK_AB R23, R7, R23 ;  /* 0x000000170717723e */ /* 0x000fc400000010ff */
[----:B------:R-:W-:Y:S02]  /*4efe0*/  F2FP.BF16.F32.PACK_AB R22, R4, R22 ;  /* 0x000000160416723e */ /* 0x000fe400000010ff */
[----:B------:R-:W-:Y:S02]  /*4eff0*/  F2FP.BF16.F32.PACK_AB R21, R12, R21 ;  /* 0x000000150c15723e */ /* 0x000fe400000010ff */
[----:B------:R-:W-:Y:S02]  /*4f000*/  F2FP.BF16.F32.PACK_AB R20, R3, R20 ;  /* 0x000000140314723e */ /* 0x000fe400000010ff */
[----:B------:R-:W-:Y:S02]  /*4f010*/  F2FP.BF16.F32.PACK_AB R3, R18, R19 ;  /* 0x000000131203723e */ /* 0x000fe400000010ff */
[----:B--2---:R-:W-:Y:S02]  /*4f020*/  F2FP.BF16.F32.PACK_AB R25, R27, R25 ;  /* 0x000000191b19723e */ /* 0x004fe400000010ff */
[----:B----4-:R-:W-:-:S03]  /*4f030*/  F2FP.BF16.F32.PACK_AB R24, R13, R24 ;  /* 0x000000180d18723e */ /* 0x010fc600000010ff */
[----:B------:R-:W-:Y:S01]  /*4f040*/  STL [R1+0x1958], R25 ;  /* 0x0019581901007387 */ /* 0x000fe20000100800 */
[----:B------:R-:W-:-:S03]  /*4f050*/  F2FP.BF16.F32.PACK_AB R13, R0, R28 ;  /* 0x0000001c000d723e */ /* 0x000fc600000010ff */
[----:B------:R0:W-:Y:S01]  /*4f060*/  STL [R1+0x195c], R24 ;  /* 0x00195c1801007387 */ /* 0x0001e20000100800 */
[----:B------:R-:W-:Y:S02]  /*4f070*/  F2FP.BF16.F32.PACK_AB R0, R8, R5 ;  /* 0x000000050800723e */ /* 0x000fe400000010ff */
[----:B0-----:R-:W-:Y:S02]  /*4f080*/  F2FP.BF16.F32.PACK_AB R24, R29, R2 ;  /* 0x000000021d18723e */ /* 0x001fe400000010ff */
[----:B------:R-:W-:-:S03]  /*4f090*/  F2FP.BF16.F32.PACK_AB R2, R9, R6 ;  /* 0x000000060902723e */ /* 0x000fc600000010ff */
[----:B------:R-:W-:Y:S04]  /*4f0a0*/  STL [R1+0x16c], R24 ;  /* 0x00016c1801007387 */ /* 0x000fe80000100800 */
[----:B------:R-:W-:Y:S04]  /*4f0b0*/  STL [R1+0x168], R13 ;  /* 0x0001680d01007387 */ /* 0x000fe80000100800 */
[----:B------:R-:W-:Y:S04]  /*4f0c0*/  STL [R1+0x164], R2 ;  /* 0x0001640201007387 */ /* 0x000fe80000100800 */
[----:B------:R-:W-:Y:S04]  /*4f0d0*/  STL [R1+0x1960], R23 ;  /* 0x0019601701007387 */ /* 0x000fe80000100800 */
[----:B------:R0:W-:Y:S04]  /*4f0e0*/  STL [R1+0x160], R0 ;  /* 0x0001600001007387 */ /* 0x0001e80000100800 */
[----:B------:R-:W-:Y:S01]  /*4f0f0*/  STL [R1+0x1964], R22 ;  /* 0x0019641601007387 */ /* 0x000fe20000100800 */
[----:B0-----:R-:W-:-:S03]  /*4f100*/  F2FP.BF16.F32.PACK_AB R0, R16, R17 ;  /* 0x000000111000723e */ /* 0x001fc600000010ff */
[----:B------:R-:W-:Y:S04]  /*4f110*/  STL [R1+0x1968], R21 ;  /* 0x0019681501007387 */ /* 0x000fe80000100800 */
[----:B------:R0:W-:Y:S04]  /*4f120*/  STL [R1+0x196c], R20 ;  /* 0x00196c1401007387 */ /* 0x0001e80000100800 */
[----:B------:R1:W-:Y:S04]  /*4f130*/  STL [R1+0x4c], R0 ;  /* 0x00004c0001007387 */ /* 0x0003e80000100800 */
[----:B------:R-:W-:Y:S04]  /*4f140*/  STL [R1+0x48], R3 ;  /* 0x0000480301007387 */ /* 0x000fe80000100800 */
[----:B0-----:R-:W2:Y:S01]  /*4f150*/  LDL.LU R20, [R1+0x714] ;  /* 0x0007140001147983 */ /* 0x001ea20000300800 */
[----:B------:R-:W-:-:S02]  /*4f160*/  F2FP.BF16.F32.PACK_AB R2, R10, R11 ;  /* 0x0000000b0a02723e */ /* 0x000fc400000010ff */
        /* <DEDUP_REMOVED lines=171> */
[----:B------:R4:W-:Y:S02]  /*4fc20*/  STL [R1+0x98], R20 ;  /* 0x0000981401007387 */ /* 0x0009e40000100800 */
[----:B----4-:R-:W-:Y:S02]  /*4fc30*/  F2FP.BF16.F32.PACK_AB R20, R23, R24 ;  /* 0x000000181714723e */ /* 0x010fe400000010ff */
[----:B---3--:R-:W-:Y:S02]  /*4fc40*/  F2FP.BF16.F32.PACK_AB R4, R7, R4 ;  /* 0x000000040704723e */ /* 0x008fe400000010ff */
[----:B--2---:R-:W-:-:S02]  /*4fc50*/  F2FP.BF16.F32.PACK_AB R21, R21, R22 ;  /* 0x000000161515723e */ /* 0x004fc400000010ff */
[----:B------:R-:W-:-:S03]  /*4fc60*/  F2FP.BF16.F32.PACK_AB R22, R25, R26 ;  /* 0x0000001a1916723e */ /* 0x000fc600000010ff */
[----:B------:R0:W-:Y:S04]  /*4fc70*/  STL [R1+0x94], R21 ;  /* 0x0000941501007387 */ /* 0x0001e80000100800 */
[----:B------:R1:W-:Y:S01]  /*4fc80*/  STL [R1+0x90], R20 ;  /* 0x0000901401007387 */ /* 0x0003e20000100800 */
[----:B0-----:R-:W-:Y:S02]  /*4fc90*/  F2FP.BF16.F32.PACK_AB R21, R27, R13 ;  /* 0x0000000d1b15723e */ /* 0x001fe400000010ff */
[----:B------:R-:W-:Y:S02]  /*4fca0*/  F2FP.BF16.F32.PACK_AB R13, R0, R28 ;  /* 0x0000001c000d723e */ /* 0x000fe400000010ff */
[----:B-1----:R-:W-:Y:S01]  /*4fcb0*/  F2FP.BF16.F32.PACK_AB R20, R29, R2 ;  /* 0x000000021d14723e */ /* 0x002fe200000010ff */
[----:B------:R-:W-:Y:S01]  /*4fcc0*/  STL [R1+0xac], R22 ;  /* 0x0000ac1601007387 */ /* 0x000fe20000100800 */
[----:B------:R-:W-:-:S02]  /*4fcd0*/  F2FP.BF16.F32.PACK_AB R2, R9, R6 ;  /* 0x000000060902723e */ /* 0x000fc400000010ff */
        /* <DEDUP_REMOVED lines=12> */
[----:B------:R-:W-:Y:S04]  /*4fda0*/  STL [R1+0xc8], R3 ;  /* 0x0000c80301007387 */ /* 0x000fe80000100800 */
[----:B------:R-:W2:Y:S01]  /*4fdb0*/  LDL.LU R20, [R1+0x6f4] ;  /* 0x0006f40001147983 */ /* 0x000ea20000300800 */
[----:B0-----:R-:W-:-:S02]  /*4fdc0*/  F2FP.BF16.F32.PACK_AB R2, R10, R11 ;  /* 0x0000000b0a02723e */ /* 0x001fc400000010ff */
        /* <DEDUP_REMOVED lines=177> */
[----:B------:R1:W-:Y:S04]  /*508e0*/  STL [R1+0x110], R20 ;  /* 0x0001101401007387 */ /* 0x0003e80000100800 */
[----:B------:R-:W-:Y:S01]  /*508f0*/  STL [R1+0x12c], R22 ;  /* 0x00012c1601007387 */ /* 0x000fe20000100800 */
[----:B0-----:R-:W-:Y:S02]  /*50900*/  F2FP.BF16.F32.PACK_AB R21, R27, R13 ;  /* 0x0000000d1b15723e */ /* 0x001fe400000010ff */
[----:B-1----:R-:W-:-:S02]  /*50910*/  F2FP.BF16.F32.PACK_AB R20, R29, R2 ;  /* 0x000000021d14723e */ /* 0x002fc400000010ff */
[----:B------:R-:W-:Y:S02]  /*50920*/  F2FP.BF16.F32.PACK_AB R13, R0, R28 ;  /* 0x0000001c000d723e */ /* 0x000fe400000010ff */
[----:B------:R-:W-:Y:S02]  /*50930*/  F2FP.BF16.F32.PACK_AB R2, R9, R6 ;  /* 0x000000060902723e */ /* 0x000fe400000010ff */
[----:B------:R-:W-:Y:S01]  /*50940*/  F2FP.BF16.F32.PACK_AB R0, R8, R5 ;  /* 0x000000050800723e */ /* 0x000fe200000010ff */
[----:B------:R-:W-:Y:S04]  /*50950*/  STL [R1+0x128], R21 ;  /* 0x0001281501007387 */ /* 0x000fe80000100800 */
[----:B------:R-:W-:Y:S04]  /*50960*/  STL [R1+0x124], R20 ;  /* 0x0001241401007387 */ /* 0x000fe80000100800 */
[----:B------:R-:W-:Y:S04]  /*50970*/  STL [R1+0x120], R13 ;  /* 0x0001200d01007387 */ /* 0x000fe80000100800 */
[----:B------:R0:W-:Y:S04]  /*50980*/  STL [R1+0x13c], R2 ;  /* 0x00013c0201007387 */ /* 0x0001e80000100800 */
[----:B------:R1:W-:Y:S04]  /*50990*/  STL [R1+0x138], R0 ;  /* 0x0001380001007387 */ /* 0x0003e80000100800 */
[----:B------:R-:W-:Y:S01]  /*509a0*/  STL [R1+0x134], R4 ;  /* 0x0001340401007387 */ /* 0x000fe20000100800 */
[----:B0-----:R-:W-:-:S02]  /*509b0*/  F2FP.BF16.F32.PACK_AB R2, R12, R3 ;  /* 0x000000030c02723e */ /* 0x001fc400000010ff */
[----:B-1----:R-:W-:Y:S02]  /*509c0*/  F2FP.BF16.F32.PACK_AB R0, R16, R17 ;  /* 0x000000111000723e */ /* 0x002fe400000010ff */
[----:B------:R-:W-:Y:S01]  /*509d0*/  F2FP.BF16.F32.PACK_AB R3, R18, R19 ;  /* 0x000000131203723e */ /* 0x000fe200000010ff */
[----:B------:R0:W-:Y:S04]  /*509e0*/  STL [R1+0x130], R2 ;  /* 0x0001300201007387 */ /* 0x0001e80000100800 */
[----:B------:R1:W-:Y:S04]  /*509f0*/  STL [R1+0x14c], R0 ;  /* 0x00014c0001007387 */ /* 0x0003e80000100800 */
[----:B------:R-:W-:Y:S04]  /*50a00*/  STL [R1+0x148], R3 ;  /* 0x0001480301007387 */ /* 0x000fe80000100800 */
[----:B------:R-:W2:Y:S01]  /*50a10*/  LDL.LU R19, [R1+0x6ec] ;  /* 0x0006ec0001137983 */ /* 0x000ea20000300800 */
[----:B0-----:R-:W-:-:S05]  /*50a20*/  F2FP.BF16.F32.PACK_AB R2, R10, R11 ;  /* 0x0000000b0a02723e */ /* 0x001fca00000010ff */
[----:B------:R-:W-:Y:S04]  /*50a30*/  STL [R1+0x144], R2 ;  /* 0x0001440201007387 */ /* 0x000fe80000100800 */
[----:B------:R-:W3:Y:S01]  /*50a40*/  LDL.LU R18, [R1+0x6e4] ;  /* 0x0006e40001127983 */ /* 0x000ee20000300800 */
[----:B-1----:R-:W-:-:S05]  /*50a50*/  F2FP.BF16.F32.PACK_AB R0, R14, R15 ;  /* 0x0000000f0e00723e */ /* 0x002fca00000010ff */
[----:B------:R-:W-:Y:S04]  /*50a60*/  STL [R1+0x140], R0 ;  /* 0x0001400001007387 */ /* 0x000fe80000100800 */
[----:B---3--:R0:W-:Y:S04]  /*50a70*/  STL [R1+0x19f8], R18 ;  /* 0x0019f81201007387 */ /* 0x0081e80000100800 */
[----:B0-----:R-:W2:Y:S04]  /*50a80*/  LDL.LU R18, [R1+0x96c] ;  /* 0x00096c0001127983 */ /* 0x001ea80000300800 */
[----:B------:R-:W3:Y:S04]  /*50a90*/  LDL.LU R17, [R1+0xbfc] ;  /* 0x000bfc0001117983 */ /* 0x000ee80000300800 */
[----:B---3--:R0:W-:Y:S04]  /*50aa0*/  STL [R1+0x19f4], R17 ;  /* 0x0019f41101007387 */ /* 0x0081e80000100800 */
[----:B0-----:R-:W3:Y:S04]  /*50ab0*/  LDL.LU R17, [R1+0x964] ;  /* 0x0009640001117983 */ /* 0x001ee80000300800 */
[----:B------:R-:W4:Y:S04]  /*50ac0*/  LDL.LU R16, [R1+0xbf4] ;  /* 0x000bf40001107983 */ /* 0x000f280000300800 */
[----:B----4-:R0:W-:Y:S04]  /*50ad0*/  STL [R1+0x19f0], R16 ;  /* 0x0019f01001007387 */ /* 0x0101e80000100800 */
[----:B0-----:R-:W4:Y:S04]  /*50ae0*/  LDL.LU R16, [R1+0xc5c] ;  /* 0x000c5c0001107983 */ /* 0x001f280000300800 */
[----:B------:R-:W2:Y:S04]  /*50af0*/  LDL.LU R15, [R1+0x53c] ;  /* 0x00053c00010f7983 */ /* 0x000ea80000300800 */
[----:B--2---:R0:W-:Y:S04]  /*50b00*/  STL [R1+0x19ec], R15 ;  /* 0x0019ec0f01007387 */ /* 0x0041e80000100800 */
[----:B0-----:R-:W2:Y:S04]  /*50b10*/  LDL.LU R15, [R1+0xc54] ;  /* 0x000c5400010f7983 */ /* 0x001ea80000300800 */
[----:B------:R-:W2:Y:S04]  /*50b20*/  LDL.LU R13, [R1+0x5e4] ;  /* 0x0005e400010d7983 */ /* 0x000ea80000300800 */
[----:B--2---:R0:W-:Y:S04]  /*50b30*/  STL [R1+0x19e8], R13 ;  /* 0x0019e80d01007387 */ /* 0x0041e80000100800 */
[----:B0-----:R-:W2:Y:S04]  /*50b40*/  LDL.LU R13, [R1+0x5ec] ;  /* 0x0005ec00010d7983 */ /* 0x001ea80000300800 */
[----:B------:R-:W2:Y:S04]  /*50b50*/  LDL.LU R14, [R1+0x534] ;  /* 0x00053400010e7983 */ /* 0x000ea80000300800 */
[----:B------:R-:W2:Y:S04]  /*50b60*/  LDL.LU R12, [R1+0xa04] ;  /* 0x000a0400010c7983 */ /* 0x000ea80000300800 */
[----:B--2---:R0:W-:Y:S04]  /*50b70*/  STL [R1+0x19e0], R12 ;  /* 0x0019e00c01007387 */ /* 0x0041e80000100800 */
[----:B0-----:R-:W2:Y:S04]  /*50b80*/  LDL.LU R12, [R1+0xb0c] ;  /* 0x000b0c00010c7983 */ /* 0x001ea80000300800 */
        /* <DEDUP_REMOVED lines=63> */
[----:B0-----:R-:W2:Y:S01]  /*50f80*/  LDL.LU R21, [R1+0x804] ;  /* 0x0008040001157983 */ /* 0x001ea20000300800 */
[----:B------:R-:W-:-:S03]  /*50f90*/  F2FP.BF16.F32.PACK_AB R19, R18, R19 ;  /* 0x000000131213723e */ /* 0x000fc600000010ff */
[----:B--2---:R0:W-:Y:S04]  /*50fa0*/  STL [R1+0x19b8], R21 ;  /* 0x0019b81501007387 */ /* 0x0041e80000100800 */
        /* <DEDUP_REMOVED lines=12> */
[----:B------:R-:W3:Y:S02]  /*51070*/  LDL.LU R18, [R1+0x19f8] ;  /* 0x0019f80001127983 */ /* 0x000ee40000300800 */
[----:B---3--:R-:W-:-:S02]  /*51080*/  F2FP.BF16.F32.PACK_AB R18, R17, R18 ;  /* 0x000000121112723e */ /* 0x008fc400000010ff */
[----:B------:R-:W4:Y:S02]  /*51090*/  LDL.LU R17, [R1+0x19f4] ;  /* 0x0019f40001117983 */ /* 0x000f240000300800 */
[----:B----4-:R-:W-:Y:S02]  /*510a0*/  F2FP.BF16.F32.PACK_AB R17, R16, R17 ;  /* 0x000000111011723e */ /* 0x010fe400000010ff */
[----:B------:R-:W3:Y:S02]  /*510b0*/  LDL.LU R16, [R1+0x19f0] ;  /* 0x0019f00001107983 */ /* 0x000ee40000300800 */
[----:B---3--:R-:W-:Y:S02]  /*510c0*/  F2FP.BF16.F32.PACK_AB R16, R15, R16 ;  /* 0x000000100f10723e */ /* 0x008fe400000010ff */
[----:B------:R-:W3:Y:S02]  /*510d0*/  LDL.LU R15, [R1+0x19ec] ;  /* 0x0019ec00010f7983 */ /* 0x000ee40000300800 */
[----:B---3--:R-:W-:-:S02]  /*510e0*/  F2FP.BF16.F32.PACK_AB R15, R13, R15 ;  /* 0x0000000f0d0f723e */ /* 0x008fc400000010ff */
[----:B------:R-:W3:Y:S02]  /*510f0*/  LDL.LU R13, [R1+0x19e8] ;  /* 0x0019e800010d7983 */ /* 0x000ee40000300800 */
[----:B---3--:R-:W-:Y:S02]  /*51100*/  F2FP.BF16.F32.PACK_AB R14, R13, R14 ;  /* 0x0000000e0d0e723e */ /* 0x008fe400000010ff */
        /* <DEDUP_REMOVED lines=20> */
[----:B------:R-:W2:Y:S02]  /*51250*/  LDL.LU R20, [R1+0x19bc] ;  /* 0x0019bc0001147983 */ /* 0x000ea40000300800 */
        /* <DEDUP_REMOVED lines=39> */
[----:B------:R-:W-:Y:S02]  /*514d0*/  F2FP.BF16.F32.PACK_AB R24, R23, R24 ;  /* 0x000000181718723e */ /* 0x000fe400000010ff */
[----:B------:R-:W-:Y:S02]  /*514e0*/  F2FP.BF16.F32.PACK_AB R26, R25, R26 ;  /* 0x0000001a191a723e */ /* 0x000fe400000010ff */
[----:B------:R-:W-:Y:S02]  /*514f0*/  F2FP.BF16.F32.PACK_AB R29, R27, R29 ;  /* 0x0000001d1b1d723e */ /* 0x000fe400000010ff */
[----:B------:R-:W-:Y:S01]  /*51500*/  F2FP.BF16.F32.PACK_AB R2, R2, R0 ;  /* 0x000000000202723e */ /* 0x000fe200000010ff */
[----:B0-----:R1:W5:Y:S01]  /*51510*/  LDL.LU R20, [R1+0x196c] ;  /* 0x00196c0001147983 */ /* 0x0013620000300800 */
[----:B------:R-:W-:-:S02]  /*51520*/  F2FP.BF16.F32.PACK_AB R0, R28, R3 ;  /* 0x000000031c00723e */ /* 0x000fc400000010ff */
[----:B--2---:R-:W-:Y:S02]  /*51530*/  F2FP.BF16.F32.PACK_AB R22, R21, R22 ;  /* 0x000000161516723e */ /* 0x004fe400000010ff */
[----:B------:R1:W5:Y:S04]  /*51540*/  LDL.LU R21, [R1+0x1968] ;  /* 0x0019680001157983 */ /* 0x0003680000300800 */
[----:B------:R0:W-:Y:S04]  /*51550*/  STL [R1+0x34], R22 ;  /* 0x0000341601007387 */ /* 0x0001e80000100800 */
[----:B0-----:R1:W5:Y:S04]  /*51560*/  LDL.LU R22, [R1+0x1964] ;  /* 0x0019640001167983 */ /* 0x0013680000300800 */
        /* <DEDUP_REMOVED lines=8> */
[----:B------:R1:W-:Y:S04]  /*515f0*/  STL [R1], R0 ;  /* 0x0000000001007387 */ /* 0x0003e80000100800 */
[----:B------:R1:W-:Y:S02]  /*51600*/  STL [R1+0x4], R2 ;  /* 0x0000040201007387 */ /* 0x0003e40000100800 */
.L_x_0:
[----:B-1----:R-:W2:Y:S01]  /*51610*/  LDL.LU R29, [R1+0x20] ;  /* 0x00002000011d7983 */ /* 0x002ea20000300800 */
[----:B------:R-:W1:Y:S01]  /*51620*/  S2UR UR5, SR_CgaCtaId ;  /* 0x00000000000579c3 */ /* 0x000e620000008800 */
[----:B------:R-:W3:Y:S02]  /*51630*/  LDCU.64 UR28, c[0x0][0x398] ;  /* 0x00007300ff1c77ac */ /* 0x000ee40008000a00 */
[----:B------:R-:W4:Y:S01]  /*51640*/  LDL.LU R28, [R1+0x24] ;  /* 0x00002400011c7983 */ /* 0x000f220000300800 */
[----:B------:R-:W-:Y:S01]  /*51650*/  UMOV UR4, 0x400 ;  /* 0x0000040000047882 */ /* 0x000fe20000000000 */
[----:B------:R-:W0:Y:S02]  /*51660*/  LDCU.64 UR6, c[0x0][0x398] ;  /* 0x00007300ff0677ac */ /* 0x000e240008000a00 */
[----:B-----5:R-:W3:Y:S01]  /*51670*/  LDL.LU R3, [R1+0x28] ;  /* 0x0000280001037983 */ /* 0x020ee20000300800 */
[----:B------:R-:W0:Y:S03]  /*51680*/  LDCU.64 UR30, c[0x0][0x398] ;  /* 0x00007300ff1e77ac */ /* 0x000e260008000a00 */
[----:B------:R-:W3:Y:S01]  /*51690*/  LDL.LU R2, [R1+0x2c] ;  /* 0x00002c0001027983 */ /* 0x000ee20000300800 */
[----:B------:R-:W0:Y:S03]  /*516a0*/  LDCU UR26, c[0x0][0x3b8] ;  /* 0x00007700ff1a77ac */ /* 0x000e260008000800 */
[----:B------:R-:W-:Y:S01]  /*516b0*/  STL.64 [R1+0x1a48], R14 ;  /* 0x001a480e01007387 */ /* 0x000fe20000100a00 */
[----:B------:R-:W0:Y:S03]  /*516c0*/  LDCU.64 UR24, c[0x0][0x398] ;  /* 0x00007300ff1877ac */ /* 0x000e260008000a00 */
[----:B------:R1:W-:Y:S01]  /*516d0*/  STL.64 [R1+0x1a40], R12 ;  /* 0x001a400c01007387 */ /* 0x0003e20000100a00 */
[----:B------:R-:W0:Y:S01]  /*516e0*/  LDCU.64 UR22, c[0x0][0x398] ;  /* 0x00007300ff1677ac */ /* 0x000e220008000a00 */
[----:B------:R-:W0:Y:S01]  /*516f0*/  LDCU.64 UR20, c[0x0][0x398] ;  /* 0x00007300ff1477ac */ /* 0x000e220008000a00 */
[----:B------:R-:W0:Y:S01]  /*51700*/  LDCU.64 UR18, c[0x0][0x398] ;  /* 0x00007300ff1277ac */ /* 0x000e220008000a00 */
[----:B-1----:R-:W3:Y:S01]  /*51710*/  LDL.LU R12, [R1] ;  /* 0x00000000010c7983 */ /* 0x002ee20000300800 */
[----:B------:R-:W1:Y:S03]  /*51720*/  LDCU.64 UR16, c[0x0][0x398] ;  /* 0x00007300ff1077ac */ /* 0x000e660008000a00 */
[----:B------:R-:W3:Y:S01]  /*51730*/  LDL.LU R13, [R1+0x4] ;  /* 0x00000400010d7983 */ /* 0x000ee20000300800 */
[----:B------:R-:W0:Y:S03]  /*51740*/  LDCU.64 UR14, c[0x0][0x398] ;  /* 0x00007300ff0e77ac */ /* 0x000e260008000a00 */
[----:B------:R-:W3:Y:S01]  /*51750*/  LDL.LU R14, [R1+0x8] ;  /* 0x00000800010e7983 */ /* 0x000ee20000300800 */
[----:B------:R-:W0:Y:S03]  /*51760*/  LDCU.64 UR12, c[0x0][0x398] ;  /* 0x00007300ff0c77ac */ /* 0x000e260008000a00 */
[----:B------:R-:W3:Y:S01]  /*51770*/  LDL.LU R15, [R1+0xc] ;  /* 0x00000c00010f7983 */ /* 0x000ee20000300800 */
[----:B------:R-:W0:Y:S03]  /*51780*/  LDCU.64 UR10, c[0x0][0x398] ;  /* 0x00007300ff0a77ac */ /* 0x000e260008000a00 */
[----:B------:R-:W3:Y:S01]  /*51790*/  LDL R0, [R1+0xd14] ;  /* 0x000d140001007983 */ /* 0x000ee20000100800 */
[----:B------:R-:W0:Y:S03]  /*517a0*/  LDCU UR27, c[0x0][0x39c] ;  /* 0x00007380ff1b77ac */ /* 0x000e260008000800 */
[----:B------:R-:W-:Y:S01]  /*517b0*/  STL.64 [R1+0x1a38], R18 ;  /* 0x001a381201007387 */ /* 0x000fe20000100a00 */
[----:B------:R-:W0:Y:S03]  /*517c0*/  LDCU UR35, c[0x0][0x398] ;  /* 0x00007300ff2377ac */ /* 0x000e260008000800 */
[----:B------:R1:W-:Y:S01]  /*517d0*/  STL.64 [R1+0x1a30], R16 ;  /* 0x001a301001007387 */ /* 0x0003e20000100a00 */
[----:B------:R-:W0:Y:S01]  /*517e0*/  LDCU UR45, c[0x0][0x398] ;  /* 0x00007300ff2d77ac */ /* 0x000e220008000800 */
[----:B------:R-:W0:Y:S01]  /*517f0*/  LDCU UR49, c[0x0][0x398] ;  /* 0x00007300ff3177ac */ /* 0x000e220008000800 */
[----:B------:R-:W0:Y:S01]  /*51800*/  LDCU UR72, c[0x0][0x398] ;  /* 0x00007300ff4877ac */ /* 0x000e220008000800 */
[----:B-1----:R-:W3:Y:S01]  /*51810*/  LDL.LU R16, [R1+0x30] ;  /* 0x0000300001107983 */ /* 0x002ee20000300800 */
[----:B------:R-:W1:Y:S03]  /*51820*/  LDCU UR46, c[0x0][0x398] ;  /* 0x00007300ff2e77ac */ /* 0x000e660008000800 */
[----:B------:R-:W3:Y:S01]  /*51830*/  LDL.LU R17, [R1+0x34] ;  /* 0x0000340001117983 */ /* 0x000ee20000300800 */
[----:B------:R-:W0:Y:S03]  /*51840*/  LDCU UR68, c[0x0][0x398] ;  /* 0x00007300ff4477ac */ /* 0x000e260008000800 */
[----:B------:R-:W3:Y:S01]  /*51850*/  LDL.LU R18, [R1+0x38] ;  /* 0x0000380001127983 */ /* 0x000ee20000300800 */
[----:B------:R-:W0:Y:S03]  /*51860*/  LDCU UR73, c[0x0][0x398] ;  /* 0x00007300ff4977ac */ /* 0x000e260008000800 */
[----:B------:R-:W3:Y:S01]  /*51870*/  LDL.LU R19, [R1+0x3c] ;  /* 0x00003c0001137983 */ /* 0x000ee20000300800 */
        /* <DEDUP_REMOVED lines=14> */
[----:B------:R-:W-:-:S03]  /*51960*/  ULEA UR4, UR5, UR4, 0x18 ;  /* 0x0000000405047291 */ /* 0x000fc6000f8ec0ff */
[----:B------:R-:W-:Y:S01]  /*51970*/  STL.64 [R1+0x19d8], R26 ;  /* 0x0019d81a01007387 */ /* 0x000fe20000100a00 */
[----:B------:R-:W0:Y:S03]  /*51980*/  LDCU UR67, c[0x0][0x39c] ;  /* 0x00007380ff4377ac */ /* 0x000e260008000800 */
[----:B------:R2:W-:Y:S01]  /*51990*/  STL.64 [R1+0x19d0], R24 ;  /* 0x0019d01801007387 */ /* 0x0005e20000100a00 */
[----:B------:R-:W0:Y:S01]  /*519a0*/  LDCU UR62, c[0x0][0x398] ;  /* 0x00007300ff3e77ac */ /* 0x000e220008000800 */
        /* <DEDUP_REMOVED lines=29> */
[----:B--2---:R-:W-:-:S02]  /*51b80*/  IMAD.MOV.U32 R24, RZ, RZ, R29 ;  /* 0x000000ffff187224 */ /* 0x004fc400078e001d */
[----:B----4-:R-:W-:Y:S02]  /*51b90*/  IMAD.MOV.U32 R25, RZ, RZ, R28 ;  /* 0x000000ffff197224 */ /* 0x010fe400078e001c */
[----:B------:R-:W2:Y:S01]  /*51ba0*/  S2R R28, SR_TID.X ;  /* 0x00000000001c7919 */ /* 0x000ea20000002100 */
[----:B---3--:R-:W-:Y:S02]  /*51bb0*/  IMAD.MOV.U32 R26, RZ, RZ, R3 ;  /* 0x000000ffff1a7224 */ /* 0x008fe400078e0003 */
[----:B------:R-:W3:Y:S01]  /*51bc0*/  S2R R3, SR_TID.X ;  /* 0x0000000000037919 */ /* 0x000ee20000002100 */
[----:B------:R-:W-:Y:S01]  /*51bd0*/  IMAD.MOV.U32 R27, RZ, RZ, R2 ;  /* 0x000000ffff1b7224 */ /* 0x000fe200078e0002 */
[----:B--2---:R-:W-:Y:S01]  /*51be0*/  LOP3.LUT R28, R28, 0x3f, RZ, 0xc0, !PT ;  /* 0x0000003f1c1c7812 */ /* 0x004fe200078ec0ff */
[----:B---3--:R-:W-:-:S05]  /*51bf0*/  IMAD.SHL.U32 R2, R3, 0x10, RZ ;  /* 0x0000001003027824 */ /* 0x008fca00078e00ff */
[----:B------:R-:W-:Y:S01]  /*51c00*/  LOP3.LUT R2, R2, 0xf0, RZ, 0xc0, !PT ;  /* 0x000000f002027812 */ /* 0x000fe200078ec0ff */
[----:B------:R-:W-:Y:S01]  /*51c10*/  VIADD R0, R0, 0x7f ;  /* 0x0000007f00007836 */ /* 0x000fe20000000000 */
[----:B------:R-:W-:Y:S04]  /*51c20*/  BAR.SYNC.DEFER_BLOCKING 0x0 ;  /* 0x0000000000007b1d */ /* 0x000fe80000010000 */
[----:B------:R-:W-:Y:S01]  /*51c30*/  ISETP.GE.AND P0, PT, R0, UR29, PT ;  /* 0x0000001d00007c0c */ /* 0x000fe2000bf06270 */
[C---:B------:R-:W-:Y:S01]  /*51c40*/  IMAD.SHL.U32 R0, R3.reuse, 0x20, RZ ;  /* 0x0000002003007824 */ /* 0x040fe200078e00ff */
[----:B------:R-:W2:Y:S01]  /*51c50*/  LDCU UR29, c[0x0][0x39c] ;  /* 0x00007380ff1d77ac */ /* 0x000ea20008000800 */
[----:B------:R-:W-:-:S03]  /*51c60*/  IMAD.SHL.U32 R3, R3, 0x8, RZ ;  /* 0x0000000803037824 */ /* 0x000fc600078e00ff */
[----:B------:R-:W-:-:S04]  /*51c70*/  LOP3.LUT R0, R0, 0x200, RZ, 0xc0, !PT ;  /* 0x0000020000007812 */ /* 0x000fc800078ec0ff */
[----:B------:R-:W-:Y:S02]  /*51c80*/  IADD3 R0, PT, PT, R0, UR4, R2 ;  /* 0x0000000400007c10 */ /* 0x000fe4000fffe002 */
[----:B------:R-:W-:-:S05]  /*51c90*/  LOP3.LUT R2, R3, 0x100, RZ, 0xc0, !PT ;  /* 0x0000010003027812 */ /* 0x000fca00078ec0ff */
[----:B------:R-:W-:Y:S01]  /*51ca0*/  IMAD.IADD R0, R0, 0x1, R2 ;  /* 0x0000000100007824 */ /* 0x000fe200078e0202 */
[----:B------:R-:W-:Y:S01]  /*51cb0*/  LEA R2, R28, UR4, 0x4 ;  /* 0x000000041c027c11 */ /* 0x000fe2000f8e20ff */
[----:B------:R-:W3:Y:S03]  /*51cc0*/  LDCU.64 UR4, c[0x0][0x390] ;  /* 0x00007200ff0477ac */ /* 0x000ee60008000a00 */
[----:B------:R-:W-:Y:S01]  /*51cd0*/  STSM.16.M88.4 [R0], R12 ;  /* 0x0000000c00007844 */ /* 0x000fe20000000200 */
[----:B------:R-:W-:Y:S06]  /*51ce0*/  BAR.SYNC.DEFER_BLOCKING 0x0 ;  /* 0x0000000000007b1d */ /* 0x000fec0000010000 */
[----:B------:R-:W4:Y:S02]  /*51cf0*/  LDS.128 R12, [R2] ;  /* 0x00000000020c7984 */ /* 0x000f240000000c00 */
[----:B------:R-:W-:Y:S06]  /*51d00*/  BAR.SYNC.DEFER_BLOCKING 0x0 ;  /* 0x0000000000007b1d */ /* 0x000fec0000010000 */
[----:B------:R-:W-:Y:S02]  /*51d10*/  STSM.16.M88.4 [R0], R16 ;  /* 0x0000001000007844 */ /* 0x000fe40000000200 */
[----:B------:R-:W-:Y:S06]  /*51d20*/  BAR.SYNC.DEFER_BLOCKING 0x0 ;  /* 0x0000000000007b1d */ /* 0x000fec0000010000 */
[----:B----4-:R-:W-:Y:S04]  /*51d30*/  STL.64 [R1+0x150], R12 ;  /* 0x0001500c01007387 */ /* 0x010fe80000100a00 */
[----:B------:R4:W-:Y:S04]  /*51d40*/  STL.64 [R1+0x158], R14 ;  /* 0x0001580e01007387 */ /* 0x0009e80000100a00 */
[----:B----4-:R-:W4:Y:S04]  /*51d50*/  LDL.LU.64 R14, [R1+0x1a48] ;  /* 0x001a4800010e7983 */ /* 0x010f280000300a00 */
[----:B------:R-:W4:Y:S04]  /*51d60*/  LDL.LU.64 R12, [R1+0x1a40] ;  /* 0x001a4000010c7983 */ /* 0x000f280000300a00 */
[----:B------:R-:W0:Y:S01]  /*51d70*/  LDS.128 R16, [R2] ;  /* 0x0000000002107984 */ /* 0x000e220000000c00 */
[----:B------:R-:W-:Y:S06]  /*51d80*/  BAR.SYNC.DEFER_BLOCKING 0x0 ;  /* 0x0000000000007b1d */ /* 0x000fec0000010000 */
[----:B0-----:R-:W-:Y:S04]  /*51d90*/  STL.64 [R1+0x30], R16 ;  /* 0x0000301001007387 */ /* 0x001fe80000100a00 */
[----:B------:R0:W-:Y:S04]  /*51da0*/  STL.64 [R1+0x38], R18 ;  /* 0x0000381201007387 */ /* 0x0001e80000100a00 */
[----:B0-----:R-:W2:Y:S04]  /*51db0*/  LDL.LU.64 R18, [R1+0x1a38] ;  /* 0x001a380001127983 */ /* 0x001ea80000300a00 */
[----:B------:R-:W2:Y:S04]  /*51dc0*/  LDL.LU.64 R16, [R1+0x1a30] ;  /* 0x001a300001107983 */ /* 0x000ea80000300a00 */
[----:B------:R-:W-:Y:S01]  /*51dd0*/  STSM.16.M88.4 [R0], R24 ;  /* 0x0000001800007844 */ /* 0x000fe20000000200 */
[----:B------:R-:W-:Y:S06]  /*51de0*/  BAR.SYNC.DEFER_BLOCKING 0x0 ;  /* 0x0000000000007b1d */ /* 0x000fec0000010000 */
[----:B------:R-:W0:Y:S02]  /*51df0*/  LDS.128 R24, [R2] ;  /* 0x0000000002187984 */ /* 0x000e240000000c00 */
[----:B------:R-:W-:Y:S06]  /*51e00*/  BAR.SYNC.DEFER_BLOCKING 0x0 ;  /* 0x0000000000007b1d */ /* 0x000fec0000010000 */
[----:B------:R-:W-:Y:S02]  /*51e10*/  STSM.16.M88.4 [R0], R20 ;  /* 0x0000001400007844 */ /* 0x000fe40000000200 */
[----:B------:R-:W-:Y:S06]  /*51e20*/  BAR.SYNC.DEFER_BLOCKING 0x0 ;  /* 0x0000000000007b1d */ /* 0x000fec0000010000 */
[----:B0-----:R0:W-:Y:S04]  /*51e30*/  STL.64 [R1+0x20], R24 ;  /* 0x0000201801007387 */ /* 0x0011e80000100a00 */
[----:B------:R1:W-:Y:S04]  /*51e40*/  STL.64 [R1+0x28], R26 ;  /* 0x0000281a01007387 */ /* 0x0003e80000100a00 */
[----:B0-----:R-:W3:Y:S04]  /*51e50*/  LDL.LU R24, [R1+0x140] ;  /* 0x0001400001187983 */ /* 0x001ee80000300800 */
[----:B------:R-:W0:Y:S01]  /*51e60*/  LDS.128 R20, [R2] ;  /* 0x0000000002147984 */ /* 0x000e220000000c00 */
[----:B------:R-:W-:Y:S06]  /*51e70*/  BAR.SYNC.DEFER_BLOCKING 0x0 ;  /* 0x0000000000007b1d */ /* 0x000fec0000010000 */
[----:B------:R-:W3:Y:S04]  /*51e80*/  LDL.LU R25, [R1+0x144] ;  /* 0x0001440001197983 */ /* 0x000ee80000300800 */
[----:B-1----:R-:W3:Y:S04]  /*51e90*/  LDL.LU R26, [R1+0x148] ;  /* 0x00014800011a7983 */ /* 0x002ee80000300800 */
[----:B------:R-:W3:Y:S04]  /*51ea0*/  LDL.LU R27, [R1+0x14c] ;  /* 0x00014c00011b7983 */ /* 0x000ee80000300800 */
[----:B------:R-:W-:Y:S01]  /*51eb0*/  STSM.16.M88.4 [R0], R4 ;  /* 0x0000000400007844 */ /* 0x000fe20000000200 */
[----:B------:R-:W-:Y:S06]  /*51ec0*/  BAR.SYNC.DEFER_BLOCKING 0x0 ;  /* 0x0000000000007b1d */ /* 0x000fec0000010000 */
[----:B0-----:R-:W-:Y:S04]  /*51ed0*/  STL.64 [R1+0x10], R20 ;  /* 0x0000101401007387 */ /* 0x001fe80000100a00 */
[----:B------:R-:W-:Y:S04]  /*51ee0*/  STL.64 [R1+0x18], R22 ;  /* 0x0000181601007387 */ /* 0x000fe80000100a00 */
[----:B------:R-:W0:Y:S01]  /*51ef0*/  LDS.128 R4, [R2] ;  /* 0x0000000002047984 */ /* 0x000e220000000c00 */
[----:B------:R-:W-:Y:S06]  /*51f00*/  BAR.SYNC.DEFER_BLOCKING 0x0 ;  /* 0x0000000000007b1d */ /* 0x000fec0000010000 */
[----:B------:R-:W-:Y:S02]  /*51f10*/  STSM.16.M88.4 [R0], R8 ;  /* 0x0000000800007844 */ /* 0x000fe40000000200 */
[----:B------:R-:W-:Y:S06]  /*51f20*/  BAR.SYNC.DEFER_BLOCKING 0x0 ;  /* 0x0000000000007b1d */ /* 0x000fec0000010000 */
[----:B0-----:R-:W-:Y:S04]  /*51f30*/  STL.64 [R1+0x1d0], R4 ;  /* 0x0001d00401007387 */ /* 0x001fe80000100a00 */
[----:B------:R-:W-:Y:S04]  /*51f40*/  STL.64 [R1+0x1d8], R6 ;  /* 0x0001d80601007387 */ /* 0x000fe80000100a00 */
[----:B------:R-:W3:Y:S04]  /*51f50*/  LDL.LU R20, [R1+0x130] ;  /* 0x0001300001147983 */ /* 0x000ee80000300800 */
[----:B------:R-:W0:Y:S01]  /*51f60*/  LDS.128 R4, [R2] ;  /* 0x0000000002047984 */ /* 0x000e220000000c00 */
[----:B------:R-:W-:Y:S06]  /*51f70*/  BAR.SYNC.DEFER_BLOCKING 0x0 ;  /* 0x0000000000007b1d */ /* 0x000fec0000010000 */
[----:B----4-:R-:W-:Y:S04]  /*51f80*/  STSM.16.M88.4 [R0], R12 ;  /* 0x0000000c00007844 */ /* 0x010fe80000000200 */
[----:B0-----:R-:W-:Y:S04]  /*51f90*/  STL.64 [R1], R4 ;  /* 0x0000000401007387 */ /* 0x001fe80000100a00 */
[----:B------:R-:W-:Y:S01]  /*51fa0*/  STL.64 [R1+0x8], R6 ;  /* 0x0000080601007387 */ /* 0x000fe20000100a00 */
[----:B------:R-:W-:Y:S06]  /*51fb0*/  BAR.SYNC.DEFER_BLOCKING 0x0 ;  /* 0x0000000000007b1d */ /* 0x000fec0000010000 */
[----:B------:R-:W4:Y:S04]  /*51fc0*/  LDL.LU R21, [R1+0x134] ;  /* 0x0001340001157983 */ /* 0x000f280000300800 */
[----:B------:R-:W4:Y:S04]  /*51fd0*/  LDL.LU R22, [R1+0x138] ;  /* 0x0001380001167983 */ /* 0x000f280000300800 */
[----:B------:R-:W4:Y:S04]  /*51fe0*/  LDL.LU R23, [R1+0x13c] ;  /* 0x00013c0001177983 */ /* 0x000f280000300800 */
[----:B------:R-:W0:Y:S01]  /*51ff0*/  LDS.128 R4, [R2] ;  /* 0x0000000002047984 */ /* 0x000e220000000c00 */
[----:B------:R-:W-:Y:S06]  /*52000*/  BAR.SYNC.DEFER_BLOCKING 0x0 ;  /* 0x0000000000007b1d */ /* 0x000fec0000010000 */
[----:B--2---:R-:W-:Y:S02]  /*52010*/  STSM.16.M88.4 [R0], R16 ;  /* 0x0000001000007844 */ /* 0x004fe40000000200 */
[----:B------:R-:W-:Y:S06]  /*52020*/  BAR.SYNC.DEFER_BLOCKING 0x0 ;  /* 0x0000000000007b1d */ /* 0x000fec0000010000 */
[----:B------:R-:W1:Y:S04]  /*52030*/  LDS.128 R8, [R2] ;  /* 0x0000000002087984 */ /* 0x000e680000000c00 */
[----:B0-----:R-:W-:Y:S04]  /*52040*/  STL [R1+0x196c], R5 ;  /* 0x00196c0501007387 */ /* 0x001fe80000100800 */
[----:B------:R-:W-:Y:S04]  /*52050*/  STL [R1+0x1968], R6 ;  /* 0x0019680601007387 */ /* 0x000fe80000100800 */
[----:B------:R-:W-:Y:S04]  /*52060*/  STL [R1+0x1964], R7 ;  /* 0x0019640701007387 */ /* 0x000fe80000100800 */
[----:B------:R-:W-:Y:S01]  /*52070*/  STL [R1+0x1970], R4 ;  /* 0x0019700401007387 */ /* 0x000fe20000100800 */
[----:B------:R-:W-:Y:S06]  /*52080*/  BAR.SYNC.DEFER_BLOCKING 0x0 ;  /* 0x0000000000007b1d */ /* 0x000fec0000010000 */
[----:B-1----:R-:W-:Y:S04]  /*52090*/  STL.64 [R1+0x1980], R10 ;  /* 0x0019800a01007387 */ /* 0x002fe80000100a00 */
[----:B------:R0:W-:Y:S04]  /*520a0*/  STL.64 [R1+0x1978], R8 ;  /* 0x0019780801007387 */ /* 0x0001e80000100a00 */
[----:B0-----:R-:W2:Y:S04]  /*520b0*/  LDL.LU R8, [R1+0x110] ;  /* 0x0001100001087983 */ /* 0x001ea80000300800 */
[----:B------:R-:W2:Y:S04]  /*520c0*/  LDL.LU R9, [R1+0x114] ;  /* 0x0001140001097983 */ /* 0x000ea80000300800 */
[----:B------:R-:W2:Y:S04]  /*520d0*/  LDL.LU R10, [R1+0x118] ;  /* 0x00011800010a7983 */ /* 0x000ea80000300800 */
[----:B------:R-:W2:Y:S04]  /*520e0*/  LDL.LU R11, [R1+0x11c] ;  /* 0x00011c00010b7983 */ /* 0x000ea80000300800 */
[----:B---3--:R-:W-:Y:S01]  /*520f0*/  STSM.16.M88.4 [R0], R24 ;  /* 0x0000001800007844 */ /* 0x008fe20000000200 */
[----:B------:R-:W-:Y:S06]  /*52100*/  BAR.SYNC.DEFER_BLOCKING 0x0 ;  /* 0x0000000000007b1d */ /* 0x000fec0000010000 */
[----:B------:R-:W0:Y:S02]  /*52110*/  LDS.128 R4, [R2] ;  /* 0x0000000002047984 */ /* 0x000e240000000c00 */
[----:B------:R-:W-:Y:S06]  /*52120*/  BAR.SYNC.DEFER_BLOCKING 0x0 ;  /* 0x0000000000007b1d */ /* 0x000fec0000010000 */
[----:B--2---:R-:W-:Y:S04]  /*52130*/  STL.64 [R1+0x1a18], R10 ;  /* 0x001a180a01007387 */ /* 0x004fe80000100a00 */
[----:B------:R1:W-:Y:S04]  /*52140*/  STL.64 [R1+0x1a10], R8 ;  /* 0x001a100801007387 */ /* 0x0003e80000100a00 */
[----:B-1----:R-:W2:Y:S04]  /*52150*/  LDL.LU R8, [R1+0x120] ;  /* 0x0001200001087983 */ /* 0x002ea80000300800 */
[----:B------:R-:W2:Y:S04]  /*52160*/  LDL.LU R9, [R1+0x124] ;  /* 0x0001240001097983 */ /* 0x000ea80000300800 */
[----:B------:R-:W3:Y:S04]  /*52170*/  LDL.LU R10, [R1+0x128] ;  /* 0x00012800010a7983 */ /* 0x000ee80000300800 */
[----:B------:R-:W3:Y:S04]  /*52180*/  LDL.LU R11, [R1+0x12c] ;  /* 0x00012c00010b7983 */ /* 0x000ee80000300800 */
[----:B----4-:R-:W-:Y:S01]  /*52190*/  STSM.16.M88.4 [R0], R20 ;  /* 0x0000001400007844 */ /* 0x010fe20000000200 */
[----:B------:R-:W-:Y:S06]  /*521a0*/  BAR.SYNC.DEFER_BLOCKING 0x0 ;  /* 0x0000000000007b1d */ /* 0x000fec0000010000 */
[----:B---3--:R-:W-:Y:S04]  /*521b0*/  STL.64 [R1+0x1a28], R10 ;  /* 0x001a280a01007387 */ /* 0x008fe80000100a00 */
[----:B--2---:R-:W-:Y:S04]  /*521c0*/  STL.64 [R1+0x1a20], R8 ;  /* 0x001a200801007387 */ /* 0x004fe80000100a00 */
[----:B------:R-:W1:Y:S04]  /*521d0*/  LDS.128 R8, [R2] ;  /* 0x0000000002087984 */ /* 0x000e680000000c00 */
[----:B------:R-:W2:Y:S04]  /*521e0*/  LDL.LU R16, [R1+0x100] ;  /* 0x0001000001107983 */ /* 0x000ea80000300800 */
[----:B------:R-:W2:Y:S04]  /*521f0*/  LDL.LU R17, [R1+0x104] ;  /* 0x0001040001117983 */ /* 0x000ea80000300800 */
[----:B------:R-:W2:Y:S04]  /*52200*/  LDL.LU R18, [R1+0x108] ;  /* 0x0001080001127983 */ /* 0x000ea80000300800 */
[----:B------:R-:W2:Y:S04]  /*52210*/  LDL.LU R19, [R1+0x10c] ;  /* 0x00010c0001137983 */ /* 0x000ea80000300800 */
[----:B------:R-:W3:Y:S04]  /*52220*/  LDL.LU R24, [R1+0xf0] ;  /* 0x0000f00001187983 */ /* 0x000ee80000300800 */
[----:B------:R-:W3:Y:S04]  /*52230*/  LDL.LU R25, [R1+0xf4] ;  /* 0x0000f40001197983 */ /* 0x000ee80000300800 */
[----:B------:R-:W3:Y:S04]  /*52240*/  LDL.LU R26, [R1+0xf8] ;  /* 0x0000f800011a7983 */ /* 0x000ee80000300800 */
[----:B------:R-:W3:Y:S04]  /*52250*/  LDL.LU R27, [R1+0xfc] ;  /* 0x0000fc00011b7983 */ /* 0x000ee80000300800 */
[----:B0-----:R0:W-:Y:S04]  /*52260*/  STL.64 [R1+0x140], R4 ;  /* 0x0001400401007387 */ /* 0x0011e80000100a00 */
[----:B------:R4:W-:Y:S01]  /*52270*/  STL.64 [R1+0x148], R6 ;  /* 0x0001480601007387 */ /* 0x0009e20000100a00 */
[----:B------:R-:W-:Y:S06]  /*52280*/  BAR.SYNC.DEFER_BLOCKING 0x0 ;  /* 0x0000000000007b1d */ /* 0x000fec0000010000 */
[----:B0-----:R-:W2:Y:S04]  /*52290*/  LDL.LU R4, [R1+0xe0] ;  /* 0x0000e00001047983 */ /* 0x001ea80000300800 */
[----:B------:R-:W2:Y:S04]  /*522a0*/  LDL.LU R5, [R1+0xe4] ;  /* 0x0000e40001057983 */ /* 0x000ea80000300800 */
[----:B----4-:R-:W4:Y:S04]  /*522b0*/  LDL.LU R6, [R1+0xe8] ;  /* 0x0000e80001067983 */ /* 0x010f280000300800 */
[----:B------:R-:W4:Y:S04]  /*522c0*/  LDL.LU R7, [R1+0xec] ;  /* 0x0000ec0001077983 */ /* 0x000f280000300800 */
        /* <DEDUP_REMOVED lines=8> */
[----:B-1----:R-:W-:Y:S04]  /*52350*/  STL.64 [R1+0x130], R8 ;  /* 0x0001300801007387 */ /* 0x002fe80000100a00 */
[----:B------:R0:W-:Y:S04]  /*52360*/  STL.64 [R1+0x138], R10 ;  /* 0x0001380a01007387 */ /* 0x0001e80000100a00 */
[----:B0-----:R-:W2:Y:S04]  /*52370*/  LDL.LU.64 R10, [R1+0x1a28] ;  /* 0x001a2800010a7983 */ /* 0x001ea80000300a00 */
[----:B------:R-:W2:Y:S04]  /*52380*/  LDL.LU.64 R8, [R1+0x1a20] ;  /* 0x001a200001087983 */ /* 0x000ea80000300a00 */
[----:B--2---:R-:W-:Y:S01]  /*52390*/  STSM.16.M88.4 [R0], R8 ;  /* 0x0000000800007844 */ /* 0x004fe20000000200 */
[----:B------:R-:W-:Y:S06]  /*523a0*/  BAR.SYNC.DEFER_BLOCKING 0x0 ;  /* 0x0000000000007b1d */ /* 0x000fec0000010000 */
[----:B------:R-:W0:Y:S04]  /*523b0*/  LDS.128 R8, [R2] ;  /* 0x0000000002087984 */ /* 0x000e280000000c00 */
[----:B0-----:R-:W-:Y:S04]  /*523c0*/  STL.64 [R1+0x120], R8 ;  /* 0x0001200801007387 */ /* 0x001fe80000100a00 */
[----:B------:R0:W-:Y:S04]  /*523d0*/  STL.64 [R1+0x128], R10 ;  /* 0x0001280a01007387 */ /* 0x0001e80000100a00 */
[----:B0-----:R-:W2:Y:S04]  /*523e0*/  LDL.LU.64 R10, [R1+0x1a18] ;  /* 0x001a1800010a7983 */ /* 0x001ea80000300a00 */
[----:B------:R-:W2:Y:S01]  /*523f0*/  LDL.LU.64 R8, [R1+0x1a10] ;  /* 0x001a100001087983 */ /* 0x000ea20000300a00 */
[----:B------:R-:W-:Y:S06]  /*52400*/  BAR.SYNC.DEFER_BLOCKING 0x0 ;  /* 0x0000000000007b1d */ /* 0x000fec0000010000 */
[----:B--2---:R-:W-:Y:S02]  /*52410*/  STSM.16.M88.4 [R0], R8 ;  /* 0x0000000800007844 */ /* 0x004fe40000000200 */
[----:B------:R-:W-:Y:S06]  /*52420*/  BAR.SYNC.DEFER_BLOCKING 0x0 ;  /* 0x0000000000007b1d */ /* 0x000fec0000010000 */
[----:B------:R-:W0:Y:S02]  /*52430*/  LDS.128 R8, [R2] ;  /* 0x0000000002087984 */ /* 0x000e240000000c00 */
[----:B------:R-:W-:Y:S06]  /*52440*/  BAR.SYNC.DEFER_BLOCKING 0x0 ;  /* 0x0000000000007b1d */ /* 0x000fec0000010000 */
[----:B------:R-:W-:Y:S04]  /*52450*/  STSM.16.M88.4 [R0], R16 ;  /* 0x0000001000007844 */ /* 0x000fe80000000200 */
[----:B0-----:R-:W-:Y:S04]  /*52460*/  STL.64 [R1+0x110], R8 ;  /* 0x0001100801007387 */ /* 0x001fe80000100a00 */
[----:B------:R-:W-:Y:S01]  /*52470*/  STL.64 [R1+0x118], R10 ;  /* 0x0001180a01007387 */ /* 0x000fe20000100a00 */
[----:B------:R-:W-:Y:S06]  /*52480*/  BAR.SYNC.DEFER_BLOCKING 0x0 ;  /* 0x0000000000007b1d */ /* 0x000fec0000010000 */
[----:B------:R-:W0:Y:S02]  /*52490*/  LDS.128 R8, [R2] ;  /* 0x0000000002087984 */ /* 0x000e240000000c00 */
[----:B------:R-:W-:Y:S06]  /*524a0*/  BAR.SYNC.DEFER_BLOCKING 0x0 ;  /* 0x0000000000007b1d */ /* 0x000fec0000010000 */
[----:B---3--:R1:W-:Y:S04]  /*524b0*/  STSM.16.M88.4 [R0], R24 ;  /* 0x0000001800007844 */ /* 0x0083e80000000200 */
[----:B0-----:R-:W-:Y:S04]  /*524c0*/  STL.64 [R1+0x100], R8 ;  /* 0x0001000801007387 */ /* 0x001fe80000100a00 */
[----:B------:R-:W-:Y:S01]  /*524d0*/  STL.64 [R1+0x108], R10 ;  /* 0x0001080a01007387 */ /* 0x000fe20000100a00 */
[----:B------:R-:W-:Y:S06]  /*524e0*/  BAR.SYNC.DEFER_BLOCKING 0x0 ;  /* 0x0000000000007b1d */ /* 0x000fec0000010000 */
[----:B-1----:R-:W2:Y:S04]  /*524f0*/  LDL.LU R24, [R1+0xb0] ;  /* 0x0000b00001187983 */ /* 0x002ea80000300800 */
[----:B------:R-:W2:Y:S04]  /*52500*/  LDL.LU R25, [R1+0xb4] ;  /* 0x0000b40001197983 */ /* 0x000ea80000300800 */
[----:B------:R-:W2:Y:S04]  /*52510*/  LDL.LU R26, [R1+0xb8] ;  /* 0x0000b800011a7983 */ /* 0x000ea80000300800 */
[----:B------:R-:W2:Y:S04]  /*52520*/  LDL.LU R27, [R1+0xbc] ;  /* 0x0000bc00011b7983 */ /* 0x000ea80000300800 */
[----:B------:R-:W0:Y:S01]  /*52530*/  LDS.128 R8, [R2] ;  /* 0x0000000002087984 */ /* 0x000e220000000c00 */
[----:B------:R-:W-:Y:S06]  /*52540*/  BAR.SYNC.DEFER_BLOCKING 0x0 ;  /* 0x0000000000007b1d */ /* 0x000fec0000010000 */
[----:B----4-:R-:W-:Y:S02]  /*52550*/  STSM.16.M88.4 [R0], R4 ;  /* 0x0000000400007844 */ /* 0x010fe40000000200 */
[----:B------:R-:W-:Y:S06]  /*52560*/  BAR.SYNC.DEFER_BLOCKING 0x0 ;  /* 0x0000000000007b1d */ /* 0x000fec0000010000 */
[----:B------:R-:W1:Y:S02]  /*52570*/  LDS.128 R4, [R2] ;  /* 0x0000000002047984 */ /* 0x000e640000000c00 */
[----:B------:R-:W-:Y:S06]  /*52580*/  BAR.SYNC.DEFER_BLOCKING 0x0 ;  /* 0x0000000000007b1d */ /* 0x000fec0000010000 */
[----:B------:R-:W-:Y:S04]  /*52590*/  STSM.16.M88.4 [R0], R12 ;  /* 0x0000000c00007844 */ /* 0x000fe80000000200 */
[----:B0-----:R-:W-:Y:S04]  /*525a0*/  STL.64 [R1+0xf0], R8 ;  /* 0x0000f00801007387 */ /* 0x001fe80000100a00 */
[----:B------:R-:W-:Y:S04]  /*525b0*/  STL.64 [R1+0xf8], R10 ;  /* 0x0000f80a01007387 */ /* 0x000fe80000100a00 */
[----:B-1----:R-:W-:Y:S04]  /*525c0*/  STL.64 [R1+0xe0], R4 ;  /* 0x0000e00401007387 */ /* 0x002fe80000100a00 */
[----:B------:R-:W-:Y:S01]  /*525d0*/  STL.64 [R1+0xe8], R6 ;  /* 0x0000e80601007387 */ /* 0x000fe20000100a00 */
[----:B------:R-:W-:Y:S06]  /*525e0*/  BAR.SYNC.DEFER_BLOCKING 0x0 ;  /* 0x0000000000007b1d */ /* 0x000fec0000010000 */
[----:B------:R-:W0:Y:S02]  /*525f0*/  LDS.128 R4, [R2] ;  /* 0x0000000002047984 */ /* 0x000e240000000c00 */
[----:B------:R-:W-:Y:S06]  /*52600*/  BAR.SYNC.DEFER_BLOCKING 0x0 ;  /* 0x0000000000007b1d */ /* 0x000fec0000010000 */
[----:B0-----:R-:W-:Y:S04]  /*52610*/  STL.64 [R1+0xd0], R4 ;  /* 0x0000d00401007387 */ /* 0x001fe80000100a00 */
[----:B------:R-:W-:Y:S04]  /*52620*/  STL.64 [R1+0xd8], R6 ;  /* 0x0000d80601007387 */ /* 0x000fe80000100a00 */
[----:B------:R-:W3:Y:S04]  /*52630*/  LDL.LU R12, [R1+0x90] ;  /* 0x00009000010c7983 */ /* 0x000ee80000300800 */
[----:B------:R-:W3:Y:S04]  /*52640*/  LDL.LU R13, [R1+0x94] ;  /* 0x00009400010d7983 */ /* 0x000ee80000300800 */
[----:B------:R-:W4:Y:S04]  /*52650*/  LDL.LU R14, [R1+0x98] ;  /* 0x00009800010e7983 */ /* 0x000f280000300800 */
[----:B------:R-:W4:Y:S04]  /*52660*/  LDL.LU R15, [R1+0x9c] ;  /* 0x00009c00010f7983 */ /* 0x000f280000300800 */
[----:B------:R-:W-:Y:S01]  /*52670*/  STSM.16.M88.4 [R0], R20 ;  /* 0x0000001400007844 */ /* 0x000fe20000000200 */
[----:B------:R-:W-:Y:S06]  /*52680*/  BAR.SYNC.DEFER_BLOCKING 0x0 ;  /* 0x0000000000007b1d */ /* 0x000fec0000010000 */
[----:B------:R-:W0:Y:S02]  /*52690*/  LDS.128 R4, [R2] ;  /* 0x0000000002047984 */ /* 0x000e240000000c00 */
[----:B------:R-:W-:Y:S06]  /*526a0*/  BAR.SYNC.DEFER_BLOCKING 0x0 ;  /* 0x0000000000007b1d */ /* 0x000fec0000010000 */
[----:B----4-:R-:W-:Y:S04]  /*526b0*/  STL.64 [R1+0x19f8], R14 ;  /* 0x0019f80e01007387 */ /* 0x010fe80000100a00 */
[----:B---3--:R1:W-:Y:S04]  /*526c0*/  STL.64 [R1+0x19f0], R12 ;  /* 0x0019f00c01007387 */ /* 0x0083e80000100a00 */
[----:B-1----:R-:W3:Y:S04]  /*526d0*/  LDL.LU R12, [R1+0xa0] ;  /* 0x0000a000010c7983 */ /* 0x002ee80000300800 */
[----:B------:R-:W3:Y:S04]  /*526e0*/  LDL.LU R13, [R1+0xa4] ;  /* 0x0000a400010d7983 */ /* 0x000ee80000300800 */
[----:B------:R-:W4:Y:S04]  /*526f0*/  LDL.LU R14, [R1+0xa8] ;  /* 0x0000a800010e7983 */ /* 0x000f280000300800 */
[----:B------:R-:W4:Y:S04]  /*52700*/  LDL.LU R15, [R1+0xac] ;  /* 0x0000ac00010f7983 */ /* 0x000f280000300800 */
[----:B--2---:R1:W-:Y:S01]  /*52710*/  STSM.16.M88.4 [R0], R24 ;  /* 0x0000001800007844 */ /* 0x0043e20000000200 */
[----:B------:R-:W-:Y:S06]  /*52720*/  BAR.SYNC.DEFER_BLOCKING 0x0 ;  /* 0x0000000000007b1d */ /* 0x000fec0000010000 */
[----:B----4-:R-:W-:Y:S04]  /*52730*/  STL.64 [R1+0x1a08], R14 ;  /* 0x001a080e01007387 */ /* 0x010fe80000100a00 */
[----:B---3--:R-:W-:Y:S04]  /*52740*/  STL.64 [R1+0x1a00], R12 ;  /* 0x001a000c01007387 */ /* 0x008fe80000100a00 */
[----:B------:R-:W2:Y:S04]  /*52750*/  LDS.128 R12, [R2] ;  /* 0x00000000020c7984 */ /* 0x000ea80000000c00 */
[----:B------:R-:W3:Y:S04]  /*52760*/  LDL.LU R20, [R1+0x80] ;  /* 0x0000800001147983 */ /* 0x000ee80000300800 */
[----:B------:R-:W3:Y:S04]  /*52770*/  LDL.LU R21, [R1+0x84] ;  /* 0x0000840001157983 */ /* 0x000ee80000300800 */
[----:B------:R-:W3:Y:S04]  /*52780*/  LDL.LU R22, [R1+0x88] ;  /* 0x0000880001167983 */ /* 0x000ee80000300800 */
[----:B------:R-:W3:Y:S04]  /*52790*/  LDL.LU R23, [R1+0x8c] ;  /* 0x00008c0001177983 */ /* 0x000ee80000300800 */
[----:B0-----:R0:W-:Y:S04]  /*527a0*/  STL.64 [R1+0xc0], R4 ;  /* 0x0000c00401007387 */ /* 0x0011e80000100a00 */
[----:B------:R4:W-:Y:S04]  /*527b0*/  STL.64 [R1+0xc8], R6 ;  /* 0x0000c80601007387 */ /* 0x0009e80000100a00 */
[----:B-1----:R-:W3:Y:S04]  /*527c0*/  LDL.LU R24, [R1+0x70] ;  /* 0x0000700001187983 */ /* 0x002ee80000300800 */
        /* <DEDUP_REMOVED lines=11> */
[----:B0-----:R-:W3:Y:S04]  /*52880*/  LDL.LU R4, [R1+0x40] ;  /* 0x0000400001047983 */ /* 0x001ee80000300800 */
[----:B------:R-:W3:Y:S04]  /*52890*/  LDL.LU R5, [R1+0x44] ;  /* 0x0000440001057983 */ /* 0x000ee80000300800 */
[----:B----4-:R-:W4:Y:S04]  /*528a0*/  LDL.LU R6, [R1+0x48] ;  /* 0x0000480001067983 */ /* 0x010f280000300800 */
[----:B------:R-:W4:Y:S04]  /*528b0*/  LDL.LU R7, [R1+0x4c] ;  /* 0x00004c0001077983 */ /* 0x000f280000300800 */
[----:B--2---:R-:W-:Y:S04]  /*528c0*/  STL.64 [R1+0xb0], R12 ;  /* 0x0000b00c01007387 */ /* 0x004fe80000100a00 */
[----:B------:R0:W-:Y:S01]  /*528d0*/  STL.64 [R1+0xb8], R14 ;  /* 0x0000b80e01007387 */ /* 0x0001e20000100a00 */
[----:B------:R-:W-:Y:S06]  /*528e0*/  BAR.SYNC.DEFER_BLOCKING 0x0 ;  /* 0x0000000000007b1d */ /* 0x000fec0000010000 */
        /* <DEDUP_REMOVED lines=14> */
[----:B---3--:R-:W-:Y:S02]  /*529d0*/  STSM.16.M88.4 [R0], R20 ;  /* 0x0000001400007844 */ /* 0x008fe40000000200 */
[----:B------:R-:W-:Y:S06]  /*529e0*/  BAR.SYNC.DEFER_BLOCKING 0x0 ;  /* 0x0000000000007b1d */ /* 0x000fec0000010000 */
[----:B------:R-:W1:Y:S02]  /*529f0*/  LDS.128 R20, [R2] ;  /* 0x0000000002147984 */ /* 0x000e640000000c00 */
[----:B------:R-:W-:Y:S06]  /*52a00*/  BAR.SYNC.DEFER_BLOCKING 0x0 ;  /* 0x0000000000007b1d */ /* 0x000fec0000010000 */
[----:B0-----:R0:W-:Y:S04]  /*52a10*/  STL.64 [R1+0x90], R12 ;  /* 0x0000900c01007387 */ /* 0x0011e80000100a00 */
[----:B------:R2:W-:Y:S04]  /*52a20*/  STL.64 [R1+0x98], R14 ;  /* 0x0000980e01007387 */ /* 0x0005e80000100a00 */
[----:B0-----:R-:W3:Y:S04]  /*52a30*/  LDL.LU R12, [R1+0x160] ;  /* 0x00016000010c7983 */ /* 0x001ee80000300800 */
[----:B------:R-:W-:Y:S01]  /*52a40*/  STSM.16.M88.4 [R0], R24 ;  /* 0x0000001800007844 */ /* 0x000fe20000000200 */
[----:B------:R-:W-:Y:S06]  /*52a50*/  BAR.SYNC.DEFER_BLOCKING 0x0 ;  /* 0x0000000000007b1d */ /* 0x000fec0000010000 */
[----:B------:R-:W3:Y:S04]  /*52a60*/  LDL.LU R13, [R1+0x164] ;  /* 0x00016400010d7983 */ /* 0x000ee80000300800 */
[----:B--2---:R-:W3:Y:S04]  /*52a70*/  LDL.LU R14, [R1+0x168] ;  /* 0x00016800010e7983 */ /* 0x004ee80000300800 */
[----:B------:R-:W3:Y:S04]  /*52a80*/  LDL.LU R15, [R1+0x16c] ;  /* 0x00016c00010f7983 */ /* 0x000ee80000300800 */
[----:B-1----:R-:W-:Y:S04]  /*52a90*/  STL.64 [R1+0x80], R20 ;  /* 0x0000801401007387 */ /* 0x002fe80000100a00 */
[----:B------:R0:W-:Y:S04]  /*52aa0*/  STL.64 [R1+0x88], R22 ;  /* 0x0000881601007387 */ /* 0x0001e80000100a00 */
[----:B------:R-:W1:Y:S01]  /*52ab0*/  LDS.128 R24, [R2] ;  /* 0x0000000002187984 */ /* 0x000e620000000c00 */
[----:B------:R-:W-:Y:S06]  /*52ac0*/  BAR.SYNC.DEFER_BLOCKING 0x0 ;  /* 0x0000000000007b1d */ /* 0x000fec0000010000 */
        /* <DEDUP_REMOVED lines=8> */
[----:B-1----:R-:W-:Y:S04]  /*52b50*/  STL.64 [R1+0x70], R24 ;  /* 0x0000701801007387 */ /* 0x002fe80000100a00 */
[----:B------:R1:W-:Y:S04]  /*52b60*/  STL.64 [R1+0x78], R26 ;  /* 0x0000781a01007387 */ /* 0x0003e80000100a00 */
[----:B-1----:R-:W3:Y:S04]  /*52b70*/  LDL.LU.64 R26, [R1+0x19d8] ;  /* 0x0019d800011a7983 */ /* 0x002ee80000300a00 */
[----:B------:R-:W3:Y:S04]  /*52b80*/  LDL.LU.64 R24, [R1+0x19d0] ;  /* 0x0019d00001187983 */ /* 0x000ee80000300a00 */
[----:B0-----:R-:W-:Y:S04]  /*52b90*/  STL.64 [R1+0x60], R8 ;  /* 0x0000600801007387 */ /* 0x001fe80000100a00 */
[----:B------:R-:W-:Y:S04]  /*52ba0*/  STL.64 [R1+0x68], R10 ;  /* 0x0000680a01007387 */ /* 0x000fe80000100a00 */
[----:B------:R-:W0:Y:S01]  /*52bb0*/  LDS.128 R8, [R2] ;  /* 0x0000000002087984 */ /* 0x000e220000000c00 */
[----:B------:R-:W-:Y:S06]  /*52bc0*/  BAR.SYNC.DEFER_BLOCKING 0x0 ;  /* 0x0000000000007b1d */ /* 0x000fec0000010000 */
[----:B0-----:R0:W-:Y:S04]  /*52bd0*/  STL.64 [R1+0x50], R8 ;  /* 0x0000500801007387 */ /* 0x0011e80000100a00 */
[----:B------:R1:W-:Y:S04]  /*52be0*/  STL.64 [R1+0x58], R10 ;  /* 0x0000580a01007387 */ /* 0x0003e80000100a00 */
[----:B0-----:R-:W3:Y:S04]  /*52bf0*/  LDL.LU R8, [R1+0x170] ;  /* 0x0001700001087983 */ /* 0x001ee80000300800 */
[----:B------:R-:W3:Y:S04]  /*52c00*/  LDL.LU R9, [R1+0x174] ;  /* 0x0001740001097983 */ /* 0x000ee80000300800 */
[----:B-1----:R-:W3:Y:S04]  /*52c10*/  LDL.LU R10, [R1+0x178] ;  /* 0x00017800010a7983 */ /* 0x002ee80000300800 */
[----:B------:R-:W3:Y:S04]  /*52c20*/  LDL.LU R11, [R1+0x17c] ;  /* 0x00017c00010b7983 */ /* 0x000ee80000300800 */
[----:B----4-:R0:W-:Y:S01]  /*52c30*/  STSM.16.M88.4 [R0], R4 ;  /* 0x0000000400007844 */ /* 0x0101e20000000200 */
[----:B------:R-:W-:Y:S06]  /*52c40*/  BAR.SYNC.DEFER_BLOCKING 0x0 ;  /* 0x0000000000007b1d */ /* 0x000fec0000010000 */
[----:B0-----:R-:W4:Y:S04]  /*52c50*/  LDL.LU R4, [R1+0x180] ;  /* 0x0001800001047983 */ /* 0x001f280000300800 */
[----:B------:R-:W4:Y:S04]  /*52c60*/  LDL.LU R5, [R1+0x184] ;  /* 0x0001840001057983 */ /* 0x000f280000300800 */
[----:B------:R-:W4:Y:S04]  /*52c70*/  LDL.LU R6, [R1+0x188] ;  /* 0x0001880001067983 */ /* 0x000f280000300800 */
[----:B------:R-:W0:Y:S01]  /*52c80*/  LDS.128 R16, [R2] ;  /* 0x0000000002107984 */ /* 0x000e220000000c00 */
[----:B------:R-:W-:Y:S06]  /*52c90*/  BAR.SYNC.DEFER_BLOCKING 0x0 ;  /* 0x0000000000007b1d */ /* 0x000fec0000010000 */
[----:B------:R-:W4:Y:S04]  /*52ca0*/  LDL.LU R7, [R1+0x18c] ;  /* 0x00018c0001077983 */ /* 0x000f280000300800 */
[----:B0-----:R-:W-:Y:S04]  /*52cb0*/  STL.64 [R1+0x40], R16 ;  /* 0x0000401001007387 */ /* 0x001fe80000100a00 */
[----:B------:R-:W-:Y:S04]  /*52cc0*/  STL.64 [R1+0x48], R18 ;  /* 0x0000481201007387 */ /* 0x000fe80000100a00 */
[----:B--2---:R-:W-:Y:S01]  /*52cd0*/  STSM.16.M88.4 [R0], R20 ;  /* 0x0000001400007844 */ /* 0x004fe20000000200 */
[----:B------:R-:W-:Y:S06]  /*52ce0*/  BAR.SYNC.DEFER_BLOCKING 0x0 ;  /* 0x0000000000007b1d */ /* 0x000fec0000010000 */
[----:B------:R-:W0:Y:S02]  /*52cf0*/  LDS.128 R16, [R2] ;  /* 0x0000000002107984 */ /* 0x000e240000000c00 */
[----:B------:R-:W-:Y:S06]  /*52d00*/  BAR.SYNC.DEFER_BLOCKING 0x0 ;  /* 0x0000000000007b1d */ /* 0x000fec0000010000 */
[----:B---3--:R-:W-:Y:S02]  /*52d10*/  STSM.16.M88.4 [R0], R12 ;  /* 0x0000000c00007844 */ /* 0x008fe40000000200 */
[----:B------:R-:W-:Y:S06]  /*52d20*/  BAR.SYNC.DEFER_BLOCKING 0x0 ;  /* 0x0000000000007b1d */ /* 0x000fec0000010000 */
[----:B------:R-:W1:Y:S02]  /*52d30*/  LDS.128 R12, [R2] ;  /* 0x00000000020c7984 */ /* 0x000e640000000c00 */
[----:B------:R-:W-:Y:S06]  /*52d40*/  BAR.SYNC.DEFER_BLOCKING 0x0 ;  /* 0x0000000000007b1d */ /* 0x000fec0000010000 */
[----:B------:R-:W-:Y:S02]  /*52d50*/  STSM.16.M88.4 [R0], R24 ;  /* 0x0000001800007844 */ /* 0x000fe40000000200 */
[----:B------:R-:W-:Y:S06]  /*52d60*/  BAR.SYNC.DEFER_BLOCKING 0x0 ;  /* 0x0000000000007b1d */ /* 0x000fec0000010000 */
[----:B------:R-:W2:Y:S02]  /*52d70*/  LDS.128 R24, [R2] ;  /* 0x0000000002187984 */ /* 0x000ea40000000c00 */
[----:B------:R-:W-:Y:S06]  /*52d80*/  BAR.SYNC.DEFER_BLOCKING 0x0 ;  /* 0x0000000000007b1d */ /* 0x000fec0000010000 */
[----:B------:R-:W-:Y:S02]  /*52d90*/  STSM.16.M88.4 [R0], R8 ;  /* 0x0000000800007844 */ /* 0x000fe40000000200 */
[----:B------:R-:W-:Y:S06]  /*52da0*/  BAR.SYNC.DEFER_BLOCKING 0x0 ;  /* 0x0000000000007b1d */ /* 0x000fec0000010000 */
[----:B------:R-:W3:Y:S04]  /*52db0*/  LDS.128 R8, [R2] ;  /* 0x0000000002087984 */ /* 0x000ee80000000c00 */
[----:B0-----:R0:W-:Y:S04]  /*52dc0*/  STL.64 [R1+0x1e0], R16 ;  /* 0x0001e01001007387 */ /* 0x0011e80000100a00 */
[----:B------:R1:W-:Y:S01]  /*52dd0*/  STL.64 [R1+0x1e8], R18 ;  /* 0x0001e81201007387 */ /* 0x0003e20000100a00 */
[----:B------:R-:W-:Y:S06]  /*52de0*/  BAR.SYNC.DEFER_BLOCKING 0x0 ;  /* 0x0000000000007b1d */ /* 0x000fec0000010000 */
[----:B0-----:R-:W4:Y:S04]  /*52df0*/  LDL.LU R16, [R1+0x1a0] ;  /* 0x0001a00001107983 */ /* 0x001f280000300800 */
[----:B-1----:R0:W-:Y:S04]  /*52e00*/  STL.64 [R1+0x160], R12 ;  /* 0x0001600c01007387 */ /* 0x0021e80000100a00 */
[----:B------:R1:W-:Y:S04]  /*52e10*/  STL.64 [R1+0x168], R14 ;  /* 0x0001680e01007387 */ /* 0x0003e80000100a00 */
[----:B------:R-:W4:Y:S04]  /*52e20*/  LDL.LU R17, [R1+0x1a4] ;  /* 0x0001a40001117983 */ /* 0x000f280000300800 */
[----:B------:R-:W4:Y:S04]  /*52e30*/  LDL.LU R18, [R1+0x1a8] ;  /* 0x0001a80001127983 */ /* 0x000f280000300800 */
[----:B------:R-:W4:Y:S04]  /*52e40*/  LDL.LU R19, [R1+0x1ac] ;  /* 0x0001ac0001137983 */ /* 0x000f280000300800 */
[----:B0-----:R-:W4:Y:S04]  /*52e50*/  LDL.LU R12, [R1+0x190] ;  /* 0x00019000010c7983 */ /* 0x001f280000300800 */
[----:B------:R-:W4:Y:S04]  /*52e60*/  LDL.LU R13, [R1+0x194] ;  /* 0x00019400010d7983 */ /* 0x000f280000300800 */
[----:B-1----:R-:W4:Y:S04]  /*52e70*/  LDL.LU R14, [R1+0x198] ;  /* 0x00019800010e7983 */ /* 0x002f280000300800 */
[----:B------:R-:W4:Y:S04]  /*52e80*/  LDL.LU R15, [R1+0x19c] ;  /* 0x00019c00010f7983 */ /* 0x000f280000300800 */
[----:B--2---:R-:W-:Y:S04]  /*52e90*/  STL [R1+0x1960], R26 ;  /* 0x0019601a01007387 */ /* 0x004fe80000100800 */
[----:B------:R-:W-:Y:S04]  /*52ea0*/  STL [R1+0x195c], R27 ;  /* 0x00195c1b01007387 */ /* 0x000fe80000100800 */
[----:B------:R-:W-:Y:S04]  /*52eb0*/  STL.64 [R1+0x1988], R24 ;  /* 0x0019881801007387 */ /* 0x000fe80000100a00 */
[----:B---3--:R0:W-:Y:S04]  /*52ec0*/  STL.64 [R1+0x1f0], R8 ;  /* 0x0001f00801007387 */ /* 0x0081e80000100a00 */
[----:B------:R1:W-:Y:S04]  /*52ed0*/  STL.64 [R1+0x1f8], R10 ;  /* 0x0001f80a01007387 */ /* 0x0003e80000100a00 */
[----:B0-----:R-:W2:Y:S04]  /*52ee0*/  LDL.LU R8, [R1+0x1b0] ;  /* 0x0001b00001087983 */ /* 0x001ea80000300800 */
[----:B------:R-:W2:Y:S04]  /*52ef0*/  LDL.LU R9, [R1+0x1b4] ;  /* 0x0001b40001097983 */ /* 0x000ea80000300800 */
[----:B-1----:R-:W3:Y:S04]  /*52f00*/  LDL.LU R10, [R1+0x1b8] ;  /* 0x0001b800010a7983 */ /* 0x002ee80000300800 */
[----:B------:R-:W3:Y:S04]  /*52f10*/  LDL.LU R11, [R1+0x1bc] ;  /* 0x0001bc00010b7983 */ /* 0x000ee80000300800 */
[----:B----4-:R0:W-:Y:S01]  /*52f20*/  STSM.16.M88.4 [R0], R4 ;  /* 0x0000000400007844 */ /* 0x0101e20000000200 */
[----:B------:R-:W-:Y:S06]  /*52f30*/  BAR.SYNC.DEFER_BLOCKING 0x0 ;  /* 0x0000000000007b1d */ /* 0x000fec0000010000 */
[----:B---3--:R-:W-:Y:S04]  /*52f40*/  STL.64 [R1+0x19c8], R10 ;  /* 0x0019c80a01007387 */ /* 0x008fe80000100a00 */
[----:B--2---:R-:W-:Y:S04]  /*52f50*/  STL.64 [R1+0x19c0], R8 ;  /* 0x0019c00801007387 */ /* 0x004fe80000100a00 */
[----:B------:R-:W1:Y:S01]  /*52f60*/  LDS.128 R8, [R2] ;  /* 0x0000000002087984 */ /* 0x000e620000000c00 */
[----:B------:R-:W-:Y:S06]  /*52f70*/  BAR.SYNC.DEFER_BLOCKING 0x0 ;  /* 0x0000000000007b1d */ /* 0x000fec0000010000 */
[----:B0-----:R-:W2:Y:S04]  /*52f80*/  LDL.LU R4, [R1+0x1c0] ;  /* 0x0001c00001047983 */ /* 0x001ea80000300800 */
[----:B------:R-:W2:Y:S04]  /*52f90*/  LDL.LU R5, [R1+0x1c4] ;  /* 0x0001c40001057983 */ /* 0x000ea80000300800 */
[----:B------:R-:W2:Y:S04]  /*52fa0*/  LDL.LU R6, [R1+0x1c8] ;  /* 0x0001c80001067983 */ /* 0x000ea80000300800 */
[----:B------:R-:W2:Y:S04]  /*52fb0*/  LDL.LU R7, [R1+0x1cc] ;  /* 0x0001cc0001077983 */ /* 0x000ea80000300800 */
[----:B------:R-:W-:Y:S04]  /*52fc0*/  STSM.16.M88.4 [R0], R16 ;  /* 0x0000001000007844 */ /* 0x000fe80000000200 */
[----:B-1----:R-:W-:Y:S04]  /*52fd0*/  STL.64 [R1+0x180], R8 ;  /* 0x0001800801007387 */ /* 0x002fe80000100a00 */
[----:B------:R-:W-:Y:S01]  /*52fe0*/  STL.64 [R1+0x188], R10 ;  /* 0x0001880a01007387 */ /* 0x000fe20000100a00 */
[----:B------:R-:W-:Y:S06]  /*52ff0*/  BAR.SYNC.DEFER_BLOCKING 0x0 ;  /* 0x0000000000007b1d */ /* 0x000fec0000010000 */
[----:B------:R-:W0:Y:S02]  /*53000*/  LDS.128 R8, [R2] ;  /* 0x0000000002087984 */ /* 0x000e240000000c00 */
[----:B------:R-:W-:Y:S06]  /*53010*/  BAR.SYNC.DEFER_BLOCKING 0x0 ;  /* 0x0000000000007b1d */ /* 0x000fec0000010000 */
[----:B------:R1:W-:Y:S04]  /*53020*/  STSM.16.M88.4 [R0], R12 ;  /* 0x0000000c00007844 */ /* 0x0003e80000000200 */
[----:B0-----:R-:W-:Y:S04]  /*53030*/  STL.64 [R1+0x1a0], R8 ;  /* 0x0001a00801007387 */ /* 0x001fe80000100a00 */
[----:B------:R-:W-:Y:S01]  /*53040*/  STL.64 [R1+0x1a8], R10 ;  /* 0x0001a80a01007387 */ /* 0x000fe20000100a00 */
[----:B------:R-:W-:Y:S06]  /*53050*/  BAR.SYNC.DEFER_BLOCKING 0x0 ;  /* 0x0000000000007b1d */ /* 0x000fec0000010000 */
[----:B------:R-:W3:Y:S04]  /*53060*/  LDL.LU R24, [R1+0x240] ;  /* 0x0002400001187983 */ /* 0x000ee80000300800 */
[----:B------:R-:W3:Y:S04]  /*53070*/  LDL.LU R25, [R1+0x244] ;  /* 0x0002440001197983 */ /* 0x000ee80000300800 */
[----:B------:R-:W3:Y:S04]  /*53080*/  LDL.LU R26, [R1+0x248] ;  /* 0x00024800011a7983 */ /* 0x000ee80000300800 */
[----:B------:R-:W3:Y:S04]  /*53090*/  LDL.LU R27, [R1+0x24c] ;  /* 0x00024c00011b7983 */ /* 0x000ee80000300800 */
[----:B------:R-:W0:Y:S04]  /*530a0*/  LDS.128 R8, [R2] ;  /* 0x0000000002087984 */ /* 0x000e280000000c00 */
[----:B------:R-:W4:Y:S04]  /*530b0*/  LDL.LU R20, [R1+0x230] ;  /* 0x0002300001147983 */ /* 0x000f280000300800 */
[----:B------:R-:W4:Y:S04]  /*530c0*/  LDL.LU R21, [R1+0x234] ;  /* 0x0002340001157983 */ /* 0x000f280000300800 */
[----:B------:R-:W4:Y:S04]  /*530d0*/  LDL.LU R22, [R1+0x238] ;  /* 0x0002380001167983 */ /* 0x000f280000300800 */
[----:B------:R-:W4:Y:S04]  /*530e0*/  LDL.LU R23, [R1+0x23c] ;  /* 0x00023c0001177983 */ /* 0x000f280000300800 */
[----:B------:R-:W2:Y:S04]  /*530f0*/  LDL.LU R16, [R1+0x250] ;  /* 0x0002500001107983 */ /* 0x000ea80000300800 */
[----:B------:R-:W2:Y:S04]  /*53100*/  LDL.LU R17, [R1+0x254] ;  /* 0x0002540001117983 */ /* 0x000ea80000300800 */
[----:B------:R-:W2:Y:S04]  /*53110*/  LDL.LU R18, [R1+0x258] ;  /* 0x0002580001127983 */ /* 0x000ea80000300800 */
[----:B------:R-:W2:Y:S04]  /*53120*/  LDL.LU R19, [R1+0x25c] ;  /* 0x00025c0001137983 */ /* 0x000ea80000300800 */
[----:B-1----:R-:W2:Y:S04]  /*53130*/  LDL.LU R12, [R1+0x260] ;  /* 0x00026000010c7983 */ /* 0x002ea80000300800 */
[----:B------:R-:W2:Y:S04]  /*53140*/  LDL.LU R13, [R1+0x264] ;  /* 0x00026400010d7983 */ /* 0x000ea80000300800 */
[----:B------:R-:W2:Y:S04]  /*53150*/  LDL.LU R14, [R1+0x268] ;  /* 0x00026800010e7983 */ /* 0x000ea80000300800 */
[----:B------:R-:W2:Y:S04]  /*53160*/  LDL.LU R15, [R1+0x26c] ;  /* 0x00026c00010f7983 */ /* 0x000ea80000300800 */
[----:B0-----:R-:W-:Y:S04]  /*53170*/  STL.64 [R1+0x170], R8 ;  /* 0x0001700801007387 */ /* 0x001fe80000100a00 */
[----:B------:R0:W-:Y:S01]  /*53180*/  STL.64 [R1+0x178], R10 ;  /* 0x0001780a01007387 */ /* 0x0001e20000100a00 */
[----:B------:R-:W-:Y:S06]  /*53190*/  BAR.SYNC.DEFER_BLOCKING 0x0 ;  /* 0x0000000000007b1d */ /* 0x000fec0000010000 */
[----:B0-----:R-:W2:Y:S04]  /*531a0*/  LDL.LU.64 R10, [R1+0x19c8] ;  /* 0x0019c800010a7983 */ /* 0x001ea80000300a00 */
[----:B------:R-:W2:Y:S04]  /*531b0*/  LDL.LU.64 R8, [R1+0x19c0] ;  /* 0x0019c00001087983 */ /* 0x000ea80000300a00 */
[----:B--2---:R-:W-:Y:S01]  /*531c0*/  STSM.16.M88.4 [R0], R8 ;  /* 0x0000000800007844 */ /* 0x004fe20000000200 */
[----:B------:R-:W-:Y:S06]  /*531d0*/  BAR.SYNC.DEFER_BLOCKING 0x0 ;  /* 0x0000000000007b1d */ /* 0x000fec0000010000 */
[----:B------:R-:W0:Y:S02]  /*531e0*/  LDS.128 R8, [R2] ;  /* 0x0000000002087984 */ /* 0x000e240000000c00 */
[----:B------:R-:W-:Y:S06]  /*531f0*/  BAR.SYNC.DEFER_BLOCKING 0x0 ;  /* 0x0000000000007b1d */ /* 0x000fec0000010000 */
[----:B------:R-:W-:Y:S02]  /*53200*/  STSM.16.M88.4 [R0], R4 ;  /* 0x0000000400007844 */ /* 0x000fe40000000200 */
[----:B------:R-:W-:Y:S06]  /*53210*/  BAR.SYNC.DEFER_BLOCKING 0x0 ;  /* 0x0000000000007b1d */ /* 0x000fec0000010000 */
[----:B------:R-:W1:Y:S02]  /*53220*/  LDS.128 R4, [R2] ;  /* 0x0000000002047984 */ /* 0x000e640000000c00 */
[----:B------:R-:W-:Y:S06]  /*53230*/  BAR.SYNC.DEFER_BLOCKING 0x0 ;  /* 0x0000000000007b1d */ /* 0x000fec0000010000 */
[----:B---3--:R-:W-:Y:S02]  /*53240*/  STSM.16.M88.4 [R0], R24 ;  /* 0x0000001800007844 */ /* 0x008fe40000000200 */
[----:B------:R-:W-:Y:S06]  /*53250*/  BAR.SYNC.DEFER_BLOCKING 0x0 ;  /* 0x0000000000007b1d */ /* 0x000fec0000010000 */
[----:B------:R-:W2:Y:S02]  /*53260*/  LDS.128 R24, [R2] ;  /* 0x0000000002187984 */ /* 0x000ea40000000c00 */
[----:B------:R-:W-:Y:S06]  /*53270*/  BAR.SYNC.DEFER_BLOCKING 0x0 ;  /* 0x0000000000007b1d */ /* 0x000fec0000010000 */
[----:B----4-:R-:W-:Y:S02]  /*53280*/  STSM.16.M88.4 [R0], R20 ;  /* 0x0000001400007844 */ /* 0x010fe40000000200 */
[----:B------:R-:W-:Y:S06]  /*53290*/  BAR.SYNC.DEFER_BLOCKING 0x0 ;  /* 0x0000000000007b1d */ /* 0x000fec0000010000 */
[----:B------:R-:W3:Y:S02]  /*532a0*/  LDS.128 R20, [R2] ;  /* 0x0000000002147984 */ /* 0x000ee40000000c00 */
[----:B------:R-:W-:Y:S06]  /*532b0*/  BAR.SYNC.DEFER_BLOCKING 0x0 ;  /* 0x0000000000007b1d */ /* 0x000fec0000010000 */
[----:B------:R-:W-:Y:S02]  /*532c0*/  STSM.16.M88.4 [R0], R16 ;  /* 0x0000001000007844 */ /* 0x000fe40000000200 */
[----:B------:R-:W-:Y:S06]  /*532d0*/  BAR.SYNC.DEFER_BLOCKING 0x0 ;  /* 0x0000000000007b1d */ /* 0x000fec0000010000 */
[----:B------:R-:W4:Y:S04]  /*532e0*/  LDS.128 R16, [R2] ;  /* 0x0000000002107984 */ /* 0x000f280000000c00 */
        /* <DEDUP_REMOVED lines=13> */
[----:B--2---:R-:W-:Y:S04]  /*533c0*/  STL.64 [R1+0x200], R24 ;  /* 0x0002001801007387 */ /* 0x004fe80000100a00 */
[----:B------:R-:W-:Y:S04]  /*533d0*/  STL.64 [R1+0x208], R26 ;  /* 0x0002081a01007387 */ /* 0x000fe80000100a00 */
[----:B---3--:R-:W-:Y:S04]  /*533e0*/  STL.64 [R1+0x190], R20 ;  /* 0x0001901401007387 */ /* 0x008fe80000100a00 */
[----:B------:R-:W-:Y:S04]  /*533f0*/  STL.64 [R1+0x198], R22 ;  /* 0x0001981601007387 */ /* 0x000fe80000100a00 */
[----:B----4-:R0:W-:Y:S04]  /*53400*/  STL.64 [R1+0x220], R16 ;  /* 0x0002201001007387 */ /* 0x0101e80000100a00 */
[----:B------:R1:W-:Y:S04]  /*53410*/  STL.64 [R1+0x228], R18 ;  /* 0x0002281201007387 */ /* 0x0003e80000100a00 */
[----:B0-----:R-:W2:Y:S04]  /*53420*/  LDL.LU R16, [R1+0x2d0] ;  /* 0x0002d00001107983 */ /* 0x001ea80000300800 */
[----:B------:R-:W2:Y:S04]  /*53430*/  LDL.LU R17, [R1+0x2d4] ;  /* 0x0002d40001117983 */ /* 0x000ea80000300800 */
[----:B-1----:R-:W3:Y:S04]  /*53440*/  LDL.LU R18, [R1+0x2d8] ;  /* 0x0002d80001127983 */ /* 0x002ee80000300800 */
[----:B------:R-:W3:Y:S04]  /*53450*/  LDL.LU R19, [R1+0x2dc] ;  /* 0x0002dc0001137983 */ /* 0x000ee80000300800 */
[----:B------:R0:W-:Y:S01]  /*53460*/  STSM.16.M88.4 [R0], R12 ;  /* 0x0000000c00007844 */ /* 0x0001e20000000200 */
        /* <DEDUP_REMOVED lines=9> */
[----:B------:R-:W-:Y:S01]  /*53500*/  STSM.16.M88.4 [R0], R8 ;  /* 0x0000000800007844 */ /* 0x000fe20000000200 */
[----:B------:R-:W-:Y:S06]  /*53510*/  BAR.SYNC.DEFER_BLOCKING 0x0 ;  /* 0x0000000000007b1d */ /* 0x000fec0000010000 */
[----:B------:R-:W0:Y:S02]  /*53520*/  LDS.128 R8, [R2] ;  /* 0x0000000002087984 */ /* 0x000e240000000c00 */
[----:B------:R-:W-:Y:S06]  /*53530*/  BAR.SYNC.DEFER_BLOCKING 0x0 ;  /* 0x0000000000007b1d */ /* 0x000fec0000010000 */
[----:B------:R-:W-:Y:S04]  /*53540*/  STSM.16.M88.4 [R0], R4 ;  /* 0x0000000400007844 */ /* 0x000fe80000000200 */
[----:B-1----:R-:W-:Y:S04]  /*53550*/  STL.64 [R1+0x230], R16 ;  /* 0x0002301001007387 */ /* 0x002fe80000100a00 */
[----:B------:R-:W-:Y:S01]  /*53560*/  STL.64 [R1+0x238], R18 ;  /* 0x0002381201007387 */ /* 0x000fe20000100a00 */
[----:B------:R-:W-:Y:S06]  /*53570*/  BAR.SYNC.DEFER_BLOCKING 0x0 ;  /* 0x0000000000007b1d */ /* 0x000fec0000010000 */
[----:B------:R-:W1:Y:S04]  /*53580*/  LDS.128 R16, [R2] ;  /* 0x0000000002107984 */ /* 0x000e680000000c00 */
[----:B0-----:R0:W-:Y:S04]  /*53590*/  STL.64 [R1+0x240], R8 ;  /* 0x0002400801007387 */ /* 0x0011e80000100a00 */
[----:B------:R3:W-:Y:S04]  /*535a0*/  STL.64 [R1+0x248], R10 ;  /* 0x0002480a01007387 */ /* 0x0007e80000100a00 */
        /* <DEDUP_REMOVED lines=8> */
[----:B0-----:R-:W2:Y:S04]  /*53630*/  LDL.LU R8, [R1+0x310] ;  /* 0x0003100001087983 */ /* 0x001ea80000300800 */
[----:B------:R-:W2:Y:S04]  /*53640*/  LDL.LU R9, [R1+0x314] ;  /* 0x0003140001097983 */ /* 0x000ea80000300800 */
[----:B---3--:R-:W3:Y:S04]  /*53650*/  LDL.LU R10, [R1+0x318] ;  /* 0x00031800010a7983 */ /* 0x008ee80000300800 */
[----:B------:R-:W3:Y:S04]  /*53660*/  LDL.LU R11, [R1+0x31c] ;  /* 0x00031c00010b7983 */ /* 0x000ee80000300800 */
[----:B------:R-:W2:Y:S04]  /*53670*/  LDL.LU R4, [R1+0x320] ;  /* 0x0003200001047983 */ /* 0x000ea80000300800 */
[----:B------:R-:W2:Y:S04]  /*53680*/  LDL.LU R5, [R1+0x324] ;  /* 0x0003240001057983 */ /* 0x000ea80000300800 */
[----:B------:R-:W2:Y:S04]  /*53690*/  LDL.LU R6, [R1+0x328] ;  /* 0x0003280001067983 */ /* 0x000ea80000300800 */
[----:B------:R-:W2:Y:S04]  /*536a0*/  LDL.LU R7, [R1+0x32c] ;  /* 0x00032c0001077983 */ /* 0x000ea80000300800 */
[----:B-1----:R-:W-:Y:S04]  /*536b0*/  STL.64 [R1+0x210], R16 ;  /* 0x0002101001007387 */ /* 0x002fe80000100a00 */
        /* <DEDUP_REMOVED lines=12> */
[----:B----4-:R-:W-:Y:S02]  /*53780*/  STSM.16.M88.4 [R0], R24 ;  /* 0x0000001800007844 */ /* 0x010fe40000000200 */
[----:B------:R-:W-:Y:S06]  /*53790*/  BAR.SYNC.DEFER_BLOCKING 0x0 ;  /* 0x0000000000007b1d */ /* 0x000fec0000010000 */
[----:B------:R-:W2:Y:S02]  /*537a0*/  LDS.128 R24, [R2] ;  /* 0x0000000002187984 */ /* 0x000ea40000000c00 */
[----:B------:R-:W-:Y:S06]  /*537b0*/  BAR.SYNC.DEFER_BLOCKING 0x0 ;  /* 0x0000000000007b1d */ /* 0x000fec0000010000 */
[----:B------:R-:W-:Y:S02]  /*537c0*/  STSM.16.M88.4 [R0], R20 ;  /* 0x0000001400007844 */ /* 0x000fe40000000200 */
[----:B------:R-:W-:Y:S06]  /*537d0*/  BAR.SYNC.DEFER_BLOCKING 0x0 ;  /* 0x0000000000007b1d */ /* 0x000fec0000010000 */
[----:B------:R-:W4:Y:S02]  /*537e0*/  LDS.128 R20, [R2] ;  /* 0x0000000002147984 */ /* 0x000f240000000c00 */
[----:B------:R-:W-:Y:S06]  /*537f0*/  BAR.SYNC.DEFER_BLOCKING 0x0 ;  /* 0x0000000000007b1d */ /* 0x000fec0000010000 */
[----:B---3--:R-:W-:Y:S02]  /*53800*/  STSM.16.M88.4 [R0], R8 ;  /* 0x0000000800007844 */ /* 0x008fe40000000200 */
[----:B------:R-:W-:Y:S06]  /*53810*/  BAR.SYNC.DEFER_BLOCKING 0x0 ;  /* 0x0000000000007b1d */ /* 0x000fec0000010000 */
[----:B------:R-:W3:Y:S04]  /*53820*/  LDS.128 R8, [R2] ;  /* 0x0000000002087984 */ /* 0x000ee80000000c00 */
[----:B0-----:R0:W-:Y:S04]  /*53830*/  STL.64 [R1+0x260], R16 ;  /* 0x0002601001007387 */ /* 0x0011e80000100a00 */
[----:B------:R1:W-:Y:S01]  /*53840*/  STL.64 [R1+0x268], R18 ;  /* 0x0002681201007387 */ /* 0x0003e20000100a00 */
[----:B------:R-:W-:Y:S06]  /*53850*/  BAR.SYNC.DEFER_BLOCKING 0x0 ;  /* 0x0000000000007b1d */ /* 0x000fec0000010000 */
[----:B0-----:R-:W3:Y:S04]  /*53860*/  LDL.LU R16, [R1+0x340] ;  /* 0x0003400001107983 */ /* 0x001ee80000300800 */
[----:B-1----:R0:W-:Y:S04]  /*53870*/  STL.64 [R1+0x270], R12 ;  /* 0x0002700c01007387 */ /* 0x0021e80000100a00 */
[----:B------:R1:W-:Y:S04]  /*53880*/  STL.64 [R1+0x278], R14 ;  /* 0x0002780e01007387 */ /* 0x0003e80000100a00 */
[----:B------:R-:W3:Y:S04]  /*53890*/  LDL.LU R17, [R1+0x344] ;  /* 0x0003440001117983 */ /* 0x000ee80000300800 */
[----:B------:R-:W3:Y:S04]  /*538a0*/  LDL.LU R18, [R1+0x348] ;  /* 0x0003480001127983 */ /* 0x000ee80000300800 */
[----:B------:R-:W3:Y:S04]  /*538b0*/  LDL.LU R19, [R1+0x34c] ;  /* 0x00034c0001137983 */ /* 0x000ee80000300800 */
[----:B0-----:R-:W3:Y:S04]  /*538c0*/  LDL.LU R12, [R1+0x330] ;  /* 0x00033000010c7983 */ /* 0x001ee80000300800 */
[----:B------:R-:W3:Y:S04]  /*538d0*/  LDL.LU R13, [R1+0x334] ;  /* 0x00033400010d7983 */ /* 0x000ee80000300800 */
[----:B-1----:R-:W3:Y:S04]  /*538e0*/  LDL.LU R14, [R1+0x338] ;  /* 0x00033800010e7983 */ /* 0x002ee80000300800 */
[----:B------:R-:W3:Y:S04]  /*538f0*/  LDL.LU R15, [R1+0x33c] ;  /* 0x00033c00010f7983 */ /* 0x000ee80000300800 */
[----:B--2---:R-:W-:Y:S04]  /*53900*/  STL.64 [R1+0x280], R24 ;  /* 0x0002801801007387 */ /* 0x004fe80000100a00 */
[----:B------:R-:W-:Y:S04]  /*53910*/  STL.64 [R1+0x288], R26 ;  /* 0x0002881a01007387 */ /* 0x000fe80000100a00 */
[----:B----4-:R-:W-:Y:S04]  /*53920*/  STL.64 [R1+0x250], R20 ;  /* 0x0002501401007387 */ /* 0x010fe80000100a00 */
[----:B------:R-:W-:Y:S04]  /*53930*/  STL.64 [R1+0x258], R22 ;  /* 0x0002581601007387 */ /* 0x000fe80000100a00 */
[----:B---3--:R0:W-:Y:S04]  /*53940*/  STL.64 [R1+0x2a0], R8 ;  /* 0x0002a00801007387 */ /* 0x0081e80000100a00 */
        /* <DEDUP_REMOVED lines=135> */
[----:B0-----:R0:W-:Y:S04]  /*541c0*/  STL.64 [R1+0x360], R16 ;  /* 0x0003601001007387 */ /* 0x0011e80000100a00 */
[----:B------:R1:W-:Y:S04]  /*541d0*/  STL.64 [R1+0x368], R18 ;  /* 0x0003681201007387 */ /* 0x0003e80000100a00 */
[----:B0-----:R-:W2:Y:S04]  /*541e0*/  LDL.LU R16, [R1+0x440] ;  /* 0x0004400001107983 */ /* 0x001ea80000300800 */
[----:B------:R-:W2:Y:S04]  /*541f0*/  LDL.LU R17, [R1+0x444] ;  /* 0x0004440001117983 */ /* 0x000ea80000300800 */
[----:B-1----:R-:W2:Y:S04]  /*54200*/  LDL.LU R18, [R1+0x448] ;  /* 0x0004480001127983 */ /* 0x002ea80000300800 */
[----:B------:R-:W2:Y:S04]  /*54210*/  LDL.LU R19, [R1+0x44c] ;  /* 0x00044c0001137983 */ /* 0x000ea80000300800 */
[----:B------:R-:W-:Y:S01]  /*54220*/  STSM.16.M88.4 [R0], R12 ;  /* 0x0000000c00007844 */ /* 0x000fe20000000200 */
[----:B------:R-:W-:Y:S06]  /*54230*/  BAR.SYNC.DEFER_BLOCKING 0x0 ;  /* 0x0000000000007b1d */ /* 0x000fec0000010000 */
[----:B------:R-:W0:Y:S02]  /*54240*/  LDS.128 R12, [R2] ;  /* 0x00000000020c7984 */ /* 0x000e240000000c00 */
[----:B------:R-:W-:Y:S06]  /*54250*/  BAR.SYNC.DEFER_BLOCKING 0x0 ;  /* 0x0000000000007b1d */ /* 0x000fec0000010000 */
[----:B----4-:R-:W-:Y:S02]  /*54260*/  STSM.16.M88.4 [R0], R24 ;  /* 0x0000001800007844 */ /* 0x010fe40000000200 */
[----:B------:R-:W-:Y:S06]  /*54270*/  BAR.SYNC.DEFER_BLOCKING 0x0 ;  /* 0x0000000000007b1d */ /* 0x000fec0000010000 */
[----:B------:R-:W1:Y:S02]  /*54280*/  LDS.128 R24, [R2] ;  /* 0x0000000002187984 */ /* 0x000e640000000c00 */
[----:B------:R-:W-:Y:S06]  /*54290*/  BAR.SYNC.DEFER_BLOCKING 0x0 ;  /* 0x0000000000007b1d */ /* 0x000fec0000010000 */
[----:B---3--:R-:W-:Y:S02]  /*542a0*/  STSM.16.M88.4 [R0], R8 ;  /* 0x0000000800007844 */ /* 0x008fe40000000200 */
[----:B------:R-:W-:Y:S06]  /*542b0*/  BAR.SYNC.DEFER_BLOCKING 0x0 ;  /* 0x0000000000007b1d */ /* 0x000fec0000010000 */
[----:B------:R-:W-:Y:S02]  /*542c0*/  LDS.128 R8, [R2] ;  /* 0x0000000002087984 */ /* 0x000fe40000000c00 */
[----:B------:R-:W-:Y:S06]  /*542d0*/  BAR.SYNC.DEFER_BLOCKING 0x0 ;  /* 0x0000000000007b1d */ /* 0x000fec0000010000 */
[----:B------:R-:W-:Y:S02]  /*542e0*/  STSM.16.M88.4 [R0], R20 ;  /* 0x0000001400007844 */ /* 0x000fe40000000200 */
[----:B------:R-:W-:Y:S06]  /*542f0*/  BAR.SYNC.DEFER_BLOCKING 0x0 ;  /* 0x0000000000007b1d */ /* 0x000fec0000010000 */
[----:B------:R-:W-:Y:S02]  /*54300*/  LDS.128 R20, [R2] ;  /* 0x0000000002147984 */ /* 0x000fe40000000c00 */
[----:B------:R-:W-:Y:S06]  /*54310*/  BAR.SYNC.DEFER_BLOCKING 0x0 ;  /* 0x0000000000007b1d */ /* 0x000fec0000010000 */
[----:B------:R-:W-:Y:S02]  /*54320*/  STSM.16.M88.4 [R0], R4 ;  /* 0x0000000400007844 */ /* 0x000fe40000000200 */
[----:B------:R-:W-:Y:S06]  /*54330*/  BAR.SYNC.DEFER_BLOCKING 0x0 ;  /* 0x0000000000007b1d */ /* 0x000fec0000010000 */
[----:B------:R-:W3:Y:S02]  /*54340*/  LDS.128 R4, [R2] ;  /* 0x0000000002047984 */ /* 0x000ee40000000c00 */
[----:B------:R-:W-:Y:S06]  /*54350*/  BAR.SYNC.DEFER_BLOCKING 0x0 ;  /* 0x0000000000007b1d */ /* 0x000fec0000010000 */
[----:B0-----:R0:W-:Y:S04]  /*54360*/  STL.64 [R1+0x370], R12 ;  /* 0x0003700c01007387 */ /* 0x0011e80000100a00 */
[----:B--2---:R-:W-:Y:S01]  /*54370*/  STSM.16.M88.4 [R0], R16 ;  /* 0x0000001000007844 */ /* 0x004fe20000000200 */
[----:B------:R-:W-:Y:S06]  /*54380*/  BAR.SYNC.DEFER_BLOCKING 0x0 ;  /* 0x0000000000007b1d */ /* 0x000fec0000010000 */
[----:B------:R2:W-:Y:S04]  /*54390*/  STL.64 [R1+0x378], R14 ;  /* 0x0003780e01007387 */ /* 0x0005e80000100a00 */
[----:B0-----:R-:W4:Y:S04]  /*543a0*/  LDL.LU R12, [R1+0x430] ;  /* 0x00043000010c7983 */ /* 0x001f280000300800 */
[----:B------:R-:W4:Y:S04]  /*543b0*/  LDL.LU R13, [R1+0x434] ;  /* 0x00043400010d7983 */ /* 0x000f280000300800 */
[----:B--2---:R-:W4:Y:S04]  /*543c0*/  LDL.LU R14, [R1+0x438] ;  /* 0x00043800010e7983 */ /* 0x004f280000300800 */
[----:B------:R-:W0:Y:S04]  /*543d0*/  LDS.128 R16, [R2] ;  /* 0x0000000002107984 */ /* 0x000e280000000c00 */
[----:B------:R-:W4:Y:S04]  /*543e0*/  LDL.LU R15, [R1+0x43c] ;  /* 0x00043c00010f7983 */ /* 0x000f280000300800 */
[----:B-1----:R1:W-:Y:S04]  /*543f0*/  STL.64 [R1+0x350], R24 ;  /* 0x0003501801007387 */ /* 0x0023e80000100a00 */
[----:B------:R-:W-:Y:S01]  /*54400*/  STL.64 [R1+0x358], R26 ;  /* 0x0003581a01007387 */ /* 0x000fe20000100a00 */
[----:B---3--:R-:W-:Y:S01]  /*54410*/  IMAD.MOV.U32 R29, RZ, RZ, R7 ;  /* 0x000000ffff1d7224 */ /* 0x008fe200078e0007 */
[----:B------:R-:W-:Y:S06]  /*54420*/  BAR.SYNC.DEFER_BLOCKING 0x0 ;  /* 0x0000000000007b1d */ /* 0x000fec0000010000 */
[----:B-1----:R-:W2:Y:S04]  /*54430*/  LDL.LU.64 R24, [R1+0x1988] ;  /* 0x0019880001187983 */ /* 0x002ea80000300a00 */
[----:B------:R-:W-:Y:S04]  /*54440*/  STL.64 [R1+0x380], R8 ;  /* 0x0003800801007387 */ /* 0x000fe80000100a00 */
[----:B------:R1:W-:Y:S04]  /*54450*/  STL.64 [R1+0x388], R10 ;  /* 0x0003880a01007387 */ /* 0x0003e80000100a00 */
[----:B-1----:R-:W3:Y:S04]  /*54460*/  LDL.LU.64 R10, [R1+0x1980] ;  /* 0x00198000010a7983 */ /* 0x002ee80000300a00 */
[----:B------:R-:W2:Y:S04]  /*54470*/  LDL.LU.64 R8, [R1+0x1978] ;  /* 0x0019780001087983 */ /* 0x000ea80000300a00 */
[----:B------:R-:W-:Y:S04]  /*54480*/  STL.64 [R1+0x3b0], R20 ;  /* 0x0003b01401007387 */ /* 0x000fe80000100a00 */
[----:B------:R1:W-:Y:S04]  /*54490*/  STL.64 [R1+0x3b8], R22 ;  /* 0x0003b81601007387 */ /* 0x0003e80000100a00 */
[----:B------:R0:W-:Y:S01]  /*544a0*/  STL.64 [R1+0x3a0], R4 ;  /* 0x0003a00401007387 */ /* 0x0001e20000100a00 */
[----:B-1----:R-:W-:-:S03]  /*544b0*/  IMAD.MOV.U32 R23, RZ, RZ, R6 ;  /* 0x000000ffff177224 */ /* 0x002fc600078e0006 */
[----:B0-----:R-:W2:Y:S04]  /*544c0*/  LDL.LU R4, [R1+0x1970] ;  /* 0x0019700001047983 */ /* 0x001ea80000300800 */
[----:B------:R-:W2:Y:S04]  /*544d0*/  LDL.LU R5, [R1+0x150] ;  /* 0x0001500001057983 */ /* 0x000ea80000300800 */
[----:B------:R-:W2:Y:S04]  /*544e0*/  LDL R27, [R1+0xd38] ;  /* 0x000d3800011b7983 */ /* 0x000ea80000100800 */
[----:B------:R0:W-:Y:S04]  /*544f0*/  STL [R1+0x1958], R23 ;  /* 0x0019581701007387 */ /* 0x0001e80000100800 */
[----:B0-----:R-:W3:Y:S01]  /*54500*/  LDL.LU R23, [R1+0xd14] ;  /* 0x000d140001177983 */ /* 0x001ee20000300800 */
[----:B------:R-:W-:-:S03]  /*54510*/  IMAD.MOV.U32 R28, RZ, RZ, R19 ;  /* 0x000000ffff1c7224 */ /* 0x000fc600078e0013 */
[----:B------:R-:W-:Y:S04]  /*54520*/  STL [R1+0x1954], R29 ;  /* 0x0019541d01007387 */ /* 0x000fe80000100800 */
[----:B------:R0:W-:Y:S04]  /*54530*/  STL.64 [R1+0x390], R16 ;  /* 0x0003901001007387 */ /* 0x0001e80000100a00 */
[----:B------:R-:W-:Y:S04]  /*54540*/  STL [R1+0x398], R18 ;  /* 0x0003981201007387 */ /* 0x000fe80000100800 */
[----:B------:R1:W-:Y:S04]  /*54550*/  STL [R1+0x1950], R28 ;  /* 0x0019501c01007387 */ /* 0x0003e80000100800 */
[----:B------:R-:W3:Y:S01]  /*54560*/  LDL.LU R7, [R1+0x30] ;  /* 0x0000300001077983 */ /* 0x000ee20000300800 */
[----:B0-----:R-:W2:Y:S03]  /*54570*/  LDC R16, c[0x0][0x3b4] ;  /* 0x0000ed00ff107b82 */ /* 0x001ea60000000800 */
[----:B------:R-:W3:Y:S04]  /*54580*/  LDL.LU R6, [R1+0x20] ;  /* 0x0000200001067983 */ /* 0x000ee80000300800 */
[----:B------:R-:W3:Y:S04]  /*54590*/  LDL R26, [R1+0xd44] ;  /* 0x000d4400011a7983 */ /* 0x000ee80000100800 */
[----:B------:R-:W3:Y:S04]  /*545a0*/  LDL.LU R29, [R1+0xd40] ;  /* 0x000d4000011d7983 */ /* 0x000ee80000300800 */
[----:B-1----:R-:W3:Y:S04]  /*545b0*/  LDL.LU R28, [R1+0xd3c] ;  /* 0x000d3c00011c7983 */ /* 0x002ee80000300800 */
[----:B----4-:R2:W-:Y:S02]  /*545c0*/  STSM.16.M88.4 [R0], R12 ;  /* 0x0000000c00007844 */ /* 0x0105e40000000200 */
[C---:B--2---:R-:W-:Y:S01]  /*545d0*/  IMAD R0, R27.reuse, R16, RZ ;  /* 0x000000101b007224 */ /* 0x044fe200078e02ff */
[----:B------:R-:W-:Y:S01]  /*545e0*/  BAR.SYNC.DEFER_BLOCKING 0x0 ;  /* 0x0000000000007b1d */ /* 0x000fe20000010000 */
[----:B------:R-:W-:-:S03]  /*545f0*/  ISETP.GE.AND P1, PT, R27, UR6, PT ;  /* 0x000000061b007c0c */ /* 0x000fc6000bf26270 */
[----:B------:R-:W-:-:S04]  /*54600*/  LEA R18, P2, R0, UR4, 0x1 ;  /* 0x0000000400127c11 */ /* 0x000fc8000f8408ff */
[----:B------:R-:W-:Y:S02]  /*54610*/  LEA.HI.X.SX32 R19, R0, UR5, 0x1, P2 ;  /* 0x0000000500137c11 */ /* 0x000fe400090f0eff */
[C---:B---3--:R-:W-:Y:S01]  /*54620*/  ISETP.LT.AND P1, PT, R23.reuse, UR31, !P1 ;  /* 0x0000001f17007c0c */ /* 0x048fe2000cf21270 */
[----:B------:R-:W-:Y:S01]  /*54630*/  IMAD R22, R23, UR26, RZ ;  /* 0x0000001a17167c24 */ /* 0x000fe2000f8e02ff */
[----:B------:R-:W-:Y:S01]  /*54640*/  PRMT R3, R5, 0x7632, R3 ;  /* 0x0000763205037816 */ /* 0x000fe20000000003 */
[----:B------:R-:W-:Y:S01]  /*54650*/  IMAD R0, R16, 0x40, R0 ;  /* 0x0000004010007824 */ /* 0x000fe200078e0200 */
[----:B------:R-:W0:Y:S01]  /*54660*/  LDCU UR31, c[0x0][0x398] ;  /* 0x00007300ff1f77ac */ /* 0x000e220008000800 */
[----:B------:R-:W-:-:S03]  /*54670*/  IMAD.WIDE R12, R22, 0x2, R18 ;  /* 0x00000002160c7825 */ /* 0x000fc600078e0212 */
[----:B------:R-:W-:-:S05]  /*54680*/  LEA R14, P2, R0, UR4, 0x1 ;  /* 0x00000004000e7c11 */ /* 0x000fca000f8408ff */
[----:B------:R1:W-:Y:S01]  /*54690*/  @P1 STG.E.U16 desc[UR8][R12.64], R5 ;  /* 0x000000050c001986 */ /* 0x0003e2000c101508 */
[----:B------:R-:W-:Y:S01]  /*546a0*/  ISETP.GE.AND P1, PT, R23, UR7, PT ;  /* 0x0000000717007c0c */ /* 0x000fe2000bf26270 */
[----:B------:R-:W2:Y:S01]  /*546b0*/  LDCU.64 UR6, c[0x0][0x398] ;  /* 0x00007300ff0677ac */ /* 0x000ea20008000a00 */
[----:B------:R-:W-:Y:S01]  /*546c0*/  LEA.HI.X.SX32 R15, R0, UR5, 0x1, P2 ;  /* 0x00000005000f7c11 */ /* 0x000fe200090f0eff */
[----:B-1----:R-:W3:Y:S01]  /*546d0*/  LDL.LU R5, [R1+0x10] ;  /* 0x0000100001057983 */ /* 0x002ee20000300800 */
[----:B------:R-:W-:Y:S01]  /*546e0*/  ISETP.LT.AND P3, PT, R26, UR24, !P1 ;  /* 0x000000181a007c0c */ /* 0x000fe2000cf61270 */
[----:B------:R-:W-:Y:S01]  /*546f0*/  IMAD.WIDE R12, R22, 0x2, R14 ;  /* 0x00000002160c7825 */ /* 0x000fe200078e020e */
[----:B------:R-:W1:Y:S11]  /*54700*/  LDCU UR24, c[0x0][0x398] ;  /* 0x00007300ff1877ac */ /* 0x000e760008000800 */
[----:B------:R4:W-:Y:S01]  /*54710*/  @P3 STG.E.U16 desc[UR8][R12.64], R3 ;  /* 0x000000030c003986 */ /* 0x0009e2000c101508 */
[----:B------:R-:W-:Y:S01]  /*54720*/  ISETP.LT.AND P3, PT, R29, UR22, !P1 ;  /* 0x000000161d007c0c */ /* 0x000fe2000cf61270 */
[----:B------:R-:W0:Y:S01]  /*54730*/  LDCU UR22, c[0x0][0x398] ;  /* 0x00007300ff1677ac */ /* 0x000e220008000800 */
[----:B----4-:R-:W-:-:S05]  /*54740*/  IMAD R3, R16, 0x40, R0 ;  /* 0x0000004010037824 */ /* 0x010fca00078e0200 */
[----:B------:R-:W-:-:S04]  /*54750*/  LEA R12, P2, R3, UR4, 0x1 ;  /* 0x00000004030c7c11 */ /* 0x000fc8000f8408ff */
[----:B------:R-:W-:Y:S01]  /*54760*/  LEA.HI.X.SX32 R13, R3, UR5, 0x1, P2 ;  /* 0x00000005030d7c11 */ /* 0x000fe200090f0eff */
[----:B------:R-:W-:Y:S02]  /*54770*/  IMAD R0, R16, 0x40, R3 ;  /* 0x0000004010007824 */ /* 0x000fe400078e0203 */
[----:B------:R-:W-:-:S05]  /*54780*/  IMAD.WIDE R16, R22, 0x2, R12 ;  /* 0x0000000216107825 */ /* 0x000fca00078e020c */
[----:B------:R4:W-:Y:S01]  /*54790*/  @P3 STG.E.U16 desc[UR8][R16.64], R7 ;  /* 0x0000000710003986 */ /* 0x0009e2000c101508 */
[----:B------:R-:W-:Y:S01]  /*547a0*/  ISETP.LT.AND P1, PT, R28, UR20, !P1 ;  /* 0x000000141c007c0c */ /* 0x000fe2000cf21270 */
[----:B------:R-:W0:Y:S01]  /*547b0*/  LDCU UR20, c[0x0][0x398] ;  /* 0x00007300ff1477ac */ /* 0x000e220008000800 */
[C---:B----4-:R-:W-:Y:S01]  /*547c0*/  LEA R16, P2, R0.reuse, UR4, 0x1 ;  /* 0x0000000400107c11 */ /* 0x050fe2000f8408ff */
[----:B------:R-:W4:Y:S03]  /*547d0*/  LDCU UR4, c[0x0][0x39c] ;  /* 0x00007380ff0477ac */ /* 0x000f260008000800 */
[----:B------:R-:W-:Y:S01]  /*547e0*/  LEA.HI.X.SX32 R17, R0, UR5, 0x1, P2 ;  /* 0x0000000500117c11 */ /* 0x000fe200090f0eff */
[----:B------:R-:W-:Y:S01]  /*547f0*/  VIADD R0, R23, 0x1 ;  /* 0x0000000117007836 */ /* 0x000fe20000000000 */
[----:B------:R-:W-:Y:S01]  /*54800*/  PRMT R3, R7, 0x7632, R3 ;  /* 0x0000763207037816 */ /* 0x000fe20000000003 */
[----:B------:R-:W-:-:S05]  /*54810*/  IMAD.WIDE R20, R22, 0x2, R16 ;  /* 0x0000000216147825 */ /* 0x000fca00078e0210 */
[----:B------:R0:W-:Y:S01]  /*54820*/  @P1 STG.E.U16 desc[UR8][R20.64], R3 ;  /* 0x0000000314001986 */ /* 0x0001e2000c101508 */
[----:B----4-:R-:W-:Y:S01]  /*54830*/  ISETP.GE.AND P1, PT, R0, UR4, PT ;  /* 0x0000000400007c0c */ /* 0x010fe2000bf26270 */
[----:B------:R-:W-:Y:S01]  /*54840*/  VIADD R0, R22, UR26 ;  /* 0x0000001a16007c36 */ /* 0x000fe20008000000 */
[----:B------:R-:W4:Y:S01]  /*54850*/  LDCU UR4, c[0x0][0x39c] ;  /* 0x00007380ff0477ac */ /* 0x000f220008000800 */
[----:B------:R-:W2:Y:S04]  /*54860*/  LDL.LU R22, [R1+0x154] ;  /* 0x0001540001167983 */ /* 0x000ea80000300800 */
[----:B------:R-:W2:Y:S01]  /*54870*/  LDL.LU R7, [R1+0x34] ;  /* 0x0000340001077983 */ /* 0x000ea20000300800 */
[----:B------:R-:W-:Y:S01]  /*54880*/  ISETP.LT.AND P2, PT, R27, UR18, !P1 ;  /* 0x000000121b007c0c */ /* 0x000fe2000cf41270 */
[----:B0-----:R-:W-:Y:S01]  /*54890*/  IMAD.WIDE R20, R0, 0x2, R18 ;  /* 0x0000000200147825 */ /* 0x001fe200078e0212 */
[----:B------:R-:W-:Y:S01]  /*548a0*/  PRMT R3, R6, 0x7632, R3 ;  /* 0x0000763206037816 */ /* 0x000fe20000000003 */
[----:B------:R-:W0:Y:S10]  /*548b0*/  LDCU UR18, c[0x0][0x398] ;  /* 0x00007300ff1277ac */ /* 0x000e340008000800 */
[----:B------:R0:W-:Y:S01]  /*548c0*/  @P2 STG.E.U16 desc[UR8][R20.64], R6 ;  /* 0x0000000614002986 */ /* 0x0001e2000c101508 */
[----:B------:R-:W-:Y:S01]  /*548d0*/  ISETP.LT.AND P2, PT, R26, UR16, !P1 ;  /* 0x000000101a007c0c */ /* 0x000fe2000cf41270 */
[----:B------:R-:W1:Y:S01]  /*548e0*/  LDCU UR16, c[0x0][0x39c] ;  /* 0x00007380ff1077ac */ /* 0x000e620008000800 */
[----:B0-----:R-:W-:Y:S01]  /*548f0*/  IMAD.WIDE R20, R0, 0x2, R14 ;  /* 0x0000000200147825 */ /* 0x001fe200078e020e */
[----:B------:R-:W2:Y:S10]  /*54900*/  LDL.LU R6, [R1+0x24] ;  /* 0x0000240001067983 */ /* 0x000eb40000300800 */
[----:B------:R0:W-:Y:S01]  /*54910*/  @P2 STG.E.U16 desc[UR8][R20.64], R3 ;  /* 0x0000000314002986 */ /* 0x0001e2000c101508 */
[----:B------:R-:W-:Y:S01]  /*54920*/  ISETP.LT.AND P2, PT, R29, UR14, !P1 ;  /* 0x0000000e1d007c0c */ /* 0x000fe2000cf41270 */
[----:B------:R-:W1:Y:S01]  /*54930*/  LDCU UR14, c[0x0][0x398] ;  /* 0x00007300ff0e77ac */ /* 0x000e620008000800 */
[----:B------:R-:W-:Y:S01]  /*54940*/  ISETP.LT.AND P1, PT, R28, UR12, !P1 ;  /* 0x0000000c1c007c0c */ /* 0x000fe2000cf21270 */
[----:B------:R-:W1:Y:S01]  /*54950*/  LDCU UR12, c[0x0][0x398] ;  /* 0x00007300ff0c77ac */ /* 0x000e620008000800 */
[----:B0-----:R-:W-:-:S09]  /*54960*/  IMAD.WIDE R20, R0, 0x2, R12 ;  /* 0x0000000200147825 */ /* 0x001fd200078e020c */
[----:B---3--:R0:W-:Y:S01]  /*54970*/  @P2 STG.E.U16 desc[UR8][R20.64], R5 ;  /* 0x0000000514002986 */ /* 0x0081e2000c101508 */
[----:B------:R-:W-:-:S03]  /*54980*/  PRMT R3, R5, 0x7632, R3 ;  /* 0x0000763205037816 */ /* 0x000fc60000000003 */
[----:B0-----:R-:W3:Y:S01]  /*54990*/  LDL.LU R5, [R1+0x14] ;  /* 0x0000140001057983 */ /* 0x001ee20000300800 */
[----:B------:R-:W-:-:S05]  /*549a0*/  IMAD.WIDE R20, R0, 0x2, R16 ;  /* 0x0000000200147825 */ /* 0x000fca00078e0210 */
[----:B------:R0:W-:Y:S02]  /*549b0*/  @P1 STG.E.U16 desc[UR8][R20.64], R3 ;  /* 0x0000000314001986 */ /* 0x0001e4000c101508 */
[----:B0-----:R-:W-:-:S05]  /*549c0*/  VIADD R3, R23, 0x2 ;  /* 0x0000000217037836 */ /* 0x001fca0000000000 */
[----:B----4-:R-:W-:Y:S01]  /*549d0*/  ISETP.GE.AND P1, PT, R3, UR4, PT ;  /* 0x0000000403007c0c */ /* 0x010fe2000bf26270 */
[----:B------:R-:W-:Y:S01]  /*549e0*/  VIADD R0, R0, UR26 ;  /* 0x0000001a00007c36 */ /* 0x000fe20008000000 */
[----:B------:R-:W0:Y:S02]  /*549f0*/  LDCU.64 UR4, c[0x0][0x398] ;  /* 0x00007300ff0477ac */ /* 0x000e240008000a00 */
[----:B------:R-:W-:Y:S01]  /*54a00*/  ISETP.LT.AND P2, PT, R27, UR10, !P1 ;  /* 0x0000000a1b007c0c */ /* 0x000fe2000cf41270 */
[----:B------:R-:W-:Y:S01]  /*54a10*/  IMAD.WIDE R20, R0, 0x2, R18 ;  /* 0x0000000200147825 */ /* 0x000fe200078e0212 */
[----:B--2---:R-:W-:Y:S01]  /*54a20*/  ISETP.LT.AND P3, PT, R26, UR6, !P1 ;  /* 0x000000061a007c0c */ /* 0x004fe2000cf61270 */
[----:B------:R-:W2:Y:S01]  /*54a30*/  LDCU UR6, c[0x0][0x398] ;  /* 0x00007300ff0677ac */ /* 0x000ea20008000800 */
[----:B------:R-:W4:Y:S09]  /*54a40*/  LDCU UR10, c[0x0][0x398] ;  /* 0x00007300ff0a77ac */ /* 0x000f320008000800 */
[----:B------:R0:W-:Y:S01]  /*54a50*/  @P2 STG.E.U16 desc[UR8][R20.64], R22 ;  /* 0x0000001614002986 */ /* 0x0001e2000c101508 */
[----:B------:R-:W-:-:S03]  /*54a60*/  PRMT R3, R22, 0x7632, R3 ;  /* 0x0000763216037816 */ /* 0x000fc60000000003 */
[----:B0-----:R-:W3:Y:S01]  /*54a70*/  LDL.LU R22, [R1+0x158] ;  /* 0x0001580001167983 */ /* 0x001ee20000300800 */
[----:B------:R-:W-:Y:S01]  /*54a80*/  ISETP.LT.AND P2, PT, R29, UR4, !P1 ;  /* 0x000000041d007c0c */ /* 0x000fe2000cf41270 */
[C---:B------:R-:W-:Y:S01]  /*54a90*/  IMAD.WIDE R20, R0.reuse, 0x2, R14 ;  /* 0x0000000200147825 */ /* 0x040fe200078e020e */
[----:B------:R-:W0:Y:S04]  /*54aa0*/  LDCU UR4, c[0x0][0x39c] ;  /* 0x00007380ff0477ac */ /* 0x000e280008000800 */
[----:B------:R1:W-:Y:S02]  /*54ab0*/  @P3 STG.E.U16 desc[UR8][R20.64], R3 ;  /* 0x0000000314003986 */ /* 0x0003e4000c101508 */
[----:B-1----:R-:W-:Y:S01]  /*54ac0*/  IMAD.WIDE R20, R0, 0x2, R12 ;  /* 0x0000000200147825 */ /* 0x002fe200078e020c */
[----:B------:R-:W-:-:S04]  /*54ad0*/  PRMT R3, R7, 0x7632, R3 ;  /* 0x0000763207037816 */ /* 0x000fc80000000003 */
[----:B------:R1:W-:Y:S04]  /*54ae0*/  @P2 STG.E.U16 desc[UR8][R20.64], R7 ;  /* 0x0000000714002986 */ /* 0x0003e8000c101508 */
[----:B-1----:R-:W3:Y:S01]  /*54af0*/  LDL.LU R7, [R1+0x38] ;  /* 0x0000380001077983 */ /* 0x002ee20000300800 */
[----:B------:R-:W-:Y:S01]  /*54b00*/  ISETP.LT.AND P1, PT, R28, UR28, !P1 ;  /* 0x0000001c1c007c0c */ /* 0x000fe2000cf21270 */
[----:B------:R-:W-:Y:S01]  /*54b10*/  IMAD.WIDE R20, R0, 0x2, R16 ;  /* 0x0000000200147825 */ /* 0x000fe200078e0210 */
[----:B------:R-:W1:Y:S11]  /*54b20*/  LDCU UR28, c[0x0][0x398] ;  /* 0x00007300ff1c77ac */ /* 0x000e760008000800 */
[----:B------:R0:W-:Y:S02]  /*54b30*/  @P1 STG.E.U16 desc[UR8][R20.64], R3 ;  /* 0x0000000314001986 */ /* 0x0001e4000c101508 */
[----:B0-----:R-:W-:-:S05]  /*54b40*/  VIADD R3, R23, 0x3 ;  /* 0x0000000317037836 */ /* 0x001fca0000000000 */
[----:B------:R-:W-:Y:S01]  /*54b50*/  ISETP.GE.AND P1, PT, R3, UR4, PT ;  /* 0x0000000403007c0c */ /* 0x000fe2000bf26270 */
[----:B------:R-:W0:Y:S03]  /*54b60*/  LDCU UR4, c[0x0][0x398] ;  /* 0x00007300ff0477ac */ /* 0x000e260008000800 */
[----:B------:R-:W-:Y:S01]  /*54b70*/  ISETP.LT.AND P2, PT, R27, UR30, !P1 ;  /* 0x0000001e1b007c0c */ /* 0x000fe2000cf41270 */
[----:B------:R-:W-:Y:S01]  /*54b80*/  VIADD R0, R0, UR26 ;  /* 0x0000001a00007c36 */ /* 0x000fe20008000000 */
[----:B------:R-:W-:Y:S01]  /*54b90*/  PRMT R3, R6, 0x7632, R3 ;  /* 0x0000763206037816 */ /* 0x000fe20000000003 */
[----:B------:R-:W1:Y:S02]  /*54ba0*/  LDCU UR30, c[0x0][0x398] ;  /* 0x00007300ff1e77ac */ /* 0x000e640008000800 */
[----:B------:R-:W-:Y:S01]  /*54bb0*/  IMAD.WIDE R20, R0, 0x2, R18 ;  /* 0x0000000200147825 */ /* 0x000fe200078e0212 */
[----:B--2---:R-:W-:Y:S01]  /*54bc0*/  ISETP.LT.AND P3, PT, R29, UR6, !P1 ;  /* 0x000000061d007c0c */ /* 0x004fe2000cf61270 */
[----:B------:R-:W2:Y:S06]  /*54bd0*/  LDCU UR6, c[0x0][0x398] ;  /* 0x00007300ff0677ac */ /* 0x000eac0008000800 */
[----:B------:R1:W-:Y:S01]  /*54be0*/  @P2 STG.E.U16 desc[UR8][R20.64], R6 ;  /* 0x0000000614002986 */ /* 0x0003e2000c101508 */
[----:B0-----:R-:W-:Y:S01]  /*54bf0*/  ISETP.LT.AND P2, PT, R26, UR4, !P1 ;  /* 0x000000041a007c0c */ /* 0x001fe2000cf41270 */
[----:B------:R-:W0:Y:S02]  /*54c00*/  LDCU UR4, c[0x0][0x39c] ;  /* 0x00007380ff0477ac */ /* 0x000e240008000800 */
[----:B-1----:R-:W3:Y:S01]  /*54c10*/  LDL.LU R6, [R1+0x28] ;  /* 0x0000280001067983 */ /* 0x002ee20000300800 */
[----:B------:R-:W-:Y:S01]  /*54c20*/  IMAD.WIDE R20, R0, 0x2, R14 ;  /* 0x0000000200147825 */ /* 0x000fe200078e020e */
[----:B----4-:R-:W-:Y:S01]  /*54c30*/  ISETP.LT.AND P1, PT, R28, UR10, !P1 ;  /* 0x0000000a1c007c0c */ /* 0x010fe2000cf21270 */
[----:B------:R-:W1:Y:S07]  /*54c40*/  LDCU UR10, c[0x0][0x398] ;  /* 0x00007300ff0a77ac */ /* 0x000e6e0008000800 */
[----:B------:R4:W-:Y:S02]  /*54c50*/  @P2 STG.E.U16 desc[UR8][R20.64], R3 ;  /* 0x0000000314002986 */ /* 0x0009e4000c101508 */
[----:B----4-:R-:W-:-:S05]  /*54c60*/  IMAD.WIDE R20, R0, 0x2, R12 ;  /* 0x0000000200147825 */ /* 0x010fca00078e020c */
[----:B---3--:R3:W-:Y:S01]  /*54c70*/  @P3 STG.E.U16 desc[UR8][R20.64], R5 ;  /* 0x0000000514003986 */ /* 0x0087e2000c101508 */
[----:B------:R-:W-:-:S03]  /*54c80*/  PRMT R3, R5, 0x7632, R3 ;  /* 0x0000763205037816 */ /* 0x000fc60000000003 */
[----:B---3--:R-:W3:Y:S01]  /*54c90*/  LDL.LU R5, [R1+0x18] ;  /* 0x0000180001057983 */ /* 0x008ee20000300800 */
[----:B------:R-:W-:-:S05]  /*54ca0*/  IMAD.WIDE R20, R0, 0x2, R16 ;  /* 0x0000000200147825 */ /* 0x000fca00078e0210 */
[----:B------:R4:W-:Y:S02]  /*54cb0*/  @P1 STG.E.U16 desc[UR8][R20.64], R3 ;  /* 0x0000000314001986 */ /* 0x0009e4000c101508 */
[----:B----4-:R-:W-:-:S05]  /*54cc0*/  VIADD R3, R23, 0x4 ;  /* 0x0000000417037836 */ /* 0x010fca0000000000 */
[----:B0-----:R-:W-:Y:S01]  /*54cd0*/  ISETP.GE.AND P1, PT, R3, UR4, PT ;  /* 0x0000000403007c0c */ /* 0x001fe2000bf26270 */
[----:B------:R-:W0:Y:S03]  /*54ce0*/  LDCU UR4, c[0x0][0x398] ;  /* 0x00007300ff0477ac */ /* 0x000e260008000800 */
[----:B--2---:R-:W-:Y:S01]  /*54cf0*/  ISETP.LT.AND P2, PT, R27, UR6, !P1 ;  /* 0x000000061b007c0c */ /* 0x004fe2000cf41270 */
[----:B------:R-:W-:Y:S01]  /*54d00*/  VIADD R0, R0, UR26 ;  /* 0x0000001a00007c36 */ /* 0x000fe20008000000 */
[----:B------:R-:W2:Y:S03]  /*54d10*/  LDCU UR6, c[0x0][0x398] ;  /* 0x00007300ff0677ac */ /* 0x000ea60008000800 */
[----:B------:R-:W-:-:S08]  /*54d20*/  IMAD.WIDE R20, R0, 0x2, R18 ;  /* 0x0000000200147825 */ /* 0x000fd000078e0212 */
[----:B------:R4:W-:Y:S01]  /*54d30*/  @P2 STG.E.U16 desc[UR8][R20.64], R22 ;  /* 0x0000001614002986 */ /* 0x0009e2000c101508 */
[----:B------:R-:W-:Y:S02]  /*54d40*/  PRMT R3, R22, 0x7632, R3 ;  /* 0x0000763216037816 */ /* 0x000fe40000000003 */
[----:B0-----:R-:W-:Y:S01]  /*54d50*/  ISETP.LT.AND P2, PT, R26, UR4, !P1 ;  /* 0x000000041a007c0c */ /* 0x001fe2000cf41270 */
[----:B------:R-:W0:Y:S01]  /*54d60*/  LDCU UR4, c[0x0][0x39c] ;  /* 0x00007380ff0477ac */ /* 0x000e220008000800 */
[----:B----4-:R-:W4:Y:S01]  /*54d70*/  LDL.LU R22, [R1+0x15c] ;  /* 0x00015c0001167983 */ /* 0x010f220000300800 */
[----:B------:R-:W-:-:S10]  /*54d80*/  IMAD.WIDE R20, R0, 0x2, R14 ;  /* 0x0000000200147825 */ /* 0x000fd400078e020e */
[----:B------:R0:W-:Y:S01]  /*54d90*/  @P2 STG.E.U16 desc[UR8][R20.64], R3 ;  /* 0x0000000314002986 */ /* 0x0001e2000c101508 */
[----:B--2---:R-:W-:Y:S01]  /*54da0*/  ISETP.LT.AND P2, PT, R29, UR6, !P1 ;  /* 0x000000061d007c0c */ /* 0x004fe2000cf41270 */
[----:B------:R-:W2:Y:S01]  /*54db0*/  LDCU UR6, c[0x0][0x398] ;  /* 0x00007300ff0677ac */ /* 0x000ea20008000800 */
[----:B0-----:R-:W-:-:S11]  /*54dc0*/  IMAD.WIDE R20, R0, 0x2, R12 ;  /* 0x0000000200147825 */ /* 0x001fd600078e020c */
[----:B------:R0:W-:Y:S01]  /*54dd0*/  @P2 STG.E.U16 desc[UR8][R20.64], R7 ;  /* 0x0000000714002986 */ /* 0x0001e2000c101508 */
[----:B------:R-:W-:-:S03]  /*54de0*/  PRMT R3, R7, 0x7632, R3 ;  /* 0x0000763207037816 */ /* 0x000fc60000000003 */
[----:B0-----:R-:W4:Y:S01]  /*54df0*/  LDL.LU R7, [R1+0x3c] ;  /* 0x00003c0001077983 */ /* 0x001f220000300800 */
[----:B-1----:R-:W-:Y:S01]  /*54e00*/  ISETP.LT.AND P1, PT, R28, UR10, !P1 ;  /* 0x0000000a1c007c0c */ /* 0x002fe2000cf21270 */
[----:B------:R-:W-:Y:S01]  /*54e10*/  IMAD.WIDE R20, R0, 0x2, R16 ;  /* 0x0000000200147825 */ /* 0x000fe200078e0210 */
[----:B------:R-:W0:Y:S11]  /*54e20*/  LDCU UR10, c[0x0][0x398] ;  /* 0x00007300ff0a77ac */ /* 0x000e360008000800 */
[----:B------:R1:W-:Y:S02]  /*54e30*/  @P1 STG.E.U16 desc[UR8][R20.64], R3 ;  /* 0x0000000314001986 */ /* 0x0003e4000c101508 */
[----:B-1----:R-:W-:-:S05]  /*54e40*/  VIADD R3, R23, 0x5 ;  /* 0x0000000517037836 */ /* 0x002fca0000000000 */
[----:B------:R-:W-:Y:S01]  /*54e50*/  ISETP.GE.AND P1, PT, R3, UR4, PT ;  /* 0x0000000403007c0c */ /* 0x000fe2000bf26270 */
[----:B------:R-:W1:Y:S03]  /*54e60*/  LDCU UR4, c[0x0][0x398] ;  /* 0x00007300ff0477ac */ /* 0x000e660008000800 */
[----:B--2---:R-:W-:Y:S01]  /*54e70*/  ISETP.LT.AND P2, PT, R27, UR6, !P1 ;  /* 0x000000061b007c0c */ /* 0x004fe2000cf41270 */
[----:B------:R-:W2:Y:S01]  /*54e80*/  LDCU UR6, c[0x0][0x398] ;  /* 0x00007300ff0677ac */ /* 0x000ea20008000800 */
[----:B------:R-:W-:-:S04]  /*54e90*/  VIADD R0, R0, UR26 ;  /* 0x0000001a00007c36 */ /* 0x000fc80008000000 */
[----:B------:R-:W-:-:S07]  /*54ea0*/  IMAD.WIDE R20, R0, 0x2, R18 ;  /* 0x0000000200147825 */ /* 0x000fce00078e0212 */
[----:B------:R0:W-:Y:S01]  /*54eb0*/  @P2 STG.E.U16 desc[UR8][R20.64], R6 ;  /* 0x0000000614002986 */ /* 0x0001e2000c101508 */
[----:B-1----:R-:W-:Y:S01]  /*54ec0*/  ISETP.LT.AND P2, PT, R26, UR4, !P1 ;  /* 0x000000041a007c0c */ /* 0x002fe2000cf41270 */
[----:B------:R-:W1:Y:S01]  /*54ed0*/  LDCU UR4, c[0x0][0x39c] ;  /* 0x00007380ff0477ac */ /* 0x000e620008000800 */
[----:B------:R-:W-:Y:S02]  /*54ee0*/  PRMT R3, R6, 0x7632, R3 ;  /* 0x0000763206037816 */ /* 0x000fe40000000003 */
[----:B--2---:R-:W-:Y:S01]  /*54ef0*/  ISETP.LT.AND P3, PT, R29, UR6, !P1 ;  /* 0x000000061d007c0c */ /* 0x004fe2000cf61270 */
[----:B------:R-:W2:Y:S01]  /*54f00*/  LDCU UR6, c[0x0][0x398] ;  /* 0x00007300ff0677ac */ /* 0x000ea20008000800 */
[----:B0-----:R-:W-:Y:S01]  /*54f10*/  ISETP.LT.AND P1, PT, R28, UR10, !P1 ;  /* 0x0000000a1c007c0c */ /* 0x001fe2000cf21270 */
[----:B------:R-:W0:Y:S01]  /*54f20*/  LDCU UR10, c[0x0][0x398] ;  /* 0x00007300ff0a77ac */ /* 0x000e220008000800 */
[----:B------:R-:W-:-:S05]  /*54f30*/  IMAD.WIDE R20, R0, 0x2, R14 ;  /* 0x0000000200147825 */ /* 0x000fca00078e020e */
[----:B------:R0:W-:Y:S02]  /*54f40*/  @P2 STG.E.U16 desc[UR8][R20.64], R3 ;  /* 0x0000000314002986 */ /* 0x0001e4000c101508 */
[----:B0-----:R-:W-:-:S05]  /*54f50*/  IMAD.WIDE R20, R0, 0x2, R12 ;  /* 0x0000000200147825 */ /* 0x001fca00078e020c */
[----:B---3--:R0:W-:Y:S01]  /*54f60*/  @P3 STG.E.U16 desc[UR8][R20.64], R5 ;  /* 0x0000000514003986 */ /* 0x0081e2000c101508 */
[----:B------:R-:W-:Y:S01]  /*54f70*/  PRMT R3, R5, 0x7632, R3 ;  /* 0x0000763205037816 */ /* 0x000fe20000000003 */
[C---:B0-----:R-:W-:Y:S02]  /*54f80*/  IMAD.WIDE R20, R0.reuse, 0x2, R16 ;  /* 0x0000000200147825 */ /* 0x041fe400078e0210 */
[----:B------:R-:W3:Y:S04]  /*54f90*/  LDL.LU R5, [R1+0x2c] ;  /* 0x00002c0001057983 */ /* 0x000ee80000300800 */
[----:B------:R0:W-:Y:S01]  /*54fa0*/  @P1 STG.E.U16 desc[UR8][R20.64], R3 ;  /* 0x0000000314001986 */ /* 0x0001e2000c101508 */
[----:B------:R-:W-:-:S03]  /*54fb0*/  VIADD R0, R0, UR26 ;  /* 0x0000001a00007c36 */ /* 0x000fc60008000000 */
[----:B------:R-:W3:Y:S01]  /*54fc0*/  LDL.LU R6, [R1+0x1c] ;  /* 0x00001c0001067983 */ /* 0x000ee20000300800 */
[----:B0-----:R-:W-:-:S05]  /*54fd0*/  VIADD R3, R23, 0x6 ;  /* 0x0000000617037836 */ /* 0x001fca0000000000 */
[----:B-1----:R-:W-:Y:S01]  /*54fe0*/  ISETP.GE.AND P1, PT, R3, UR4, PT ;  /* 0x0000000403007c0c */ /* 0x002fe2000bf26270 */
[----:B------:R-:W0:Y:S03]  /*54ff0*/  LDCU UR4, c[0x0][0x398] ;  /* 0x00007300ff0477ac */ /* 0x000e260008000800 */
[----:B--2---:R-:W-:Y:S01]  /*55000*/  ISETP.LT.AND P2, PT, R27, UR6, !P1 ;  /* 0x000000061b007c0c */ /* 0x004fe2000cf41270 */
[----:B------:R-:W-:Y:S01]  /*55010*/  IMAD.WIDE R20, R0, 0x2, R18 ;  /* 0x0000000200147825 */ /* 0x000fe200078e0212 */
[----:B------:R-:W1:Y:S11]  /*55020*/  LDCU UR6, c[0x0][0x398] ;  /* 0x00007300ff0677ac */ /* 0x000e760008000800 */
[----:B----4-:R2:W-:Y:S01]  /*55030*/  @P2 STG.E.U16 desc[UR8][R20.64], R22 ;  /* 0x0000001614002986 */ /* 0x0105e2000c101508 */
[----:B0-----:R-:W-:Y:S01]  /*55040*/  ISETP.LT.AND P2, PT, R26, UR4, !P1 ;  /* 0x000000041a007c0c */ /* 0x001fe2000cf41270 */
[----:B------:R-:W0:Y:S01]  /*55050*/  LDCU UR4, c[0x0][0x39c] ;  /* 0x00007380ff0477ac */ /* 0x000e220008000800 */
[----:B------:R-:W-:Y:S01]  /*55060*/  PRMT R3, R22, 0x7632, R3 ;  /* 0x0000763216037816 */ /* 0x000fe20000000003 */
[----:B--2---:R-:W-:-:S10]  /*55070*/  IMAD.WIDE R20, R0, 0x2, R14 ;  /* 0x0000000200147825 */ /* 0x004fd400078e020e */
[----:B------:R2:W-:Y:S01]  /*55080*/  @P2 STG.E.U16 desc[UR8][R20.64], R3 ;  /* 0x0000000314002986 */ /* 0x0005e2000c101508 */
[----:B-1----:R-:W-:Y:S01]  /*55090*/  ISETP.LT.AND P2, PT, R29, UR6, !P1 ;  /* 0x000000061d007c0c */ /* 0x002fe2000cf41270 */
[----:B------:R-:W1:Y:S01]  /*550a0*/  LDCU UR6, c[0x0][0x398] ;  /* 0x00007300ff0677ac */ /* 0x000e620008000800 */
[----:B--2---:R-:W-:-:S11]  /*550b0*/  IMAD.WIDE R20, R0, 0x2, R12 ;  /* 0x0000000200147825 */ /* 0x004fd600078e020c */
[----:B------:R2:W-:Y:S01]  /*550c0*/  @P2 STG.E.U16 desc[UR8][R20.64], R7 ;  /* 0x0000000714002986 */ /* 0x0005e2000c101508 */
[----:B------:R-:W-:-:S03]  /*550d0*/  PRMT R3, R7, 0x7632, R3 ;  /* 0x0000763207037816 */ /* 0x000fc60000000003 */
[----:B--2---:R-:W2:Y:S04]  /*550e0*/  LDL.LU R7, [R1+0x1d0] ;  /* 0x0001d00001077983 */ /* 0x004ea80000300800 */
[----:B------:R-:W4:Y:S01]  /*550f0*/  LDL.LU R22, [R1] ;  /* 0x0000000001167983 */ /* 0x000f220000300800 */
[----:B------:R-:W-:Y:S01]  /*55100*/  ISETP.LT.AND P1, PT, R28, UR10, !P1 ;  /* 0x0000000a1c007c0c */ /* 0x000fe2000cf21270 */
[----:B------:R-:W-:Y:S01]  /*55110*/  IMAD.WIDE R20, R0, 0x2, R16 ;  /* 0x0000000200147825 */ /* 0x000fe200078e0210 */
[----:B------:R-:W0:Y:S11]  /*55120*/  LDCU UR10, c[0x0][0x398] ;  /* 0x00007300ff0a77ac */ /* 0x000e360008000800 */
[----:B------:R0:W-:Y:S02]  /*55130*/  @P1 STG.E.U16 desc[UR8][R20.64], R3 ;  /* 0x0000000314001986 */ /* 0x0001e4000c101508 */
[----:B0-----:R-:W-:-:S05]  /*55140*/  VIADD R3, R23, 0x7 ;  /* 0x0000000717037836 */ /* 0x001fca0000000000 */
[----:B------:R-:W-:Y:S01]  /*55150*/  ISETP.GE.AND P1, PT, R3, UR4, PT ;  /* 0x0000000403007c0c */ /* 0x000fe2000bf26270 */
[----:B------:R-:W0:Y:S03]  /*55160*/  LDCU UR4, c[0x0][0x398] ;  /* 0x00007300ff0477ac */ /* 0x000e260008000800 */
[----:B-1----:R-:W-:Y:S01]  /*55170*/  ISETP.LT.AND P2, PT, R27, UR6, !P1 ;  /* 0x000000061b007c0c */ /* 0x002fe2000cf41270 */
[----:B------:R-:W1:Y:S01]  /*55180*/  LDCU UR6, c[0x0][0x398] ;  /* 0x00007300ff0677ac */ /* 0x000e620008000800 */
[----:B------:R-:W-:-:S04]  /*55190*/  VIADD R0, R0, UR26 ;  /* 0x0000001a00007c36 */ /* 0x000fc80008000000 */
[----:B------:R-:W-:Y:S01]  /*551a0*/  IMAD.WIDE R20, R0, 0x2, R18 ;  /* 0x0000000200147825 */ /* 0x000fe200078e0212 */
[----:B-1----:R-:W-:Y:S01]  /*551b0*/  ISETP.LT.AND P3, PT, R29, UR6, !P1 ;  /* 0x000000061d007c0c */ /* 0x002fe2000cf61270 */
[----:B------:R-:W1:Y:S05]  /*551c0*/  LDCU UR6, c[0x0][0x398] ;  /* 0x00007300ff0677ac */ /* 0x000e6a0008000800 */
[----:B---3--:R3:W-:Y:S01]  /*551d0*/  @P2 STG.E.U16 desc[UR8][R20.64], R5 ;  /* 0x0000000514002986 */ /* 0x0087e2000c101508 */
[----:B0-----:R-:W-:Y:S01]  /*551e0*/  ISETP.LT.AND P2, PT, R26, UR4, !P1 ;  /* 0x000000041a007c0c */ /* 0x001fe2000cf41270 */
[----:B------:R-:W0:Y:S01]  /*551f0*/  LDCU UR4, c[0x0][0x39c] ;  /* 0x00007380ff0477ac */ /* 0x000e220008000800 */
[----:B------:R-:W-:Y:S01]  /*55200*/  PRMT R3, R5, 0x7632, R3 ;  /* 0x0000763205037816 */ /* 0x000fe20000000003 */
[----:B---3--:R-:W-:Y:S01]  /*55210*/  IMAD.WIDE R20, R0, 0x2, R14 ;  /* 0x0000000200147825 */ /* 0x008fe200078e020e */
[----:B------:R-:W-:Y:S01]  /*55220*/  ISETP.LT.AND P1, PT, R28, UR10, !P1 ;  /* 0x0000000a1c007c0c */ /* 0x000fe2000cf21270 */
[----:B------:R-:W3:Y:S01]  /*55230*/  LDL.LU R5, [R1+0x196c] ;  /* 0x00196c0001057983 */ /* 0x000ee20000300800 */
[----:B------:R-:W0:Y:S07]  /*55240*/  LDCU UR10, c[0x0][0x398] ;  /* 0x00007300ff0a77ac */ /* 0x000e2e0008000800 */
[----:B------:R1:W-:Y:S02]  /*55250*/  @P2 STG.E.U16 desc[UR8][R20.64], R3 ;  /* 0x0000000314002986 */ /* 0x0003e4000c101508 */
[----:B-1----:R-:W-:-:S05]  /*55260*/  IMAD.WIDE R20, R0, 0x2, R12 ;  /* 0x0000000200147825 */ /* 0x002fca00078e020c */
[----:B------:R1:W-:Y:S02]  /*55270*/  @P3 STG.E.U16 desc[UR8][R20.64], R6 ;  /* 0x0000000614003986 */ /* 0x0003e4000c101508 */
[----:B-1----:R-:W-:Y:S02]  /*55280*/  IMAD.MOV.U32 R21, RZ, RZ, R6 ;  /* 0x000000ffff157224 */ /* 0x002fe400078e0006 */
[----:B------:R-:W3:Y:S03]  /*55290*/  LDL.LU R6, [R1+0x1968] ;  /* 0x0019680001067983 */ /* 0x000ee60000300800 */
[----:B------:R-:W-:Y:S01]  /*552a0*/  PRMT R3, R21, 0x7632, R3 ;  /* 0x0000763215037816 */ /* 0x000fe20000000003 */
[----:B------:R-:W-:-:S05]  /*552b0*/  IMAD.WIDE R20, R0, 0x2, R16 ;  /* 0x0000000200147825 */ /* 0x000fca00078e0210 */
[----:B------:R1:W-:Y:S02]  /*552c0*/  @P1 STG.E.U16 desc[UR8][R20.64], R3 ;  /* 0x0000000314001986 */ /* 0x0003e4000c101508 */
[----:B-1----:R-:W-:-:S05]  /*552d0*/  VIADD R3, R23, 0x8 ;  /* 0x0000000817037836 */ /* 0x002fca0000000000 */
[----:B0-----:R-:W-:Y:S01]  /*552e0*/  ISETP.GE.AND P1, PT, R3, UR4, PT ;  /* 0x0000000403007c0c */ /* 0x001fe2000bf26270 */
[----:B------:R-:W0:Y:S03]  /*552f0*/  LDCU UR4, c[0x0][0x398] ;  /* 0x00007300ff0477ac */ /* 0x000e260008000800 */
[----:B------:R-:W-:Y:S01]  /*55300*/  ISETP.LT.AND P2, PT, R27, UR6, !P1 ;  /* 0x000000061b007c0c */ /* 0x000fe2000cf41270 */
[----:B------:R-:W-:Y:S01]  /*55310*/  VIADD R0, R0, UR26 ;  /* 0x0000001a00007c36 */ /* 0x000fe20008000000 */
[----:B------:R-:W1:Y:S03]  /*55320*/  LDCU UR6, c[0x0][0x398] ;  /* 0x00007300ff0677ac */ /* 0x000e660008000800 */
[----:B------:R-:W-:-:S08]  /*55330*/  IMAD.WIDE R20, R0, 0x2, R18 ;  /* 0x0000000200147825 */ /* 0x000fd000078e0212 */
[----:B--2---:R2:W-:Y:S01]  /*55340*/  @P2 STG.E.U16 desc[UR8][R20.64], R7 ;  /* 0x0000000714002986 */ /* 0x0045e2000c101508 */
[----:B0-----:R-:W-:Y:S01]  /*55350*/  ISETP.LT.AND P2, PT, R26, UR4, !P1 ;  /* 0x000000041a007c0c */ /* 0x001fe2000cf41270 */
[----:B------:R-:W0:Y:S01]  /*55360*/  LDCU UR4, c[0x0][0x398] ;  /* 0x00007300ff0477ac */ /* 0x000e220008000800 */
[----:B--2---:R-:W-:Y:S02]  /*55370*/  IMAD.MOV.U32 R21, RZ, RZ, R7 ;  /* 0x000000ffff157224 */ /* 0x004fe400078e0007 */
[----:B------:R-:W2:Y:S03]  /*55380*/  LDL.LU R7, [R1+0x1964] ;  /* 0x0019640001077983 */ /* 0x000ea60000300800 */
[----:B------:R-:W-:Y:S01]  /*55390*/  PRMT R3, R21, 0x7632, R3 ;  /* 0x0000763215037816 */ /* 0x000fe20000000003 */
[----:B------:R-:W-:-:S05]  /*553a0*/  IMAD.WIDE R20, R0, 0x2, R14 ;  /* 0x0000000200147825 */ /* 0x000fca00078e020e */
[----:B------:R4:W-:Y:S01]  /*553b0*/  @P2 STG.E.U16 desc[UR8][R20.64], R3 ;  /* 0x0000000314002986 */ /* 0x0009e2000c101508 */
[----:B-1----:R-:W-:Y:S01]  /*553c0*/  ISETP.LT.AND P2, PT, R29, UR6, !P1 ;  /* 0x000000061d007c0c */ /* 0x002fe2000cf41270 */
[----:B------:R-:W1:Y:S01]  /*553d0*/  LDCU UR6, c[0x0][0x398] ;  /* 0x00007300ff0677ac */ /* 0x000e620008000800 */
[----:B0-----:R-:W-:Y:S01]  /*553e0*/  ISETP.LT.AND P1, PT, R28, UR4, !P1 ;  /* 0x000000041c007c0c */ /* 0x001fe2000cf21270 */
[----:B------:R-:W0:Y:S01]  /*553f0*/  LDCU UR4, c[0x0][0x39c] ;  /* 0x00007380ff0477ac */ /* 0x000e220008000800 */
[----:B----4-:R-:W-:Y:S01]  /*55400*/  IMAD.WIDE R20, R0, 0x2, R12 ;  /* 0x0000000200147825 */ /* 0x010fe200078e020c */
[----:B------:R-:W-:-:S08]  /*55410*/  PRMT R3, R22, 0x7632, R3 ;  /* 0x0000763216037816 */ /* 0x000fd00000000003 */
[----:B------:R4:W-:Y:S02]  /*55420*/  @P2 STG.E.U16 desc[UR8][R20.64], R22 ;  /* 0x0000001614002986 */ /* 0x0009e4000c101508 */
[----:B----4-:R-:W-:Y:S02]  /*55430*/  IMAD.WIDE R20, R0, 0x2, R16 ;  /* 0x0000000200147825 */ /* 0x010fe400078e0210 */
[----:B------:R-:W4:Y:S04]  /*55440*/  LDL.LU R22, [R1+0x4] ;  /* 0x0000040001167983 */ /* 0x000f280000300800 */
[----:B------:R0:W-:Y:S02]  /*55450*/  @P1 STG.E.U16 desc[UR8][R20.64], R3 ;  /* 0x0000000314001986 */ /* 0x0001e4000c101508 */
[----:B0-----:R-:W-:-:S05]  /*55460*/  VIADD R3, R23, 0x9 ;  /* 0x0000000917037836 */ /* 0x001fca0000000000 */
[----:B------:R-:W-:Y:S01]  /*55470*/  ISETP.GE.AND P1, PT, R3, UR4, PT ;  /* 0x0000000403007c0c */ /* 0x000fe2000bf26270 */
[----:B------:R-:W-:Y:S01]  /*55480*/  VIADD R0, R0, UR26 ;  /* 0x0000001a00007c36 */ /* 0x000fe20008000000 */
[----:B------:R-:W-:Y:S01]  /*55490*/  PRMT R3, R4, 0x7632, R3 ;  /* 0x0000763204037816 */ /* 0x000fe20000000003 */
[----:B------:R-:W0:Y:S01]  /*554a0*/  LDCU UR4, c[0x0][0x398] ;  /* 0x00007300ff0477ac */ /* 0x000e220008000800 */
[----:B-1----:R-:W-:Y:S01]  /*554b0*/  ISETP.LT.AND P2, PT, R27, UR6, !P1 ;  /* 0x000000061b007c0c */ /* 0x002fe2000cf41270 */
[----:B------:R-:W-:Y:S01]  /*554c0*/  IMAD.WIDE R20, R0, 0x2, R18 ;  /* 0x0000000200147825 */ /* 0x000fe200078e0212 */
[----:B------:R-:W1:Y:S11]  /*554d0*/  LDCU UR6, c[0x0][0x398] ;  /* 0x00007300ff0677ac */ /* 0x000e760008000800 */
[----:B------:R0:W-:Y:S04]  /*554e0*/  @P2 STG.E.U16 desc[UR8][R20.64], R4 ;  /* 0x0000000414002986 */ /* 0x0001e8000c101508 */
[----:B0-----:R-:W2:Y:S01]  /*554f0*/  LDL.LU R4, [R1+0x1d4] ;  /* 0x0001d40001047983 */ /* 0x001ea20000300800 */
[----:B------:R-:W-:Y:S01]  /*55500*/  ISETP.LT.AND P3, PT, R26, UR10, !P1 ;  /* 0x0000000a1a007c0c */ /* 0x000fe2000cf61270 */
[----:B------:R-:W-:Y:S01]  /*55510*/  IMAD.WIDE R20, R0, 0x2, R14 ;  /* 0x0000000200147825 */ /* 0x000fe200078e020e */
[----:B------:R-:W-:Y:S01]  /*55520*/  ISETP.LT.AND P2, PT, R29, UR4, !P1 ;  /* 0x000000041d007c0c */ /* 0x000fe2000cf41270 */
[----:B------:R-:W0:Y:S01]  /*55530*/  LDCU UR4, c[0x0][0x398] ;  /* 0x00007300ff0477ac */ /* 0x000e220008000800 */
[----:B-1----:R-:W-:Y:S01]  /*55540*/  ISETP.LT.AND P1, PT, R28, UR6, !P1 ;  /* 0x000000061c007c0c */ /* 0x002fe2000cf21270 */
[----:B------:R-:W1:Y:S01]  /*55550*/  LDCU UR6, c[0x0][0x398] ;  /* 0x00007300ff0677ac */ /* 0x000e620008000800 */
[----:B------:R-:W0:Y:S07]  /*55560*/  LDCU UR10, c[0x0][0x398] ;  /* 0x00007300ff0a77ac */ /* 0x000e2e0008000800 */
[----:B------:R0:W-:Y:S02]  /*55570*/  @P3 STG.E.U16 desc[UR8][R20.64], R3 ;  /* 0x0000000314003986 */ /* 0x0001e4000c101508 */
[----:B0-----:R-:W-:Y:S01]  /*55580*/  IMAD.WIDE R20, R0, 0x2, R12 ;  /* 0x0000000200147825 */ /* 0x001fe200078e020c */
[----:B------:R-:W-:-:S04]  /*55590*/  PRMT R3, R8, 0x7632, R3 ;  /* 0x0000763208037816 */ /* 0x000fc80000000003 */
[----:B------:R0:W-:Y:S02]  /*555a0*/  @P2 STG.E.U16 desc[UR8][R20.64], R8 ;  /* 0x0000000814002986 */ /* 0x0001e4000c101508 */
[----:B0-----:R-:W-:-:S05]  /*555b0*/  IMAD.WIDE R20, R0, 0x2, R16 ;  /* 0x0000000200147825 */ /* 0x001fca00078e0210 */
[----:B------:R0:W-:Y:S02]  /*555c0*/  @P1 STG.E.U16 desc[UR8][R20.64], R3 ;  /* 0x0000000314001986 */ /* 0x0001e4000c101508 */
[----:B0-----:R-:W-:-:S05]  /*555d0*/  VIADD R3, R23, 0xa ;  /* 0x0000000a17037836 */ /* 0x001fca0000000000 */
[----:B------:R-:W-:Y:S01]  /*555e0*/  ISETP.GE.AND P1, PT, R3, UR27, PT ;  /* 0x0000001b03007c0c */ /* 0x000fe2000bf26270 */
[----:B------:R-:W-:Y:S01]  /*555f0*/  VIADD R0, R0, UR26 ;  /* 0x0000001a00007c36 */ /* 0x000fe20008000000 */
[----:B------:R-:W0:Y:S02]  /*55600*/  LDCU UR27, c[0x0][0x398] ;  /* 0x00007300ff1b77ac */ /* 0x000e240008000800 */
[----:B------:R-:W-:Y:S02]  /*55610*/  ISETP.LT.AND P2, PT, R27, UR35, !P1 ;  /* 0x000000231b007c0c */ /* 0x000fe4000cf41270 */
[----:B------:R-:W-:Y:S01]  /*55620*/  ISETP.LT.AND P3, PT, R26, UR45, !P1 ;  /* 0x0000002d1a007c0c */ /* 0x000fe2000cf61270 */
[----:B------:R-:W-:Y:S01]  /*55630*/  IMAD.WIDE R20, R0, 0x2, R18 ;  /* 0x0000000200147825 */ /* 0x000fe200078e0212 */
[----:B------:R-:W-:Y:S01]  /*55640*/  ISETP.LT.AND P4, PT, R29, UR49, !P1 ;  /* 0x000000311d007c0c */ /* 0x000fe2000cf81270 */
[----:B------:R-:W0:Y:S02]  /*55650*/  LDCU UR35, c[0x0][0x39c] ;  /* 0x00007380ff2377ac */ /* 0x000e240008000800 */
[----:B------:R-:W-:Y:S01]  /*55660*/  VIADD R8, R23, 0xc ;  /* 0x0000000c17087836 */ /* 0x000fe20000000000 */
[----:B------:R-:W0:Y:S05]  /*55670*/  LDCU UR45, c[0x0][0x398] ;  /* 0x00007300ff2d77ac */ /* 0x000e2a0008000800 */
[----:B--2---:R2:W-:Y:S01]  /*55680*/  @P2 STG.E.U16 desc[UR8][R20.64], R4 ;  /* 0x0000000414002986 */ /* 0x0045e2000c101508 */
[----:B------:R-:W-:Y:S01]  /*55690*/  PRMT R3, R4, 0x7632, R3 ;  /* 0x0000763204037816 */ /* 0x000fe20000000003 */
[----:B------:R-:W0:Y:S01]  /*556a0*/  LDCU UR49, c[0x0][0x398] ;  /* 0x00007300ff3177ac */ /* 0x000e220008000800 */
[----:B------:R-:W-:-:S02]  /*556b0*/  ISETP.LT.AND P2, PT, R28, UR72, !P1 ;  /* 0x000000481c007c0c */ /* 0x000fc4000cf41270 */
[----:B------:R-:W-:Y:S01]  /*556c0*/  ISETP.GE.AND P5, PT, R8, UR69, PT ;  /* 0x0000004508007c0c */ /* 0x000fe2000bfa6270 */
[C---:B--2---:R-:W-:Y:S01]  /*556d0*/  IMAD.WIDE R20, R0.reuse, 0x2, R14 ;  /* 0x0000000200147825 */ /* 0x044fe200078e020e */
[----:B------:R-:W2:Y:S04]  /*556e0*/  LDCU UR72, c[0x0][0x3b8] ;  /* 0x00007700ff4877ac */ /* 0x000ea80008000800 */
[----:B------:R0:W-:Y:S01]  /*556f0*/  @P3 STG.E.U16 desc[UR8][R20.64], R3 ;  /* 0x0000000314003986 */ /* 0x0001e2000c101508 */
[C---:B------:R-:W-:Y:S01]  /*55700*/  VIADD R8, R23.reuse, 0xd ;  /* 0x0000000d17087836 */ /* 0x040fe20000000000 */
[----:B------:R-:W1:Y:S01]  /*55710*/  LDCU UR69, c[0x0][0x3b8] ;  /* 0x00007700ff4577ac */ /* 0x000e620008000800 */
[----:B0-----:R-:W-:Y:S02]  /*55720*/  VIADD R3, R23, 0xb ;  /* 0x0000000b17037836 */ /* 0x001fe40000000000 */
[----:B------:R-:W-:-:S03]  /*55730*/  IMAD.WIDE R20, R0, 0x2, R12 ;  /* 0x0000000200147825 */ /* 0x000fc600078e020c */
[----:B------:R-:W-:Y:S01]  /*55740*/  ISETP.GE.AND P1, PT, R3, UR16, PT ;  /* 0x0000001003007c0c */ /* 0x000fe2000bf26270 */
[----:B------:R-:W0:Y:S01]  /*55750*/  LDCU UR16, c[0x0][0x39c] ;  /* 0x00007380ff1077ac */ /* 0x000e220008000800 */
[----:B----4-:R4:W-:Y:S01]  /*55760*/  @P4 STG.E.U16 desc[UR8][R20.64], R22 ;  /* 0x0000001614004986 */ /* 0x0109e2000c101508 */
[----:B------:R-:W-:Y:S02]  /*55770*/  PRMT R3, R22, 0x7632, R3 ;  /* 0x0000763216037816 */ /* 0x000fe40000000003 */
[C---:B------:R-:W-:Y:S01]  /*55780*/  ISETP.LT.AND P3, PT, R27.reuse, UR46, !P1 ;  /* 0x0000002e1b007c0c */ /* 0x040fe2000cf61270 */
[----:B------:R-:W0:Y:S01]  /*55790*/  LDCU UR46, c[0x0][0x398] ;  /* 0x00007300ff2e77ac */ /* 0x000e220008000800 */
[----:B------:R-:W-:Y:S02]  /*557a0*/  ISETP.LT.AND P4, PT, R26, UR68, !P1 ;  /* 0x000000441a007c0c */ /* 0x000fe4000cf81270 */
[----:B------:R-:W-:Y:S01]  /*557b0*/  ISETP.LT.AND P6, PT, R27, UR30, !P5 ;  /* 0x0000001e1b007c0c */ /* 0x000fe2000efc1270 */
[----:B------:R-:W0:Y:S01]  /*557c0*/  LDCU UR68, c[0x0][0x398] ;  /* 0x00007300ff4477ac */ /* 0x000e220008000800 */
[C---:B----4-:R-:W-:Y:S01]  /*557d0*/  IMAD.WIDE R20, R0.reuse, 0x2, R16 ;  /* 0x0000000200147825 */ /* 0x050fe200078e0210 */
[----:B------:R-:W4:Y:S01]  /*557e0*/  LDL.LU R22, [R1+0x8] ;  /* 0x0000080001167983 */ /* 0x000f220000300800 */
[----:B------:R-:W0:Y:S02]  /*557f0*/  LDCU UR30, c[0x0][0x39c] ;  /* 0x00007380ff1e77ac */ /* 0x000e240008000800 */
[----:B------:R-:W-:Y:S01]  /*55800*/  VIADD R0, R0, UR26 ;  /* 0x0000001a00007c36 */ /* 0x000fe20008000000 */
[----:B------:R1:W-:Y:S01]  /*55810*/  @P2 STG.E.U16 desc[UR8][R20.64], R3 ;  /* 0x0000000314002986 */ /* 0x0003e2000c101508 */
[----:B------:R-:W-:Y:S01]  /*55820*/  ISETP.LT.AND P2, PT, R29, UR73, !P1 ;  /* 0x000000491d007c0c */ /* 0x000fe2000cf41270 */
[----:B------:R-:W0:Y:S01]  /*55830*/  LDCU UR73, c[0x0][0x398] ;  /* 0x00007300ff4977ac */ /* 0x000e220008000800 */
[----:B-1----:R-:W-:Y:S01]  /*55840*/  IMAD.WIDE R20, R0, 0x2, R18 ;  /* 0x0000000200147825 */ /* 0x002fe200078e0212 */
[----:B---3--:R-:W-:-:S04]  /*55850*/  PRMT R3, R5, 0x7632, R3 ;  /* 0x0000763205037816 */ /* 0x008fc80000000003 */
[----:B------:R1:W-:Y:S02]  /*55860*/  @P3 STG.E.U16 desc[UR8][R20.64], R5 ;  /* 0x0000000514003986 */ /* 0x0003e4000c101508 */
[----:B-1----:R-:W-:-:S04]  /*55870*/  IMAD.WIDE R4, R0, 0x2, R14 ;  /* 0x0000000200047825 */ /* 0x002fc800078e020e */
[----:B------:R-:W-:Y:S01]  /*55880*/  IMAD.WIDE R20, R0, 0x2, R12 ;  /* 0x0000000200147825 */ /* 0x000fe200078e020c */
[----:B------:R1:W-:Y:S04]  /*55890*/  @P4 STG.E.U16 desc[UR8][R4.64], R3 ;  /* 0x0000000304004986 */ /* 0x0003e8000c101508 */
[----:B------:R3:W-:Y:S01]  /*558a0*/  @P2 STG.E.U16 desc[UR8][R20.64], R9 ;  /* 0x0000000914002986 */ /* 0x0007e2000c101508 */
[----:B-1----:R-:W-:-:S03]  /*558b0*/  PRMT R3, R9, 0x7632, R3 ;  /* 0x0000763209037816 */ /* 0x002fc60000000003 */
[----:B---3--:R-:W3:Y:S01]  /*558c0*/  LDL.LU R9, [R1+0x1d8] ;  /* 0x0001d80001097983 */ /* 0x008ee20000300800 */
[----:B------:R-:W-:Y:S01]  /*558d0*/  ISETP.LT.AND P1, PT, R28, UR36, !P1 ;  /* 0x000000241c007c0c */ /* 0x000fe2000cf21270 */
[----:B------:R-:W-:Y:S01]  /*558e0*/  IMAD.WIDE R4, R0, 0x2, R16 ;  /* 0x0000000200047825 */ /* 0x000fe200078e0210 */
[----:B------:R-:W-:Y:S01]  /*558f0*/  ISETP.LT.AND P3, PT, R26, UR43, !P5 ;  /* 0x0000002b1a007c0c */ /* 0x000fe2000ef61270 */
[----:B------:R-:W1:Y:S02]  /*55900*/  LDCU UR36, c[0x0][0x398] ;  /* 0x00007300ff2477ac */ /* 0x000e640008000800 */
[----:B------:R-:W-:Y:S01]  /*55910*/  VIADD R20, R0, UR26 ;  /* 0x0000001a00147c36 */ /* 0x000fe20008000000 */
[----:B------:R-:W-:Y:S01]  /*55920*/  ISETP.LT.AND P2, PT, R29, UR65, !P5 ;  /* 0x000000411d007c0c */ /* 0x000fe2000ef41270 */
[----:B------:R-:W0:Y:S06]  /*55930*/  LDCU UR43, c[0x0][0x398] ;  /* 0x00007300ff2b77ac */ /* 0x000e2c0008000800 */
[----:B------:R0:W-:Y:S01]  /*55940*/  @P1 STG.E.U16 desc[UR8][R4.64], R3 ;  /* 0x0000000304001986 */ /* 0x0001e2000c101508 */
[----:B------:R-:W-:-:S02]  /*55950*/  ISETP.GE.AND P4, PT, R8, UR77, PT ;  /* 0x0000004d08007c0c */ /* 0x000fc4000bf86270 */
[----:B---3--:R-:W-:Y:S01]  /*55960*/  PRMT R21, R9, 0x7632, R21 ;  /* 0x0000763209157816 */ /* 0x008fe20000000015 */
[----:B0-----:R-:W-:Y:S01]  /*55970*/  IMAD.WIDE R4, R20, 0x2, R18 ;  /* 0x0000000214047825 */ /* 0x001fe200078e0212 */
[----:B------:R-:W-:Y:S01]  /*55980*/  ISETP.LT.AND P5, PT, R28, UR70, !P5 ;  /* 0x000000461c007c0c */ /* 0x000fe2000efa1270 */
[----:B------:R-:W0:Y:S03]  /*55990*/  LDCU UR65, c[0x0][0x398] ;  /* 0x00007300ff4177ac */ /* 0x000e260008000800 */
[----:B------:R3:W-:Y:S01]  /*559a0*/  @P6 STG.E.U16 desc[UR8][R4.64], R9 ;  /* 0x0000000904006986 */ /* 0x0007e2000c101508 */
[C---:B------:R-:W-:Y:S01]  /*559b0*/  VIADD R0, R20.reuse, UR26 ;  /* 0x0000001a14007c36 */ /* 0x040fe20008000000 */
[----:B------:R-:W0:Y:S01]  /*559c0*/  LDCU UR70, c[0x0][0x398] ;  /* 0x00007300ff4677ac */ /* 0x000e220008000800 */
[----:B------:R-:W0:Y:S01]  /*559d0*/  LDCU UR77, c[0x0][0x3b8] ;  /* 0x00007700ff4d77ac */ /* 0x000e220008000800 */
[----:B---3--:R-:W-:-:S04]  /*559e0*/  IMAD.WIDE R4, R20, 0x2, R14 ;  /* 0x0000000214047825 */ /* 0x008fc800078e020e */
[----:B------:R-:W-:Y:S01]  /*559f0*/  IMAD.WIDE R8, R20, 0x2, R12 ;  /* 0x0000000214087825 */ /* 0x000fe200078e020c */
[----:B------:R3:W-:Y:S04]  /*55a00*/  @P3 STG.E.U16 desc[UR8][R4.64], R21 ;  /* 0x0000001504003986 */ /* 0x0007e8000c101508 */
[----:B----4-:R4:W-:Y:S04]  /*55a10*/  @P2 STG.E.U16 desc[UR8][R8.64], R22 ;  /* 0x0000001608002986 */ /* 0x0109e8000c101508 */
[----:B---3--:R-:W3:Y:S01]  /*55a20*/  LDL.LU R21, [R1+0x1dc] ;  /* 0x0001dc0001157983 */ /* 0x008ee20000300800 */
[----:B----4-:R-:W-:-:S03]  /*55a30*/  PRMT R8, R22, 0x7632, R8 ;  /* 0x0000763216087816 */ /* 0x010fc60000000008 */
[----:B------:R-:W4:Y:S01]  /*55a40*/  LDL.LU R22, [R1+0xc] ;  /* 0x00000c0001167983 */ /* 0x000f220000300800 */
[----:B------:R-:W-:Y:S01]  /*55a50*/  ISETP.LT.AND P6, PT, R27, UR66, !P4 ;  /* 0x000000421b007c0c */ /* 0x000fe2000e7c1270 */
[----:B------:R-:W-:Y:S01]  /*55a60*/  IMAD.WIDE R4, R20, 0x2, R16 ;  /* 0x0000000214047825 */ /* 0x000fe200078e0210 */
[----:B------:R-:W-:Y:S01]  /*55a70*/  ISETP.LT.AND P3, PT, R26, UR24, !P4 ;  /* 0x000000181a007c0c */ /* 0x000fe2000e761270 */
[----:B------:R-:W0:Y:S02]  /*55a80*/  LDCU UR66, c[0x0][0x39c] ;  /* 0x00007380ff4277ac */ /* 0x000e240008000800 */
[----:B------:R-:W-:Y:S01]  /*55a90*/  VIADD R9, R23, 0xe ;  /* 0x0000000e17097836 */ /* 0x000fe20000000000 */
[----:B------:R-:W-:Y:S01]  /*55aa0*/  ISETP.LT.AND P2, PT, R29, UR44, !P4 ;  /* 0x0000002c1d007c0c */ /* 0x000fe2000e741270 */
[----:B------:R1:W-:Y:S01]  /*55ab0*/  @P5 STG.E.U16 desc[UR8][R4.64], R8 ;  /* 0x0000000804005986 */ /* 0x0003e2000c101508 */
[----:B------:R-:W-:Y:S01]  /*55ac0*/  ISETP.LT.AND P4, PT, R28, UR62, !P4 ;  /* 0x0000003e1c007c0c */ /* 0x000fe2000e781270 */
[----:B------:R-:W-:Y:S01]  /*55ad0*/  VIADD R3, R0, UR26 ;  /* 0x0000001a00037c36 */ /* 0x000fe20008000000 */
[----:B------:R-:W-:Y:S01]  /*55ae0*/  ISETP.GE.AND P1, PT, R9, UR67, PT ;  /* 0x0000004309007c0c */ /* 0x000fe2000bf26270 */
[----:B------:R-:W0:Y:S01]  /*55af0*/  LDCU UR26, c[0x0][0x398] ;  /* 0x00007300ff1a77ac */ /* 0x000e220008000800 */
[----:B------:R-:W-:-:S02]  /*55b00*/  PRMT R20, R6, 0x7632, R20 ;  /* 0x0000763206147816 */ /* 0x000fc40000000014 */
[----:B------:R-:W-:Y:S01]  /*55b10*/  ISETP.LT.AND P5, PT, R27, UR33, !P1 ;  /* 0x000000211b007c0c */ /* 0x000fe2000cfa1270 */
[----:B------:R-:W0:Y:S01]  /*55b20*/  LDCU UR24, c[0x0][0x398] ;  /* 0x00007300ff1877ac */ /* 0x000e220008000800 */
[C---:B-1----:R-:W-:Y:S01]  /*55b30*/  IMAD.WIDE R4, R0.reuse, 0x2, R18 ;  /* 0x0000000200047825 */ /* 0x042fe200078e0212 */
[----:B------:R-:W1:Y:S03]  /*55b40*/  LDCU UR44, c[0x0][0x398] ;  /* 0x00007300ff2c77ac */ /* 0x000e660008000800 */
[----:B------:R-:W-:Y:S01]  /*55b50*/  IMAD.WIDE R8, R0, 0x2, R14 ;  /* 0x0000000200087825 */ /* 0x000fe200078e020e */
[----:B------:R0:W-:Y:S01]  /*55b60*/  @P6 STG.E.U16 desc[UR8][R4.64], R6 ;  /* 0x0000000604006986 */ /* 0x0001e2000c101508 */
[----:B------:R-:W-:Y:S01]  /*55b70*/  ISETP.LT.AND P6, PT, R26, UR63, !P1 ;  /* 0x0000003f1a007c0c */ /* 0x000fe2000cfc1270 */
[----:B------:R-:W1:Y:S02]  /*55b80*/  LDCU UR62, c[0x0][0x398] ;  /* 0x00007300ff3e77ac */ /* 0x000e640008000800 */
[----:B------:R2:W-:Y:S01]  /*55b90*/  @P3 STG.E.U16 desc[UR8][R8.64], R20 ;  /* 0x0000001408003986 */ /* 0x0005e2000c101508 */
[----:B------:R-:W-:Y:S01]  /*55ba0*/  ISETP.LT.AND P3, PT, R29, UR20, !P1 ;  /* 0x000000141d007c0c */ /* 0x000fe2000cf61270 */
[----:B------:R-:W1:Y:S01]  /*55bb0*/  LDCU UR33, c[0x0][0x3b8] ;  /* 0x00007700ff2177ac */ /* 0x000e620008000800 */
[----:B------:R-:W1:Y:S01]  /*55bc0*/  LDCU UR63, c[0x0][0x39c] ;  /* 0x00007380ff3f77ac */ /* 0x000e620008000800 */
[C---:B0-----:R-:W-:Y:S01]  /*55bd0*/  IMAD.WIDE R4, R0.reuse, 0x2, R12 ;  /* 0x0000000200047825 */ /* 0x041fe200078e020c */
[----:B------:R-:W0:Y:S03]  /*55be0*/  LDCU UR67, c[0x0][0x398] ;  /* 0x00007300ff4377ac */ /* 0x000e260008000800 */
[----:B--2---:R-:W-:Y:S01]  /*55bf0*/  IMAD.WIDE R8, R0, 0x2, R16 ;  /* 0x0000000200087825 */ /* 0x004fe200078e0210 */
[----:B------:R-:W-:Y:S01]  /*55c00*/  PRMT R0, R10, 0x7632, R0 ;  /* 0x000076320a007816 */ /* 0x000fe20000000000 */
[----:B------:R2:W-:Y:S01]  /*55c10*/  @P2 STG.E.U16 desc[UR8][R4.64], R10 ;  /* 0x0000000a04002986 */ /* 0x0005e2000c101508 */
[----:B------:R-:W0:Y:S03]  /*55c20*/  LDCU UR20, c[0x0][0x398] ;  /* 0x00007300ff1477ac */ /* 0x000e260008000800 */
[----:B------:R1:W-:Y:S01]  /*55c30*/  @P4 STG.E.U16 desc[UR8][R8.64], R0 ;  /* 0x0000000008004986 */ /* 0x0003e2000c101508 */
[----:B--2---:R-:W-:-:S04]  /*55c40*/  IMAD.WIDE R4, R3, 0x2, R18 ;  /* 0x0000000203047825 */ /* 0x004fc800078e0212 */
[----:B-1----:R-:W-:-:S04]  /*55c50*/  IMAD.WIDE R8, R3, 0x2, R14 ;  /* 0x0000000203087825 */ /* 0x002fc800078e020e */
[----:B------:R-:W-:Y:S02]  /*55c60*/  VIADD R6, R3, UR59 ;  /* 0x0000003b03067c36 */ /* 0x000fe40008000000 */
[C---:B------:R-:W-:Y:S01]  /*55c70*/  VIADD R20, R23.reuse, 0xf ;  /* 0x0000000f17147836 */ /* 0x040fe20000000000 */
[----:B------:R-:W-:Y:S01]  /*55c80*/  ISETP.LT.AND P1, PT, R28, UR41, !P1 ;  /* 0x000000291c007c0c */ /* 0x000fe2000cf21270 */
[----:B------:R-:W-:Y:S01]  /*55c90*/  VIADD R10, R23, 0x10 ;  /* 0x00000010170a7836 */ /* 0x000fe20000000000 */
[----:B------:R-:W1:Y:S01]  /*55ca0*/  LDCU UR41, c[0x0][0x398] ;  /* 0x00007300ff2977ac */ /* 0x000e620008000800 */
[----:B---3--:R-:W-:Y:S01]  /*55cb0*/  PRMT R0, R21, 0x7632, R0 ;  /* 0x0000763215007816 */ /* 0x008fe20000000000 */
[----:B------:R2:W-:Y:S01]  /*55cc0*/  @P5 STG.E.U16 desc[UR8][R4.64], R21 ;  /* 0x0000001504005986 */ /* 0x0005e2000c101508 */
[----:B------:R-:W3:Y:S03]  /*55cd0*/  LDCU UR59, c[0x0][0x398] ;  /* 0x00007300ff3b77ac */ /* 0x000ee60008000800 */
[----:B------:R0:W-:Y:S01]  /*55ce0*/  @P6 STG.E.U16 desc[UR8][R8.64], R0 ;  /* 0x0000000008006986 */ /* 0x0001e2000c101508 */
[----:B--2---:R-:W-:-:S04]  /*55cf0*/  IMAD.WIDE R4, R3, 0x2, R12 ;  /* 0x0000000203047825 */ /* 0x004fc800078e020c */
[----:B0-----:R-:W-:Y:S01]  /*55d00*/  IMAD.WIDE R8, R3, 0x2, R16 ;  /* 0x0000000203087825 */ /* 0x001fe200078e0210 */
[----:B----4-:R-:W-:Y:S01]  /*55d10*/  PRMT R3, R22, 0x7632, R3 ;  /* 0x0000763216037816 */ /* 0x010fe20000000003 */
[----:B------:R0:W-:Y:S04]  /*55d20*/  @P3 STG.E.U16 desc[UR8][R4.64], R22 ;  /* 0x0000001604003986 */ /* 0x0001e8000c101508 */
[----:B0-----:R-:W2:Y:S01]  /*55d30*/  LDL.LU R22, [R1+0x140] ;  /* 0x0001400001167983 */ /* 0x001ea20000300800 */
[----:B------:R-:W-:Y:S01]  /*55d40*/  ISETP.GE.AND P2, PT, R20, UR64, PT ;  /* 0x0000004014007c0c */ /* 0x000fe2000bf46270 */
[----:B------:R-:W-:Y:S01]  /*55d50*/  IMAD.WIDE R4, R6, 0x2, R18 ;  /* 0x0000000206047825 */ /* 0x000fe200078e0212 */
[----:B------:R-:W-:Y:S01]  /*55d60*/  ISETP.GE.AND P3, PT, R10, UR61, PT ;  /* 0x0000003d0a007c0c */ /* 0x000fe2000bf66270 */
[----:B------:R-:W4:Y:S01]  /*55d70*/  LDL.LU R21, [R1+0x120] ;  /* 0x0001200001157983 */ /* 0x000f220000300800 */
[----:B------:R-:W-:Y:S01]  /*55d80*/  ISETP.LT.AND P4, PT, R27, UR34, !P2 ;  /* 0x000000221b007c0c */ /* 0x000fe2000d781270 */
[----:B------:R-:W-:Y:S01]  /*55d90*/  VIADD R0, R6, UR56 ;  /* 0x0000003806007c36 */ /* 0x000fe20008000000 */
[----:B------:R-:W-:Y:S01]  /*55da0*/  ISETP.LT.AND P5, PT, R26, UR60, !P2 ;  /* 0x0000003c1a007c0c */ /* 0x000fe2000d7a1270 */
[----:B------:R-:W3:Y:S01]  /*55db0*/  LDL.LU R10, [R1+0x130] ;  /* 0x00013000010a7983 */ /* 0x000ee20000300800 */
[----:B------:R-:W-:Y:S01]  /*55dc0*/  ISETP.LT.AND P6, PT, R29, UR42, !P2 ;  /* 0x0000002a1d007c0c */ /* 0x000fe2000d7c1270 */
[----:B------:R-:W0:Y:S01]  /*55dd0*/  LDCU UR60, c[0x0][0x39c] ;  /* 0x00007380ff3c77ac */ /* 0x000e220008000800 */
[----:B------:R-:W-:Y:S01]  /*55de0*/  ISETP.LT.AND P2, PT, R28, UR28, !P2 ;  /* 0x0000001c1c007c0c */ /* 0x000fe2000d741270 */
[----:B------:R1:W-:Y:S01]  /*55df0*/  @P1 STG.E.U16 desc[UR8][R8.64], R3 ;  /* 0x0000000308001986 */ /* 0x0003e2000c101508 */
[----:B------:R-:W-:Y:S01]  /*55e00*/  ISETP.LT.AND P1, PT, R27, UR6, !P3 ;  /* 0x000000061b007c0c */ /* 0x000fe2000df21270 */
[----:B------:R-:W0:Y:S04]  /*55e10*/  LDCU UR64, c[0x0][0x398] ;  /* 0x00007300ff4077ac */ /* 0x000e280008000800 */
[----:B------:R0:W-:Y:S01]  /*55e20*/  @P4 STG.E.U16 desc[UR8][R4.64], R7 ;  /* 0x0000000704004986 */ /* 0x0001e2000c101508 */
[----:B------:R-:W2:Y:S01]  /*55e30*/  LDCU UR42, c[0x0][0x398] ;  /* 0x00007300ff2a77ac */ /* 0x000ea20008000800 */
[----:B------:R-:W2:Y:S01]  /*55e40*/  LDCU UR34, c[0x0][0x3b8] ;  /* 0x00007700ff2277ac */ /* 0x000ea20008000800 */
[C---:B-1----:R-:W-:Y:S01]  /*55e50*/  IMAD.WIDE R8, R6.reuse, 0x2, R14 ;  /* 0x0000000206087825 */ /* 0x042fe200078e020e */
[----:B------:R-:W-:Y:S01]  /*55e60*/  PRMT R3, R7, 0x7632, R3 ;  /* 0x0000763207037816 */ /* 0x000fe20000000003 */
[----:B------:R-:W1:Y:S02]  /*55e70*/  LDCU UR28, c[0x0][0x398] ;  /* 0x00007300ff1c77ac */ /* 0x000e640008000800 */
[----:B0-----:R-:W-:-:S02]  /*55e80*/  IMAD.WIDE R4, R6, 0x2, R12 ;  /* 0x0000000206047825 */ /* 0x001fc400078e020c */
[----:B------:R0:W-:Y:S01]  /*55e90*/  @P5 STG.E.U16 desc[UR8][R8.64], R3 ;  /* 0x0000000308005986 */ /* 0x0001e2000c101508 */
[----:B------:R-:W1:Y:S01]  /*55ea0*/  LDCU UR56, c[0x0][0x398] ;  /* 0x00007300ff3877ac */ /* 0x000e620008000800 */
[----:B------:R-:W-:Y:S02]  /*55eb0*/  IMAD.WIDE R6, R6, 0x2, R16 ;  /* 0x0000000206067825 */ /* 0x000fe400078e0210 */
[----:B------:R1:W-:Y:S01]  /*55ec0*/  @P6 STG.E.U16 desc[UR8][R4.64], R11 ;  /* 0x0000000b04006986 */ /* 0x0003e2000c101508 */
[----:B------:R-:W2:Y:S01]  /*55ed0*/  LDCU UR61, c[0x0][0x398] ;  /* 0x00007300ff3d77ac */ /* 0x000ea20008000800 */
[----:B------:R-:W2:Y:S01]  /*55ee0*/  LDCU UR6, c[0x0][0x3b8] ;  /* 0x00007700ff0677ac */ /* 0x000ea20008000800 */
[----:B0-----:R-:W-:Y:S01]  /*55ef0*/  VIADD R8, R23, 0x11 ;  /* 0x0000001117087836 */ /* 0x001fe20000000000 */
[----:B------:R-:W-:Y:S01]  /*55f00*/  PRMT R9, R11, 0x7632, R9 ;  /* 0x000076320b097816 */ /* 0x000fe20000000009 */
[----:B-1----:R-:W-:-:S03]  /*55f10*/  IMAD.WIDE R4, R0, 0x2, R18 ;  /* 0x0000000200047825 */ /* 0x002fc600078e0212 */
[----:B------:R-:W-:Y:S01]  /*55f20*/  ISETP.GE.AND P6, PT, R8, UR58, PT ;  /* 0x0000003a08007c0c */ /* 0x000fe2000bfc6270 */
[----:B------:R0:W-:Y:S01]  /*55f30*/  @P2 STG.E.U16 desc[UR8][R6.64], R9 ;  /* 0x0000000906002986 */ /* 0x0001e2000c101508 */
[----:B------:R-:W-:Y:S01]  /*55f40*/  ISETP.LT.AND P4, PT, R26, UR57, !P3 ;  /* 0x000000391a007c0c */ /* 0x000fe2000df81270 */
[----:B------:R-:W-:Y:S01]  /*55f50*/  VIADD R3, R0, UR53 ;  /* 0x0000003500037c36 */ /* 0x000fe20008000000 */
[----:B--2---:R-:W-:Y:S01]  /*55f60*/  PRMT R8, R22, 0x7632, R8 ;  /* 0x0000763216087816 */ /* 0x004fe20000000008 */
[----:B------:R1:W-:Y:S01]  /*55f70*/  @P1 STG.E.U16 desc[UR8][R4.64], R22 ;  /* 0x0000001604001986 */ /* 0x0003e2000c101508 */
[----:B------:R-:W-:Y:S01]  /*55f80*/  ISETP.LT.AND P5, PT, R29, UR39, !P3 ;  /* 0x000000271d007c0c */ /* 0x000fe2000dfa1270 */
[----:B0-----:R-:W-:Y:S01]  /*55f90*/  IMAD.WIDE R6, R0, 0x2, R14 ;  /* 0x0000000200067825 */ /* 0x001fe200078e020e */
[----:B------:R-:W-:Y:S01]  /*55fa0*/  ISETP.LT.AND P2, PT, R27, UR40, !P6 ;  /* 0x000000281b007c0c */ /* 0x000fe2000f741270 */
[----:B------:R-:W0:Y:S01]  /*55fb0*/  LDCU UR57, c[0x0][0x39c] ;  /* 0x00007380ff3977ac */ /* 0x000e220008000800 */
[----:B------:R-:W2:Y:S01]  /*55fc0*/  LDCU UR53, c[0x0][0x398] ;  /* 0x00007300ff3577ac */ /* 0x000ea20008000800 */
[----:B-1----:R-:W2:Y:S01]  /*55fd0*/  LDL.LU R22, [R1+0x110] ;  /* 0x0001100001167983 */ /* 0x002ea20000300800 */
[----:B------:R-:W-:Y:S01]  /*55fe0*/  ISETP.LT.AND P3, PT, R28, UR31, !P3 ;  /* 0x0000001f1c007c0c */ /* 0x000fe2000df61270 */
[----:B------:R-:W-:Y:S01]  /*55ff0*/  VIADD R4, R3, UR50 ;  /* 0x0000003203047c36 */ /* 0x000fe20008000000 */
[----:B------:R-:W-:Y:S01]  /*56000*/  ISETP.LT.AND P1, PT, R26, UR54, !P6 ;  /* 0x000000361a007c0c */ /* 0x000fe2000f721270 */
[----:B------:R1:W-:Y:S01]  /*56010*/  @P4 STG.E.U16 desc[UR8][R6.64], R8 ;  /* 0x0000000806004986 */ /* 0x0003e2000c101508 */
[----:B------:R-:W-:Y:S01]  /*56020*/  ISETP.LT.AND P4, PT, R29, UR22, !P6 ;  /* 0x000000161d007c0c */ /* 0x000fe2000f781270 */
[----:B------:R-:W-:Y:S01]  /*56030*/  VIADD R5, R23, 0x12 ;  /* 0x0000001217057836 */ /* 0x000fe20000000000 */
[----:B------:R-:W0:Y:S01]  /*56040*/  LDCU UR39, c[0x0][0x398] ;  /* 0x00007300ff2777ac */ /* 0x000e220008000800 */
[----:B------:R-:W0:Y:S01]  /*56050*/  LDCU UR31, c[0x0][0x398] ;  /* 0x00007300ff1f77ac */ /* 0x000e220008000800 */
[----:B------:R-:W0:Y:S01]  /*56060*/  LDCU UR40, c[0x0][0x3b8] ;  /* 0x00007700ff2877ac */ /* 0x000e220008000800 */
[C---:B-1----:R-:W-:Y:S01]  /*56070*/  IMAD.WIDE R6, R0.reuse, 0x2, R12 ;  /* 0x0000000200067825 */ /* 0x042fe200078e020c */
[----:B------:R-:W1:Y:S03]  /*56080*/  LDCU UR54, c[0x0][0x39c] ;  /* 0x00007380ff3677ac */ /* 0x000e660008000800 */
[----:B------:R-:W-:Y:S01]  /*56090*/  IMAD.WIDE R8, R0, 0x2, R16 ;  /* 0x0000000200087825 */ /* 0x000fe200078e0210 */
[----:B---3--:R-:W-:Y:S01]  /*560a0*/  PRMT R0, R10, 0x7632, R0 ;  /* 0x000076320a007816 */ /* 0x008fe20000000000 */
[----:B------:R3:W-:Y:S01]  /*560b0*/  @P5 STG.E.U16 desc[UR8][R6.64], R10 ;  /* 0x0000000a06005986 */ /* 0x0007e2000c101508 */
[----:B------:R-:W0:Y:S03]  /*560c0*/  LDCU UR58, c[0x0][0x398] ;  /* 0x00007300ff3a77ac */ /* 0x000e260008000800 */
[----:B------:R4:W-:Y:S01]  /*560d0*/  @P3 STG.E.U16 desc[UR8][R8.64], R0 ;  /* 0x0000000008003986 */ /* 0x0009e2000c101508 */
[----:B------:R-:W0:Y:S01]  /*560e0*/  LDCU UR22, c[0x0][0x398] ;  /* 0x00007300ff1677ac */ /* 0x000e220008000800 */
[----:B------:R-:W0:Y:S02]  /*560f0*/  LDCU UR50, c[0x0][0x398] ;  /* 0x00007300ff3277ac */ /* 0x000e240008000800 */
[----:B---3--:R-:W3:Y:S01]  /*56100*/  LDL.LU R10, [R1+0x144] ;  /* 0x00014400010a7983 */ /* 0x008ee20000300800 */
[----:B------:R-:W-:Y:S01]  /*56110*/  IMAD.WIDE R6, R3, 0x2, R18 ;  /* 0x0000000203067825 */ /* 0x000fe200078e0212 */
[----:B----4-:R-:W-:-:S04]  /*56120*/  PRMT R0, R21, 0x7632, R0 ;  /* 0x0000763215007816 */ /* 0x010fc80000000000 */
[----:B------:R4:W-:Y:S01]  /*56130*/  @P2 STG.E.U16 desc[UR8][R6.64], R21 ;  /* 0x0000001506002986 */ /* 0x0009e2000c101508 */
[----:B------:R-:W-:-:S03]  /*56140*/  IMAD.WIDE R8, R3, 0x2, R14 ;  /* 0x0000000203087825 */ /* 0x000fc600078e020e */
[----:B----4-:R-:W4:Y:S01]  /*56150*/  LDL.LU R21, [R1+0x134] ;  /* 0x0001340001157983 */ /* 0x010f220000300800 */
[----:B------:R-:W-:-:S03]  /*56160*/  IMAD.WIDE R6, R3, 0x2, R12 ;  /* 0x0000000203067825 */ /* 0x000fc600078e020c */
[----:B------:R0:W-:Y:S02]  /*56170*/  @P1 STG.E.U16 desc[UR8][R8.64], R0 ;  /* 0x0000000008001986 */ /* 0x0001e4000c101508 */
[----:B0-----:R-:W-:Y:S01]  /*56180*/  IMAD.WIDE R8, R3, 0x2, R16 ;  /* 0x0000000203087825 */ /* 0x001fe200078e0210 */
[----:B--2---:R-:W-:Y:S01]  /*56190*/  PRMT R3, R22, 0x7632, R3 ;  /* 0x0000763216037816 */ /* 0x004fe20000000003 */
[----:B------:R0:W-:Y:S04]  /*561a0*/  @P4 STG.E.U16 desc[UR8][R6.64], R22 ;  /* 0x0000001606004986 */ /* 0x0001e8000c101508 */
[----:B0-----:R-:W2:Y:S01]  /*561b0*/  LDL.LU R22, [R1+0x124] ;  /* 0x0001240001167983 */ /* 0x001ea20000300800 */
[----:B------:R-:W-:Y:S02]  /*561c0*/  ISETP.GE.AND P5, PT, R5, UR55, PT ;  /* 0x0000003705007c0c */ /* 0x000fe4000bfa6270 */
[----:B------:R-:W-:Y:S01]  /*561d0*/  ISETP.LT.AND P6, PT, R28, UR32, !P6 ;  /* 0x000000201c007c0c */ /* 0x000fe2000f7c1270 */
[----:B------:R-:W-:Y:S01]  /*561e0*/  IMAD.WIDE R6, R4, 0x2, R18 ;  /* 0x0000000204067825 */ /* 0x000fe200078e0212 */
[----:B------:R-:W-:Y:S01]  /*561f0*/  ISETP.LT.AND P3, PT, R27, UR37, !P5 ;  /* 0x000000251b007c0c */ /* 0x000fe2000ef61270 */
[----:B------:R-:W0:Y:S01]  /*56200*/  LDCU UR32, c[0x0][0x398] ;  /* 0x00007300ff2077ac */ /* 0x000e220008000800 */
[----:B------:R-:W-:-:S02]  /*56210*/  ISETP.LT.AND P2, PT, R26, UR47, !P5 ;  /* 0x0000002f1a007c0c */ /* 0x000fc4000ef41270 */
[----:B------:R-:W-:Y:S01]  /*56220*/  ISETP.LT.AND P1, PT, R29, UR51, !P5 ;  /* 0x000000331d007c0c */ /* 0x000fe2000ef21270 */
[----:B------:R-:W-:Y:S01]  /*56230*/  VIADD R5, R23, 0x13 ;  /* 0x0000001317057836 */ /* 0x000fe20000000000 */
[----:B------:R-:W-:Y:S01]  /*56240*/  ISETP.LT.AND P5, PT, R28, UR4, !P5 ;  /* 0x000000041c007c0c */ /* 0x000fe2000efa1270 */
[----:B------:R-:W-:Y:S01]  /*56250*/  VIADD R0, R4, UR76 ;  /* 0x0000004c04007c36 */ /* 0x000fe20008000000 */
[----:B------:R-:W0:Y:S03]  /*56260*/  LDCU UR55, c[0x0][0x398] ;  /* 0x00007300ff3777ac */ /* 0x000e260008000800 */
[----:B------:R1:W-:Y:S01]  /*56270*/  @P6 STG.E.U16 desc[UR8][R8.64], R3 ;  /* 0x0000000308006986 */ /* 0x0003e2000c101508 */
[----:B------:R-:W-:Y:S01]  /*56280*/  ISETP.GE.AND P4, PT, R5, UR29, PT ;  /* 0x0000001d05007c0c */ /* 0x000fe2000bf86270 */
[----:B------:R-:W0:Y:S02]  /*56290*/  LDCU UR47, c[0x0][0x39c] ;  /* 0x00007380ff2f77ac */ /* 0x000e240008000800 */
[----:B---3--:R3:W-:Y:S01]  /*562a0*/  @P3 STG.E.U16 desc[UR8][R6.64], R10 ;  /* 0x0000000a06003986 */ /* 0x0087e2000c101508 */
[----:B------:R-:W-:Y:S01]  /*562b0*/  ISETP.LT.AND P6, PT, R27, UR48, !P4 ;  /* 0x000000301b007c0c */ /* 0x000fe2000e7c1270 */
[----:B------:R-:W0:Y:S01]  /*562c0*/  LDCU UR51, c[0x0][0x398] ;  /* 0x00007300ff3377ac */ /* 0x000e220008000800 */
[----:B------:R-:W0:Y:S01]  /*562d0*/  LDCU UR37, c[0x0][0x3b8] ;  /* 0x00007700ff2577ac */ /* 0x000e220008000800 */
[----:B-1----:R-:W-:Y:S01]  /*562e0*/  PRMT R3, R10, 0x7632, R3 ;  /* 0x000076320a037816 */ /* 0x002fe20000000003 */
[C---:B------:R-:W-:Y:S01]  /*562f0*/  IMAD.WIDE R8, R4.reuse, 0x2, R14 ;  /* 0x0000000204087825 */ /* 0x040fe200078e020e */
[----:B------:R-:W1:Y:S01]  /*56300*/  LDCU UR4, c[0x0][0x398] ;  /* 0x00007300ff0477ac */ /* 0x000e620008000800 */
[----:B---3--:R-:W3:Y:S02]  /*56310*/  LDL.LU R10, [R1+0x114] ;  /* 0x00011400010a7983 */ /* 0x008ee40000300800 */
[----:B------:R-:W-:Y:S01]  /*56320*/  IMAD.WIDE R6, R4, 0x2, R12 ;  /* 0x0000000204067825 */ /* 0x000fe200078e020c */
[----:B------:R-:W-:Y:S01]  /*56330*/  ISETP.LT.AND P3, PT, R26, UR74, !P4 ;  /* 0x0000004a1a007c0c */ /* 0x000fe2000e761270 */
[----:B------:R-:W0:Y:S01]  /*56340*/  LDCU UR74, c[0x0][0x39c] ;  /* 0x00007380ff4a77ac */ /* 0x000e220008000800 */
[----:B------:R1:W-:Y:S01]  /*56350*/  @P2 STG.E.U16 desc[UR8][R8.64], R3 ;  /* 0x0000000308002986 */ /* 0x0003e2000c101508 */
[----:B------:R-:W-:Y:S01]  /*56360*/  IMAD.WIDE R4, R4, 0x2, R16 ;  /* 0x0000000204047825 */ /* 0x000fe200078e0210 */
[----:B------:R-:W0:Y:S02]  /*56370*/  LDCU UR76, c[0x0][0x398] ;  /* 0x00007300ff4c77ac */ /* 0x000e240008000800 */
[----:B----4-:R4:W-:Y:S01]  /*56380*/  @P1 STG.E.U16 desc[UR8][R6.64], R21 ;  /* 0x0000001506001986 */ /* 0x0109e2000c101508 */
[----:B------:R-:W0:Y:S01]  /*56390*/  LDCU UR29, c[0x0][0x398] ;  /* 0x00007300ff1d77ac */ /* 0x000e220008000800 */
[----:B------:R-:W0:Y:S01]  /*563a0*/  LDCU UR48, c[0x0][0x3b8] ;  /* 0x00007700ff3077ac */ /* 0x000e220008000800 */
[----:B-1----:R-:W-:-:S02]  /*563b0*/  PRMT R9, R21, 0x7632, R9 ;  /* 0x0000763215097816 */ /* 0x002fc40000000009 */
[----:B----4-:R-:W4:Y:S01]  /*563c0*/  LDL.LU R21, [R1+0x148] ;  /* 0x0001480001157983 */ /* 0x010f220000300800 */
[----:B------:R-:W-:-:S03]  /*563d0*/  VIADD R8, R23, 0x14 ;  /* 0x0000001417087836 */ /* 0x000fc60000000000 */
[----:B------:R1:W-:Y:S02]  /*563e0*/  @P5 STG.E.U16 desc[UR8][R4.64], R9 ;  /* 0x0000000904005986 */ /* 0x0003e4000c101508 */
[----:B------:R-:W-:Y:S02]  /*563f0*/  ISETP.GE.AND P1, PT, R8, UR35, PT ;  /* 0x0000002308007c0c */ /* 0x000fe4000bf26270 */
[----:B------:R-:W-:Y:S01]  /*56400*/  ISETP.LT.AND P2, PT, R29, UR38, !P4 ;  /* 0x000000261d007c0c */ /* 0x000fe2000e741270 */
[----:B------:R-:W-:-:S04]  /*56410*/  IMAD.WIDE R6, R0, 0x2, R14 ;  /* 0x0000000200067825 */ /* 0x000fc800078e020e */
[----:B-1----:R-:W-:Y:S01]  /*56420*/  IMAD.WIDE R4, R0, 0x2, R18 ;  /* 0x0000000200047825 */ /* 0x002fe200078e0212 */
[----:B--2---:R-:W-:-:S04]  /*56430*/  PRMT R8, R22, 0x7632, R8 ;  /* 0x0000763216087816 */ /* 0x004fc80000000008 */
[----:B------:R1:W-:Y:S01]  /*56440*/  @P6 STG.E.U16 desc[UR8][R4.64], R22 ;  /* 0x0000001604006986 */ /* 0x0003e2000c101508 */
[----:B------:R-:W-:Y:S01]  /*56450*/  ISETP.LT.AND P5, PT, R27, UR45, !P1 ;  /* 0x0000002d1b007c0c */ /* 0x000fe2000cfa1270 */
[----:B------:R-:W-:Y:S01]  /*56460*/  VIADD R3, R0, UR75 ;  /* 0x0000004b00037c36 */ /* 0x000fe20008000000 */
[----:B------:R-:W2:Y:S01]  /*56470*/  LDCU UR38, c[0x0][0x398] ;  /* 0x00007300ff2677ac */ /* 0x000ea20008000800 */
[----:B------:R-:W-:Y:S01]  /*56480*/  VIADD R9, R23, 0x15 ;  /* 0x0000001517097836 */ /* 0x000fe20000000000 */
[----:B------:R-:W0:Y:S01]  /*56490*/  LDCU UR35, c[0x0][0x398] ;  /* 0x00007300ff2377ac */ /* 0x000e220008000800 */
[----:B-1----:R-:W2:Y:S01]  /*564a0*/  LDL.LU R22, [R1+0x138] ;  /* 0x0001380001167983 */ /* 0x002ea20000300800 */
[----:B------:R-:W-:Y:S01]  /*564b0*/  ISETP.LT.AND P4, PT, R28, UR27, !P4 ;  /* 0x0000001b1c007c0c */ /* 0x000fe2000e781270 */
[----:B------:R-:W-:Y:S01]  /*564c0*/  IMAD.WIDE R4, R0, 0x2, R12 ;  /* 0x0000000200047825 */ /* 0x000fe200078e020c */
[----:B------:R-:W-:Y:S01]  /*564d0*/  ISETP.LT.AND P6, PT, R26, UR71, !P1 ;  /* 0x000000471a007c0c */ /* 0x000fe2000cfc1270 */
[----:B------:R1:W-:Y:S01]  /*564e0*/  @P3 STG.E.U16 desc[UR8][R6.64], R8 ;  /* 0x0000000806003986 */ /* 0x0003e2000c101508 */
[----:B------:R-:W-:Y:S01]  /*564f0*/  ISETP.LT.AND P3, PT, R29, UR52, !P1 ;  /* 0x000000341d007c0c */ /* 0x000fe2000cf61270 */
[----:B------:R-:W0:Y:S01]  /*56500*/  LDCU UR27, c[0x0][0x398] ;  /* 0x00007300ff1b77ac */ /* 0x000e220008000800 */
[----:B------:R-:W0:Y:S01]  /*56510*/  LDCU UR75, c[0x0][0x398] ;  /* 0x00007300ff4b77ac */ /* 0x000e220008000800 */
[----:B------:R-:W0:Y:S01]  /*56520*/  LDCU UR45, c[0x0][0x3b8] ;  /* 0x00007700ff2d77ac */ /* 0x000e220008000800 */
[----:B-1----:R-:W-:Y:S01]  /*56530*/  IMAD.WIDE R6, R0, 0x2, R16 ;  /* 0x0000000200067825 */ /* 0x002fe200078e0210 */
[----:B------:R-:W1:Y:S01]  /*56540*/  LDCU UR71, c[0x0][0x39c] ;  /* 0x00007380ff4777ac */ /* 0x000e620008000800 */
[----:B---3--:R-:W-:Y:S01]  /*56550*/  PRMT R0, R10, 0x7632, R0 ;  /* 0x000076320a007816 */ /* 0x008fe20000000000 */
[----:B------:R3:W-:Y:S01]  /*56560*/  @P2 STG.E.U16 desc[UR8][R4.64], R10 ;  /* 0x0000000a04002986 */ /* 0x0007e2000c101508 */
[C---:B------:R-:W-:Y:S01]  /*56570*/  VIADD R8, R3.reuse, UR72 ;  /* 0x0000004803087c36 */ /* 0x040fe20008000000 */
[----:B------:R-:W0:Y:S02]  /*56580*/  LDCU UR52, c[0x0][0x398] ;  /* 0x00007300ff3477ac */ /* 0x000e240008000800 */
[----:B------:R4:W-:Y:S04]  /*56590*/  @P4 STG.E.U16 desc[UR8][R6.64], R0 ;  /* 0x0000000006004986 */ /* 0x0009e8000c101508 */
[----:B---3--:R-:W3:Y:S01]  /*565a0*/  LDL.LU R10, [R1+0x128] ;  /* 0x00012800010a7983 */ /* 0x008ee20000300800 */
[----:B------:R-:W-:Y:S01]  /*565b0*/  IMAD.WIDE R4, R3, 0x2, R18 ;  /* 0x0000000203047825 */ /* 0x000fe200078e0212 */
[----:B------:R-:W-:Y:S01]  /*565c0*/  ISETP.GE.AND P2, PT, R9, UR16, PT ;  /* 0x0000001009007c0c */ /* 0x000fe2000bf46270 */
[----:B------:R-:W0:Y:S01]  /*565d0*/  LDCU UR72, c[0x0][0x398] ;  /* 0x00007300ff4877ac */ /* 0x000e220008000800 */
[----:B----4-:R-:W-:-:S02]  /*565e0*/  PRMT R0, R21, 0x7632, R0 ;  /* 0x0000763215007816 */ /* 0x010fc40000000000 */
[----:B------:R4:W-:Y:S01]  /*565f0*/  @P5 STG.E.U16 desc[UR8][R4.64], R21 ;  /* 0x0000001504005986 */ /* 0x0009e2000c101508 */
[----:B------:R-:W-:Y:S01]  /*56600*/  IMAD.WIDE R6, R3, 0x2, R14 ;  /* 0x0000000203067825 */ /* 0x000fe200078e020e */
[----:B------:R-:W-:Y:S01]  /*56610*/  ISETP.LT.AND P1, PT, R28, UR49, !P1 ;  /* 0x000000311c007c0c */ /* 0x000fe2000cf21270 */
[----:B------:R-:W0:Y:S02]  /*56620*/  LDCU UR49, c[0x0][0x398] ;  /* 0x00007300ff3177ac */ /* 0x000e240008000800 */
[----:B------:R-:W-:Y:S01]  /*56630*/  VIADD R9, R23, 0x16 ;  /* 0x0000001617097836 */ /* 0x000fe20000000000 */
[----:B------:R-:W0:Y:S01]  /*56640*/  LDCU UR16, c[0x0][0x398] ;  /* 0x00007300ff1077ac */ /* 0x000e220008000800 */
[----:B----4-:R-:W4:Y:S01]  /*56650*/  LDL.LU R21, [R1+0x118] ;  /* 0x0001180001157983 */ /* 0x010f220000300800 */
[----:B------:R-:W-:-:S03]  /*56660*/  IMAD.WIDE R4, R3, 0x2, R12 ;  /* 0x0000000203047825 */ /* 0x000fc600078e020c */
[----:B------:R0:W-:Y:S02]  /*56670*/  @P6 STG.E.U16 desc[UR8][R6.64], R0 ;  /* 0x0000000006006986 */ /* 0x0001e4000c101508 */
[----:B0-----:R-:W-:Y:S01]  /*56680*/  IMAD.WIDE R6, R3, 0x2, R16 ;  /* 0x0000000203067825 */ /* 0x001fe200078e0210 */
[----:B--2---:R-:W-:Y:S01]  /*56690*/  PRMT R3, R22, 0x7632, R3 ;  /* 0x0000763216037816 */ /* 0x004fe20000000003 */
[----:B------:R0:W-:Y:S04]  /*566a0*/  @P3 STG.E.U16 desc[UR8][R4.64], R22 ;  /* 0x0000001604003986 */ /* 0x0001e8000c101508 */
[----:B0-----:R-:W2:Y:S01]  /*566b0*/  LDL.LU R22, [R1+0x14c] ;  /* 0x00014c0001167983 */ /* 0x001ea20000300800 */
[----:B------:R-:W-:Y:S02]  /*566c0*/  ISETP.LT.AND P4, PT, R27, UR46, !P2 ;  /* 0x0000002e1b007c0c */ /* 0x000fe4000d781270 */
[----:B------:R-:W-:Y:S01]  /*566d0*/  ISETP.LT.AND P5, PT, R26, UR68, !P2 ;  /* 0x000000441a007c0c */ /* 0x000fe2000d7a1270 */
[C---:B------:R-:W-:Y:S01]  /*566e0*/  IMAD.WIDE R4, R8.reuse, 0x2, R18 ;  /* 0x0000000208047825 */ /* 0x040fe200078e0212 */
[----:B------:R-:W-:Y:S01]  /*566f0*/  ISETP.LT.AND P6, PT, R29, UR73, !P2 ;  /* 0x000000491d007c0c */ /* 0x000fe2000d7c1270 */
[----:B------:R0:W-:Y:S01]  /*56700*/  @P1 STG.E.U16 desc[UR8][R6.64], R3 ;  /* 0x0000000306001986 */ /* 0x0001e2000c101508 */
[----:B------:R-:W-:Y:S01]  /*56710*/  ISETP.GE.AND P3, PT, R9, UR30, PT ;  /* 0x0000001e09007c0c */ /* 0x000fe2000bf66270 */
[----:B------:R-:W-:Y:S01]  /*56720*/  VIADD R0, R8, UR69 ;  /* 0x0000004508007c36 */ /* 0x000fe20008000000 */
[----:B------:R-:W-:Y:S01]  /*56730*/  ISETP.LT.AND P2, PT, R28, UR36, !P2 ;  /* 0x000000241c007c0c */ /* 0x000fe2000d741270 */
[----:B------:R-:W1:Y:S01]  /*56740*/  LDCU UR68, c[0x0][0x39c] ;  /* 0x00007380ff4477ac */ /* 0x000e620008000800 */
[----:B------:R-:W-:Y:S01]  /*56750*/  ISETP.LT.AND P1, PT, R27, UR43, !P3 ;  /* 0x0000002b1b007c0c */ /* 0x000fe2000df21270 */
[----:B------:R-:W1:Y:S01]  /*56760*/  LDCU UR73, c[0x0][0x398] ;  /* 0x00007300ff4977ac */ /* 0x000e620008000800 */
[----:B0-----:R-:W-:Y:S01]  /*56770*/  IMAD.WIDE R6, R8, 0x2, R14 ;  /* 0x0000000208067825 */ /* 0x001fe200078e020e */
[----:B------:R-:W0:Y:S01]  /*56780*/  LDCU UR46, c[0x0][0x3b8] ;  /* 0x00007700ff2e77ac */ /* 0x000e220008000800 */
[----:B---3--:R-:W-:Y:S01]  /*56790*/  PRMT R3, R10, 0x7632, R3 ;  /* 0x000076320a037816 */ /* 0x008fe20000000003 */
[----:B------:R3:W-:Y:S01]  /*567a0*/  @P4 STG.E.U16 desc[UR8][R4.64], R10 ;  /* 0x0000000a04004986 */ /* 0x0007e2000c101508 */
[----:B------:R-:W-:Y:S01]  /*567b0*/  VIADD R9, R23, 0x17 ;  /* 0x0000001717097836 */ /* 0x000fe20000000000 */
[----:B------:R-:W0:Y:S02]  /*567c0*/  LDCU UR36, c[0x0][0x398] ;  /* 0x00007300ff2477ac */ /* 0x000e240008000800 */
[----:B------:R1:W-:Y:S01]  /*567d0*/  @P5 STG.E.U16 desc[UR8][R6.64], R3 ;  /* 0x0000000306005986 */ /* 0x0003e2000c101508 */
[----:B------:R-:W0:Y:S01]  /*567e0*/  LDCU UR69, c[0x0][0x398] ;  /* 0x00007300ff4577ac */ /* 0x000e220008000800 */
[----:B------:R-:W0:Y:S02]  /*567f0*/  LDCU UR30, c[0x0][0x398] ;  /* 0x00007300ff1e77ac */ /* 0x000e240008000800 */
[----:B---3--:R-:W3:Y:S01]  /*56800*/  LDL.LU R10, [R1+0x13c] ;  /* 0x00013c00010a7983 */ /* 0x008ee20000300800 */
[C---:B------:R-:W-:Y:S01]  /*56810*/  IMAD.WIDE R4, R8.reuse, 0x2, R12 ;  /* 0x0000000208047825 */ /* 0x040fe200078e020c */
[----:B------:R-:W0:Y:S03]  /*56820*/  LDCU UR43, c[0x0][0x3b8] ;  /* 0x00007700ff2b77ac */ /* 0x000e260008000800 */
[----:B-1----:R-:W-:Y:S01]  /*56830*/  IMAD.WIDE R6, R8, 0x2, R16 ;  /* 0x0000000208067825 */ /* 0x002fe200078e0210 */
[----:B----4-:R-:W-:Y:S01]  /*56840*/  PRMT R8, R21, 0x7632, R8 ;  /* 0x0000763215087816 */ /* 0x010fe20000000008 */
[----:B------:R1:W-:Y:S04]  /*56850*/  @P6 STG.E.U16 desc[UR8][R4.64], R21 ;  /* 0x0000001504006986 */ /* 0x0003e8000c101508 */
[----:B-1----:R-:W4:Y:S01]  /*56860*/  LDL.LU R21, [R1+0x12c] ;  /* 0x00012c0001157983 */ /* 0x002f220000300800 */
[----:B------:R-:W-:-:S03]  /*56870*/  IMAD.WIDE R4, R0, 0x2, R18 ;  /* 0x0000000200047825 */ /* 0x000fc600078e0212 */
[----:B------:R2:W-:Y:S02]  /*56880*/  @P2 STG.E.U16 desc[UR8][R6.64], R8 ;  /* 0x0000000806002986 */ /* 0x0005e4000c101508 */
[----:B--2---:R-:W-:Y:S02]  /*56890*/  PRMT R8, R22, 0x7632, R8 ;  /* 0x0000763216087816 */ /* 0x004fe40000000008 */
[----:B------:R1:W-:Y:S04]  /*568a0*/  @P1 STG.E.U16 desc[UR8][R4.64], R22 ;  /* 0x0000001604001986 */ /* 0x0003e8000c101508 */
[----:B-1----:R-:W2:Y:S01]  /*568b0*/  LDL.LU R22, [R1+0x11c] ;  /* 0x00011c0001167983 */ /* 0x002ea20000300800 */
[----:B------:R-:W-:Y:S02]  /*568c0*/  ISETP.LT.AND P4, PT, R26, UR65, !P3 ;  /* 0x000000411a007c0c */ /* 0x000fe4000df81270 */
[----:B------:R-:W-:-:S02]  /*568d0*/  ISETP.LT.AND P5, PT, R29, UR70, !P3 ;  /* 0x000000461d007c0c */ /* 0x000fc4000dfa1270 */
[----:B------:R-:W-:Y:S01]  /*568e0*/  ISETP.GE.AND P6, PT, R9, UR66, PT ;  /* 0x0000004209007c0c */ /* 0x000fe2000bfc6270 */
[----:B------:R-:W-:Y:S01]  /*568f0*/  IMAD.WIDE R6, R0, 0x2, R14 ;  /* 0x0000000200067825 */ /* 0x000fe200078e020e */
[----:B------:R-:W-:Y:S01]  /*56900*/  ISETP.LT.AND P3, PT, R28, UR26, !P3 ;  /* 0x0000001a1c007c0c */ /* 0x000fe2000df61270 */
[----:B------:R-:W1:Y:S01]  /*56910*/  LDCU UR65, c[0x0][0x39c] ;  /* 0x00007380ff4177ac */ /* 0x000e620008000800 */
[----:B------:R-:W-:Y:S01]  /*56920*/  ISETP.LT.AND P2, PT, R27, UR24, !P6 ;  /* 0x000000181b007c0c */ /* 0x000fe2000f741270 */
[----:B------:R-:W-:-:S04]  /*56930*/  IMAD.WIDE R4, R0, 0x2, R12 ;  /* 0x0000000200047825 */ /* 0x000fc800078e020c */
[----:B------:R-:W-:Y:S01]  /*56940*/  VIADD R3, R0, UR77 ;  /* 0x0000004d00037c36 */ /* 0x000fe20008000000 */
[----:B------:R0:W-:Y:S01]  /*56950*/  @P4 STG.E.U16 desc[UR8][R6.64], R8 ;  /* 0x0000000806004986 */ /* 0x0001e2000c101508 */
[----:B------:R-:W-:Y:S01]  /*56960*/  ISETP.LT.AND P1, PT, R26, UR44, !P6 ;  /* 0x0000002c1a007c0c */ /* 0x000fe2000f721270 */
[----:B------:R-:W-:Y:S01]  /*56970*/  VIADD R9, R23, 0x18 ;  /* 0x0000001817097836 */ /* 0x000fe20000000000 */
[----:B------:R-:W-:Y:S01]  /*56980*/  ISETP.LT.AND P4, PT, R29, UR62, !P6 ;  /* 0x0000003e1d007c0c */ /* 0x000fe2000f781270 */
[----:B------:R-:W1:Y:S01]  /*56990*/  LDCU UR70, c[0x0][0x398] ;  /* 0x00007300ff4677ac */ /* 0x000e620008000800 */
[----:B---3--:R3:W-:Y:S01]  /*569a0*/  @P5 STG.E.U16 desc[UR8][R4.64], R10 ;  /* 0x0000000a04005986 */ /* 0x0087e2000c101508 */
[----:B------:R-:W1:Y:S01]  /*569b0*/  LDCU UR26, c[0x0][0x398] ;  /* 0x00007300ff1a77ac */ /* 0x000e620008000800 */
[----:B0-----:R-:W-:Y:S01]  /*569c0*/  IMAD.WIDE R6, R0, 0x2, R16 ;  /* 0x0000000200067825 */ /* 0x001fe200078e0210 */
[----:B------:R-:W-:Y:S01]  /*569d0*/  PRMT R0, R10, 0x7632, R0 ;  /* 0x000076320a007816 */ /* 0x000fe20000000000 */
[----:B------:R-:W0:Y:S01]  /*569e0*/  LDCU UR77, c[0x0][0x398] ;  /* 0x00007300ff4d77ac */ /* 0x000e220008000800 */
[----:B---3--:R-:W3:Y:S01]  /*569f0*/  LDL.LU R10, [R1+0x100] ;  /* 0x00010000010a7983 */ /* 0x008ee20000300800 */
[C---:B------:R-:W-:Y:S01]  /*56a00*/  IMAD.WIDE R4, R3.reuse, 0x2, R18 ;  /* 0x0000000203047825 */ /* 0x040fe200078e0212 */
[----:B------:R-:W0:Y:S02]  /*56a10*/  LDCU UR24, c[0x0][0x3b8] ;  /* 0x00007700ff1877ac */ /* 0x000e240008000800 */
[----:B------:R1:W-:Y:S01]  /*56a20*/  @P3 STG.E.U16 desc[UR8][R6.64], R0 ;  /* 0x0000000006003986 */ /* 0x0003e2000c101508 */
[----:B------:R-:W-:Y:S01]  /*56a30*/  VIADD R8, R3, UR33 ;  /* 0x0000002103087c36 */ /* 0x000fe20008000000 */
[----:B------:R-:W-:Y:S01]  /*56a40*/  ISETP.GE.AND P5, PT, R9, UR63, PT ;  /* 0x0000003f09007c0c */ /* 0x000fe2000bfa6270 */
[----:B------:R-:W0:Y:S01]  /*56a50*/  LDCU UR44, c[0x0][0x39c] ;  /* 0x00007380ff2c77ac */ /* 0x000e220008000800 */
[----:B----4-:R4:W-:Y:S01]  /*56a60*/  @P2 STG.E.U16 desc[UR8][R4.64], R21 ;  /* 0x0000001504002986 */ /* 0x0109e2000c101508 */
[----:B------:R-:W0:Y:S01]  /*56a70*/  LDCU UR66, c[0x0][0x398] ;  /* 0x00007300ff4277ac */ /* 0x000e220008000800 */
[----:B------:R-:W0:Y:S01]  /*56a80*/  LDCU UR62, c[0x0][0x398] ;  /* 0x00007300ff3e77ac */ /* 0x000e220008000800 */
[----:B-1----:R-:W-:Y:S01]  /*56a90*/  PRMT R0, R21, 0x7632, R0 ;  /* 0x0000763215007816 */ /* 0x002fe20000000000 */
[C---:B------:R-:W-:Y:S01]  /*56aa0*/  IMAD.WIDE R6, R3.reuse, 0x2, R14 ;  /* 0x0000000203067825 */ /* 0x040fe200078e020e */
[----:B------:R-:W-:Y:S01]  /*56ab0*/  ISETP.LT.AND P6, PT, R28, UR67, !P6 ;  /* 0x000000431c007c0c */ /* 0x000fe2000f7c1270 */
[----:B------:R-:W1:Y:S01]  /*56ac0*/  LDCU UR67, c[0x0][0x398] ;  /* 0x00007300ff4377ac */ /* 0x000e620008000800 */
[----:B----4-:R-:W4:Y:S01]  /*56ad0*/  LDL.LU R21, [R1+0xf0] ;  /* 0x0000f00001157983 */ /* 0x010f220000300800 */
[----:B------:R-:W-:Y:S01]  /*56ae0*/  IMAD.WIDE R4, R3, 0x2, R12 ;  /* 0x0000000203047825 */ /* 0x000fe200078e020c */
[----:B------:R-:W0:Y:S02]  /*56af0*/  LDCU UR33, c[0x0][0x398] ;  /* 0x00007300ff2177ac */ /* 0x000e240008000800 */
[----:B------:R1:W-:Y:S01]  /*56b00*/  @P1 STG.E.U16 desc[UR8][R6.64], R0 ;  /* 0x0000000006001986 */ /* 0x0003e2000c101508 */
[----:B------:R-:W-:Y:S01]  /*56b10*/  VIADD R9, R23, 0x19 ;  /* 0x0000001917097836 */ /* 0x000fe20000000000 */
[----:B------:R-:W0:Y:S01]  /*56b20*/  LDCU UR63, c[0x0][0x398] ;  /* 0x00007300ff3f77ac */ /* 0x000e220008000800 */
[----:B-1----:R-:W-:Y:S01]  /*56b30*/  IMAD.WIDE R6, R3, 0x2, R16 ;  /* 0x0000000203067825 */ /* 0x002fe200078e0210 */
[----:B--2---:R-:W-:Y:S01]  /*56b40*/  PRMT R3, R22, 0x7632, R3 ;  /* 0x0000763216037816 */ /* 0x004fe20000000003 */
[----:B------:R1:W-:Y:S04]  /*56b50*/  @P4 STG.E.U16 desc[UR8][R4.64], R22 ;  /* 0x0000001604004986 */ /* 0x0003e8000c101508 */
[----:B-1----:R-:W2:Y:S01]  /*56b60*/  LDL.LU R22, [R1+0xe0] ;  /* 0x0000e00001167983 */ /* 0x002ea20000300800 */
[----:B------:R-:W-:-:S02]  /*56b70*/  ISETP.LT.AND P3, PT, R27, UR20, !P5 ;  /* 0x000000141b007c0c */ /* 0x000fc4000ef61270 */
[----:B------:R-:W-:Y:S01]  /*56b80*/  ISETP.LT.AND P2, PT, R26, UR41, !P5 ;  /* 0x000000291a007c0c */ /* 0x000fe2000ef41270 */
[C---:B------:R-:W-:Y:S01]  /*56b90*/  IMAD.WIDE R4, R8.reuse, 0x2, R18 ;  /* 0x0000000208047825 */ /* 0x040fe200078e0212 */
[----:B------:R-:W-:Y:S01]  /*56ba0*/  ISETP.LT.AND P1, PT, R29, UR59, !P5 ;  /* 0x0000003b1d007c0c */ /* 0x000fe2000ef21270 */
[----:B------:R1:W-:Y:S01]  /*56bb0*/  @P6 STG.E.U16 desc[UR8][R6.64], R3 ;  /* 0x0000000306006986 */ /* 0x0003e2000c101508 */
[----:B------:R-:W-:Y:S01]  /*56bc0*/  ISETP.GE.AND P4, PT, R9, UR60, PT ;  /* 0x0000003c09007c0c */ /* 0x000fe2000bf86270 */
[----:B------:R-:W-:Y:S01]  /*56bd0*/  VIADD R0, R8, UR34 ;  /* 0x0000002208007c36 */ /* 0x000fe20008000000 */
[----:B------:R-:W-:Y:S01]  /*56be0*/  ISETP.LT.AND P5, PT, R28, UR64, !P5 ;  /* 0x000000401c007c0c */ /* 0x000fe2000efa1270 */
[----:B------:R-:W0:Y:S01]  /*56bf0*/  LDCU UR41, c[0x0][0x39c] ;  /* 0x00007380ff2977ac */ /* 0x000e220008000800 */
[----:B------:R-:W-:Y:S01]  /*56c00*/  ISETP.LT.AND P6, PT, R27, UR42, !P4 ;  /* 0x0000002a1b007c0c */ /* 0x000fe2000e7c1270 */
[----:B------:R-:W0:Y:S01]  /*56c10*/  LDCU UR59, c[0x0][0x398] ;  /* 0x00007300ff3b77ac */ /* 0x000e220008000800 */
[----:B-1----:R-:W-:Y:S01]  /*56c20*/  IMAD.WIDE R6, R8, 0x2, R14 ;  /* 0x0000000208067825 */ /* 0x002fe200078e020e */
[----:B---3--:R-:W-:Y:S01]  /*56c30*/  PRMT R3, R10, 0x7632, R3 ;  /* 0x000076320a037816 */ /* 0x008fe20000000003 */
[----:B------:R1:W-:Y:S01]  /*56c40*/  @P3 STG.E.U16 desc[UR8][R4.64], R10 ;  /* 0x0000000a04003986 */ /* 0x0003e2000c101508 */
[----:B------:R-:W3:Y:S03]  /*56c50*/  LDCU UR20, c[0x0][0x3b8] ;  /* 0x00007700ff1477ac */ /* 0x000ee60008000800 */
[----:B------:R0:W-:Y:S01]  /*56c60*/  @P2 STG.E.U16 desc[UR8][R6.64], R3 ;  /* 0x0000000306002986 */ /* 0x0001e2000c101508 */
[----:B------:R-:W-:Y:S01]  /*56c70*/  VIADD R9, R23, 0x1a ;  /* 0x0000001a17097836 */ /* 0x000fe20000000000 */
[----:B------:R-:W2:Y:S01]  /*56c80*/  LDCU UR64, c[0x0][0x398] ;  /* 0x00007300ff4077ac */ /* 0x000ea20008000800 */
[----:B------:R-:W2:Y:S01]  /*56c90*/  LDCU UR34, c[0x0][0x398] ;  /* 0x00007300ff2277ac */ /* 0x000ea20008000800 */
[----:B-1----:R-:W3:Y:S01]  /*56ca0*/  LDL.LU R10, [R1+0xd0] ;  /* 0x0000d000010a7983 */ /* 0x002ee20000300800 */
[C---:B------:R-:W-:Y:S01]  /*56cb0*/  IMAD.WIDE R4, R8.reuse, 0x2, R12 ;  /* 0x0000000208047825 */ /* 0x040fe200078e020c */
[----:B------:R-:W1:Y:S03]  /*56cc0*/  LDCU UR60, c[0x0][0x398] ;  /* 0x00007300ff3c77ac */ /* 0x000e660008000800 */
[----:B0-----:R-:W-:Y:S01]  /*56cd0*/  IMAD.WIDE R6, R8, 0x2, R16 ;  /* 0x0000000208067825 */ /* 0x001fe200078e0210 */
[----:B------:R-:W0:Y:S01]  /*56ce0*/  LDCU UR42, c[0x0][0x3b8] ;  /* 0x00007700ff2a77ac */ /* 0x000e220008000800 */
[----:B----4-:R-:W-:Y:S01]  /*56cf0*/  PRMT R8, R21, 0x7632, R8 ;  /* 0x0000763215087816 */ /* 0x010fe20000000008 */
[----:B------:R4:W-:Y:S04]  /*56d00*/  @P1 STG.E.U16 desc[UR8][R4.64], R21 ;  /* 0x0000001504001986 */ /* 0x0009e8000c101508 */
[----:B----4-:R-:W4:Y:S01]  /*56d10*/  LDL.LU R21, [R1+0x104] ;  /* 0x0001040001157983 */ /* 0x010f220000300800 */
[----:B------:R-:W-:-:S03]  /*56d20*/  IMAD.WIDE R4, R0, 0x2, R18 ;  /* 0x0000000200047825 */ /* 0x000fc600078e0212 */
[----:B------:R2:W-:Y:S02]  /*56d30*/  @P5 STG.E.U16 desc[UR8][R6.64], R8 ;  /* 0x0000000806005986 */ /* 0x0005e4000c101508 */
[----:B--2---:R-:W-:Y:S02]  /*56d40*/  PRMT R8, R22, 0x7632, R8 ;  /* 0x0000763216087816 */ /* 0x004fe40000000008 */
[----:B------:R2:W-:Y:S04]  /*56d50*/  @P6 STG.E.U16 desc[UR8][R4.64], R22 ;  /* 0x0000001604006986 */ /* 0x0005e8000c101508 */
[----:B--2---:R-:W2:Y:S01]  /*56d60*/  LDL.LU R22, [R1+0xf4] ;  /* 0x0000f40001167983 */ /* 0x004ea20000300800 */
[----:B------:R-:W-:Y:S02]  /*56d70*/  ISETP.LT.AND P3, PT, R26, UR28, !P4 ;  /* 0x0000001c1a007c0c */ /* 0x000fe4000e761270 */
[----:B------:R-:W-:Y:S01]  /*56d80*/  ISETP.LT.AND P2, PT, R29, UR56, !P4 ;  /* 0x000000381d007c0c */ /* 0x000fe2000e741270 */
[----:B------:R-:W-:Y:S01]  /*56d90*/  IMAD.WIDE R6, R0, 0x2, R14 ;  /* 0x0000000200067825 */ /* 0x000fe200078e020e */
[----:B------:R-:W-:Y:S01]  /*56da0*/  ISETP.GE.AND P1, PT, R9, UR57, PT ;  /* 0x0000003909007c0c */ /* 0x000fe2000bf26270 */
[----:B------:R-:W0:Y:S01]  /*56db0*/  LDCU UR28, c[0x0][0x39c] ;  /* 0x00007380ff1c77ac */ /* 0x000e220008000800 */
[----:B------:R-:W-:-:S02]  /*56dc0*/  ISETP.LT.AND P4, PT, R28, UR61, !P4 ;  /* 0x0000003d1c007c0c */ /* 0x000fc4000e781270 */
[----:B------:R-:W-:Y:S01]  /*56dd0*/  ISETP.LT.AND P5, PT, R27, UR39, !P1 ;  /* 0x000000271b007c0c */ /* 0x000fe2000cfa1270 */
[----:B------:R-:W-:Y:S01]  /*56de0*/  VIADD R3, R0, UR6 ;  /* 0x0000000600037c36 */ /* 0x000fe20008000000 */
[----:B------:R-:W0:Y:S03]  /*56df0*/  LDCU UR56, c[0x0][0x398] ;  /* 0x00007300ff3877ac */ /* 0x000e260008000800 */
[----:B------:R1:W-:Y:S01]  /*56e00*/  @P3 STG.E.U16 desc[UR8][R6.64], R8 ;  /* 0x0000000806003986 */ /* 0x0003e2000c101508 */
[----:B------:R-:W-:Y:S01]  /*56e10*/  ISETP.LT.AND P6, PT, R26, UR31, !P1 ;  /* 0x0000001f1a007c0c */ /* 0x000fe2000cfc1270 */
[----:B------:R-:W-:Y:S01]  /*56e20*/  VIADD R4, R3, UR40 ;  /* 0x0000002803047c36 */ /* 0x000fe20008000000 */
[----:B------:R-:W0:Y:S01]  /*56e30*/  LDCU UR61, c[0x0][0x398] ;  /* 0x00007300ff3d77ac */ /* 0x000e220008000800 */
[----:B------:R-:W-:Y:S01]  /*56e40*/  VIADD R5, R23, 0x1b ;  /* 0x0000001b17057836 */ /* 0x000fe20000000000 */
[----:B------:R-:W0:Y:S01]  /*56e50*/  LDCU UR6, c[0x0][0x398] ;  /* 0x00007300ff0677ac */ /* 0x000e220008000800 */
[----:B------:R-:W0:Y:S01]  /*56e60*/  LDCU UR39, c[0x0][0x3b8] ;  /* 0x00007700ff2777ac */ /* 0x000e220008000800 */
[C---:B-1----:R-:W-:Y:S01]  /*56e70*/  IMAD.WIDE R6, R0.reuse, 0x2, R12 ;  /* 0x0000000200067825 */ /* 0x042fe200078e020c */
[----:B------:R-:W1:Y:S03]  /*56e80*/  LDCU UR57, c[0x0][0x398] ;  /* 0x00007300ff3977ac */ /* 0x000e660008000800 */
[----:B------:R-:W-:Y:S01]  /*56e90*/  IMAD.WIDE R8, R0, 0x2, R16 ;  /* 0x0000000200087825 */ /* 0x000fe200078e0210 */
[----:B---3--:R-:W-:Y:S01]  /*56ea0*/  PRMT R0, R10, 0x7632, R0 ;  /* 0x000076320a007816 */ /* 0x008fe20000000000 */
[----:B------:R3:W-:Y:S01]  /*56eb0*/  @P2 STG.E.U16 desc[UR8][R6.64], R10 ;  /* 0x0000000a06002986 */ /* 0x0007e2000c101508 */
[----:B------:R-:W-:Y:S01]  /*56ec0*/  ISETP.LT.AND P3, PT, R29, UR53, !P1 ;  /* 0x000000351d007c0c */ /* 0x000fe2000cf61270 */
[----:B------:R-:W0:Y:S02]  /*56ed0*/  LDCU UR31, c[0x0][0x39c] ;  /* 0x00007380ff1f77ac */ /* 0x000e240008000800 */
[----:B------:R4:W-:Y:S01]  /*56ee0*/  @P4 STG.E.U16 desc[UR8][R8.64], R0 ;  /* 0x0000000008004986 */ /* 0x0009e2000c101508 */
[----:B------:R-:W0:Y:S03]  /*56ef0*/  LDCU UR40, c[0x0][0x398] ;  /* 0x00007300ff2877ac */ /* 0x000e260008000800 */
        /* <DEDUP_REMOVED lines=20> */
[----:B------:R-:W-:Y:S01]  /*57040*/  IMAD.WIDE R6, R4, 0x2, R18 ;  /* 0x0000000204067825 */ /* 0x000fe200078e0212 */
[----:B------:R-:W-:Y:S01]  /*57050*/  ISETP.LT.AND P6, PT, R29, UR50, !P2 ;  /* 0x000000321d007c0c */ /* 0x000fe2000d7c1270 */
[----:B------:R0:W-:Y:S01]  /*57060*/  @P1 STG.E.U16 desc[UR8][R8.64], R3 ;  /* 0x0000000308001986 */ /* 0x0001e2000c101508 */
[----:B------:R-:W-:Y:S01]  /*57070*/  ISETP.LT.AND P2, PT, R28, UR55, !P2 ;  /* 0x000000371c007c0c */ /* 0x000fe2000d741270 */
[C---:B------:R-:W-:Y:S01]  /*57080*/  VIADD R0, R4.reuse, UR37 ;  /* 0x0000002504007c36 */ /* 0x040fe20008000000 */
[----:B------:R-:W-:Y:S01]  /*57090*/  ISETP.GE.AND P3, PT, R5, UR47, PT ;  /* 0x0000002f05007c0c */ /* 0x000fe2000bf66270 */
[----:B------:R-:W1:Y:S03]  /*570a0*/  LDCU UR32, c[0x0][0x39c] ;  /* 0x00007380ff2077ac */ /* 0x000e660008000800 */
[----:B------:R-:W-:Y:S01]  /*570b0*/  ISETP.LT.AND P1, PT, R27, UR51, !P3 ;  /* 0x000000331b007c0c */ /* 0x000fe2000df21270 */
[----:B------:R-:W1:Y:S01]  /*570c0*/  LDCU UR50, c[0x0][0x398] ;  /* 0x00007300ff3277ac */ /* 0x000e620008000800 */
[----:B0-----:R-:W-:Y:S01]  /*570d0*/  IMAD.WIDE R8, R4, 0x2, R14 ;  /* 0x0000000204087825 */ /* 0x001fe200078e020e */
[----:B------:R-:W0:Y:S01]  /*570e0*/  LDCU UR22, c[0x0][0x3b8] ;  /* 0x00007700ff1677ac */ /* 0x000e220008000800 */
[----:B------:R-:W0:Y:S01]  /*570f0*/  LDCU UR55, c[0x0][0x398] ;  /* 0x00007300ff3777ac */ /* 0x000e220008000800 */
[----:B------:R-:W0:Y:S01]  /*57100*/  LDCU UR37, c[0x0][0x398] ;  /* 0x00007300ff2577ac */ /* 0x000e220008000800 */
[----:B---3--:R-:W-:Y:S01]  /*57110*/  PRMT R3, R10, 0x7632, R3 ;  /* 0x000076320a037816 */ /* 0x008fe20000000003 */
[----:B------:R3:W-:Y:S01]  /*57120*/  @P4 STG.E.U16 desc[UR8][R6.64], R10 ;  /* 0x0000000a06004986 */ /* 0x0007e2000c101508 */
[----:B------:R-:W0:Y:S03]  /*57130*/  LDCU UR47, c[0x0][0x398] ;  /* 0x00007300ff2f77ac */ /* 0x000e260008000800 */
[----:B------:R4:W-:Y:S01]  /*57140*/  @P5 STG.E.U16 desc[UR8][R8.64], R3 ;  /* 0x0000000308005986 */ /* 0x0009e2000c101508 */
[----:B------:R-:W0:Y:S03]  /*57150*/  LDCU UR51, c[0x0][0x3b8] ;  /* 0x00007700ff3377ac */ /* 0x000e260008000800 */
[----:B---3--:R-:W3:Y:S01]  /*57160*/  LDL.LU R10, [R1+0xf8] ;  /* 0x0000f800010a7983 */ /* 0x008ee20000300800 */
[----:B------:R-:W-:-:S04]  /*57170*/  IMAD.WIDE R6, R4, 0x2, R12 ;  /* 0x0000000204067825 */ /* 0x000fc800078e020c */
[----:B------:R-:W-:Y:S01]  /*57180*/  IMAD.WIDE R4, R4, 0x2, R16 ;  /* 0x0000000204047825 */ /* 0x000fe200078e0210 */
[----:B----4-:R-:W-:Y:S01]  /*57190*/  PRMT R9, R21, 0x7632, R9 ;  /* 0x0000763215097816 */ /* 0x010fe20000000009 */
[----:B------:R4:W-:Y:S02]  /*571a0*/  @P6 STG.E.U16 desc[UR8][R6.64], R21 ;  /* 0x0000001506006986 */ /* 0x0009e4000c101508 */
[----:B------:R-:W-:Y:S02]  /*571b0*/  VIADD R8, R23, 0x1d ;  /* 0x0000001d17087836 */ /* 0x000fe40000000000 */
[----:B------:R0:W-:Y:S04]  /*571c0*/  @P2 STG.E.U16 desc[UR8][R4.64], R9 ;  /* 0x0000000904002986 */ /* 0x0001e8000c101508 */
[----:B----4-:R-:W4:Y:S01]  /*571d0*/  LDL.LU R21, [R1+0xe8] ;  /* 0x0000e80001157983 */ /* 0x010f220000300800 */
[----:B0-----:R-:W-:Y:S01]  /*571e0*/  IMAD.WIDE R4, R0, 0x2, R18 ;  /* 0x0000000200047825 */ /* 0x001fe200078e0212 */
[----:B------:R-:W-:Y:S01]  /*571f0*/  ISETP.GE.AND P6, PT, R8, UR74, PT ;  /* 0x0000004a08007c0c */ /* 0x000fe2000bfc6270 */
[----:B------:R-:W0:Y:S01]  /*57200*/  LDCU UR74, c[0x0][0x398] ;  /* 0x00007300ff4a77ac */ /* 0x000e220008000800 */
[----:B--2---:R-:W-:-:S02]  /*57210*/  PRMT R8, R22, 0x7632, R8 ;  /* 0x0000763216087816 */ /* 0x004fc40000000008 */
[----:B------:R2:W-:Y:S04]  /*57220*/  @P1 STG.E.U16 desc[UR8][R4.64], R22 ;  /* 0x0000001604001986 */ /* 0x0005e8000c101508 */
[----:B--2---:R-:W2:Y:S01]  /*57230*/  LDL.LU R22, [R1+0xd8] ;  /* 0x0000d80001167983 */ /* 0x004ea20000300800 */
[----:B------:R-:W-:Y:S02]  /*57240*/  ISETP.LT.AND P4, PT, R26, UR4, !P3 ;  /* 0x000000041a007c0c */ /* 0x000fe4000df81270 */
[----:B------:R-:W-:Y:S01]  /*57250*/  ISETP.LT.AND P5, PT, R29, UR76, !P3 ;  /* 0x0000004c1d007c0c */ /* 0x000fe2000dfa1270 */
[----:B------:R-:W-:Y:S01]  /*57260*/  IMAD.WIDE R6, R0, 0x2, R14 ;  /* 0x0000000200067825 */ /* 0x000fe200078e020e */
[----:B------:R-:W-:Y:S01]  /*57270*/  ISETP.LT.AND P3, PT, R28, UR29, !P3 ;  /* 0x0000001d1c007c0c */ /* 0x000fe2000df61270 */
[----:B------:R-:W0:Y:S01]  /*57280*/  LDCU UR4, c[0x0][0x39c] ;  /* 0x00007380ff0477ac */ /* 0x000e220008000800 */
[----:B------:R-:W-:Y:S01]  /*57290*/  ISETP.LT.AND P2, PT, R27, UR38, !P6 ;  /* 0x000000261b007c0c */ /* 0x000fe2000f741270 */
[----:B------:R-:W-:-:S04]  /*572a0*/  IMAD.WIDE R4, R0, 0x2, R12 ;  /* 0x0000000200047825 */ /* 0x000fc800078e020c */
[----:B------:R-:W-:Y:S01]  /*572b0*/  VIADD R3, R0, UR48 ;  /* 0x0000003000037c36 */ /* 0x000fe20008000000 */
[----:B------:R-:W-:Y:S01]  /*572c0*/  ISETP.LT.AND P1, PT, R26, UR27, !P6 ;  /* 0x0000001b1a007c0c */ /* 0x000fe2000f721270 */
[----:B------:R0:W-:Y:S01]  /*572d0*/  @P4 STG.E.U16 desc[UR8][R6.64], R8 ;  /* 0x0000000806004986 */ /* 0x0001e2000c101508 */
[----:B------:R-:W-:Y:S01]  /*572e0*/  ISETP.LT.AND P4, PT, R29, UR75, !P6 ;  /* 0x0000004b1d007c0c */ /* 0x000fe2000f781270 */
[----:B------:R-:W-:Y:S01]  /*572f0*/  VIADD R9, R23, 0x1e ;  /* 0x0000001e17097836 */ /* 0x000fe20000000000 */
[----:B------:R-:W1:Y:S01]  /*57300*/  LDCU UR76, c[0x0][0x398] ;  /* 0x00007300ff4c77ac */ /* 0x000e620008000800 */
[----:B------:R-:W1:Y:S01]  /*57310*/  LDCU UR29, c[0x0][0x398] ;  /* 0x00007300ff1d77ac */ /* 0x000e620008000800 */
[----:B------:R-:W1:Y:S01]  /*57320*/  LDCU UR48, c[0x0][0x398] ;  /* 0x00007300ff3077ac */ /* 0x000e620008000800 */
[----:B0-----:R-:W-:Y:S01]  /*57330*/  IMAD.WIDE R6, R0, 0x2, R16 ;  /* 0x0000000200067825 */ /* 0x001fe200078e0210 */
[----:B------:R-:W0:Y:S01]  /*57340*/  LDCU UR38, c[0x0][0x3b8] ;  /* 0x00007700ff2677ac */ /* 0x000e220008000800 */
[----:B---3--:R-:W-:Y:S01]  /*57350*/  PRMT R0, R10, 0x7632, R0 ;  /* 0x000076320a007816 */ /* 0x008fe20000000000 */
[----:B------:R3:W-:Y:S01]  /*57360*/  @P5 STG.E.U16 desc[UR8][R4.64], R10 ;  /* 0x0000000a04005986 */ /* 0x0007e2000c101508 */
[C---:B------:R-:W-:Y:S01]  /*57370*/  VIADD R8, R3.reuse, UR45 ;  /* 0x0000002d03087c36 */ /* 0x040fe20008000000 */
        /* <DEDUP_REMOVED lines=75> */
[----:B------:R-:W0:Y:S01]  /*57830*/  LDCU UR65, c[0x0][0x398] ;  /* 0x00007300ff4177ac */ /* 0x000e220008000800 */
[----:B------:R-:W0:Y:S02]  /*57840*/  LDCU UR26, c[0x0][0x39c] ;  /* 0x00007380ff1a77ac */ /* 0x000e240008000800 */
        /* <DEDUP_REMOVED lines=52> */
[----:B------:R-:W-:Y:S01]  /*57b90*/  ISETP.LT.AND P5, PT, R29, UR34, !P3 ;  /* 0x000000221d007c0c */ /* 0x000fe2000dfa1270 */
[----:B------:R-:W-:Y:S01]  /*57ba0*/  IMAD.WIDE R6, R0, 0x2, R14 ;  /* 0x0000000200067825 */ /* 0x000fe200078e020e */
[----:B------:R-:W-:Y:S01]  /*57bb0*/  ISETP.GE.AND P6, PT, R9, UR28, PT ;  /* 0x0000001c09007c0c */ /* 0x000fe2000bfc6270 */
[----:B------:R-:W1:Y:S01]  /*57bc0*/  LDCU UR64, c[0x0][0x39c] ;  /* 0x00007380ff4077ac */ /* 0x000e620008000800 */
        /* <DEDUP_REMOVED lines=114> */
[----:B------:R-:W-:-:S02]  /*582f0*/  ISETP.LT.AND P5, PT, R26, UR35, !P2 ;  /* 0x000000231a007c0c */ /* 0x000fc4000d7a1270 */
[----:B------:R-:W-:Y:S01]  /*58300*/  ISETP.LT.AND P6, PT, R29, UR45, !P2 ;  /* 0x0000002d1d007c0c */ /* 0x000fe2000d7c1270 */
[----:B------:R-:W-:Y:S01]  /*58310*/  IMAD.WIDE R4, R8, 0x2, R18 ;  /* 0x0000000208047825 */ /* 0x000fe200078e0212 */
[----:B------:R0:W-:Y:S01]  /*58320*/  @P1 STG.E.U16 desc[UR8][R6.64], R3 ;  /* 0x0000000306001986 */ /* 0x0001e2000c101508 */
[----:B------:R-:W-:Y:S01]  /*58330*/  ISETP.GE.AND P3, PT, R9, UR49, PT ;  /* 0x0000003109007c0c */ /* 0x000fe2000bf66270 */
[----:B------:R-:W1:Y:S01]  /*58340*/  LDCU UR35, c[0x0][0x39c] ;  /* 0x00007380ff2377ac */ /* 0x000e620008000800 */
[----:B------:R-:W-:Y:S01]  /*58350*/  ISETP.LT.AND P2, PT, R28, UR71, !P2 ;  /* 0x000000471c007c0c */ /* 0x000fe2000d741270 */
[C---:B------:R-:W-:Y:S01]  /*58360*/  VIADD R0, R8.reuse, UR52 ;  /* 0x0000003408007c36 */ /* 0x040fe20008000000 */
[----:B------:R-:W-:Y:S01]  /*58370*/  ISETP.LT.AND P1, PT, R27, UR72, !P3 ;  /* 0x000000481b007c0c */ /* 0x000fe2000df21270 */
[----:B------:R-:W1:Y:S01]  /*58380*/  LDCU UR45, c[0x0][0x398] ;  /* 0x00007300ff2d77ac */ /* 0x000e620008000800 */
        /* <DEDUP_REMOVED lines=11> */
[----:B------:R-:W-:-:S04]  /*58440*/  IMAD.WIDE R4, R8, 0x2, R12 ;  /* 0x0000000208047825 */ /* 0x000fc800078e020c */
        /* <DEDUP_REMOVED lines=21> */
[----:B------:R-:W-:Y:S01]  /*585a0*/  ISETP.LT.AND P4, PT, R29, UR43, !P6 ;  /* 0x0000002b1d007c0c */ /* 0x000fe2000f781270 */
        /* <DEDUP_REMOVED lines=14> */
[----:B------:R-:W0:Y:S01]  /*58690*/  LDCU UR70, c[0x0][0x398] ;  /* 0x00007300ff4677ac */ /* 0x000e220008000800 */
[----:B----4-:R-:W-:-:S03]  /*586a0*/  PRMT R0, R21, 0x7632, R0 ;  /* 0x0000763215007816 */ /* 0x010fc60000000000 */
        /* <DEDUP_REMOVED lines=10> */
[----:B------:R-:W-:Y:S01]  /*58750*/  ISETP.GE.AND P5, PT, R5, UR26, PT ;  /* 0x0000001a05007c0c */ /* 0x000fe2000bfa6270 */
[----:B------:R-:W-:Y:S01]  /*58760*/  VIADD R5, R23, 0x2b ;  /* 0x0000002b17057836 */ /* 0x000fe20000000000 */
[----:B------:R-:W0:Y:S02]  /*58770*/  LDCU UR65, c[0x0][0x398] ;  /* 0x00007300ff4177ac */ /* 0x000e240008000800 */
[----:B------:R-:W-:-:S02]  /*58780*/  ISETP.LT.AND P3, PT, R27, UR77, !P5 ;  /* 0x0000004d1b007c0c */ /* 0x000fc4000ef61270 */
[----:B------:R-:W-:Y:S01]  /*58790*/  ISETP.LT.AND P2, PT, R26, UR66, !P5 ;  /* 0x000000421a007c0c */ /* 0x000fe2000ef41270 */
[----:B------:R-:W-:Y:S01]  /*587a0*/  IMAD.WIDE R6, R4, 0x2, R18 ;  /* 0x0000000204067825 */ /* 0x000fe200078e0212 */
[----:B------:R-:W-:Y:S01]  /*587b0*/  ISETP.LT.AND P1, PT, R29, UR24, !P5 ;  /* 0x000000181d007c0c */ /* 0x000fe2000ef21270 */
[----:B------:R-:W0:Y:S01]  /*587c0*/  LDCU UR66, c[0x0][0x39c] ;  /* 0x00007380ff4277ac */ /* 0x000e220008000800 */
[----:B------:R-:W-:Y:S01]  /*587d0*/  ISETP.LT.AND P5, PT, R28, UR44, !P5 ;  /* 0x0000002c1c007c0c */ /* 0x000fe2000efa1270 */
[----:B------:R1:W-:Y:S01]  /*587e0*/  @P6 STG.E.U16 desc[UR8][R8.64], R3 ;  /* 0x0000000308006986 */ /* 0x0003e2000c101508 */
[----:B------:R-:W-:Y:S01]  /*587f0*/  ISETP.GE.AND P4, PT, R5, UR67, PT ;  /* 0x0000004305007c0c */ /* 0x000fe2000bf86270 */
[C---:B------:R-:W-:Y:S01]  /*58800*/  VIADD R0, R4.reuse, UR62 ;  /* 0x0000003e04007c36 */ /* 0x040fe20008000000 */
[----:B------:R-:W0:Y:S02]  /*58810*/  LDCU UR44, c[0x0][0x398] ;  /* 0x00007300ff2c77ac */ /* 0x000e240008000800 */
[----:B------:R-:W-:Y:S01]  /*58820*/  ISETP.LT.AND P6, PT, R27, UR33, !P4 ;  /* 0x000000211b007c0c */ /* 0x000fe2000e7c1270 */
[----:B------:R-:W0:Y:S01]  /*58830*/  LDCU UR26, c[0x0][0x398] ;  /* 0x00007300ff1a77ac */ /* 0x000e220008000800 */
[----:B------:R-:W0:Y:S01]  /*58840*/  LDCU UR24, c[0x0][0x398] ;  /* 0x00007300ff1877ac */ /* 0x000e220008000800 */
[----:B-1----:R-:W-:Y:S01]  /*58850*/  IMAD.WIDE R8, R4, 0x2, R14 ;  /* 0x0000000204087825 */ /* 0x002fe200078e020e */
[----:B------:R-:W1:Y:S01]  /*58860*/  LDCU UR77, c[0x0][0x3b8] ;  /* 0x00007700ff4d77ac */ /* 0x000e620008000800 */
[----:B---3--:R-:W-:Y:S01]  /*58870*/  PRMT R3, R10, 0x7632, R3 ;  /* 0x000076320a037816 */ /* 0x008fe20000000003 */
[----:B------:R3:W-:Y:S01]  /*58880*/  @P3 STG.E.U16 desc[UR8][R6.64], R10 ;  /* 0x0000000a06003986 */ /* 0x0007e2000c101508 */
[----:B------:R-:W0:Y:S03]  /*58890*/  LDCU UR62, c[0x0][0x398] ;  /* 0x00007300ff3e77ac */ /* 0x000e260008000800 */
[----:B------:R4:W-:Y:S01]  /*588a0*/  @P2 STG.E.U16 desc[UR8][R8.64], R3 ;  /* 0x0000000308002986 */ /* 0x0009e2000c101508 */
[----:B------:R-:W0:Y:S01]  /*588b0*/  LDCU UR67, c[0x0][0x398] ;  /* 0x00007300ff4377ac */ /* 0x000e220008000800 */
[----:B------:R-:W0:Y:S02]  /*588c0*/  LDCU UR33, c[0x0][0x3b8] ;  /* 0x00007700ff2177ac */ /* 0x000e240008000800 */
[----:B---3--:R-:W3:Y:S01]  /*588d0*/  LDL.LU R10, [R1+0x54] ;  /* 0x00005400010a7983 */ /* 0x008ee20000300800 */
[----:B------:R-:W-:-:S04]  /*588e0*/  IMAD.WIDE R6, R4, 0x2, R12 ;  /* 0x0000000204067825 */ /* 0x000fc800078e020c */
[----:B------:R-:W-:Y:S01]  /*588f0*/  IMAD.WIDE R4, R4, 0x2, R16 ;  /* 0x0000000204047825 */ /* 0x000fe200078e0210 */
[----:B----4-:R-:W-:Y:S01]  /*58900*/  PRMT R9, R21, 0x7632, R9 ;  /* 0x0000763215097816 */ /* 0x010fe20000000009 */
[----:B------:R4:W-:Y:S02]  /*58910*/  @P1 STG.E.U16 desc[UR8][R6.64], R21 ;  /* 0x0000001506001986 */ /* 0x0009e4000c101508 */
[----:B------:R-:W-:Y:S02]  /*58920*/  VIADD R8, R23, 0x2c ;  /* 0x0000002c17087836 */ /* 0x000fe40000000000 */
[----:B------:R0:W-:Y:S03]  /*58930*/  @P5 STG.E.U16 desc[UR8][R4.64], R9 ;  /* 0x0000000904005986 */ /* 0x0001e6000c101508 */
[----:B------:R-:W-:Y:S02]  /*58940*/  ISETP.GE.AND P1, PT, R8, UR64, PT ;  /* 0x0000004008007c0c */ /* 0x000fe4000bf26270 */
[----:B------:R-:W-:Y:S01]  /*58950*/  ISETP.LT.AND P3, PT, R26, UR63, !P4 ;  /* 0x0000003f1a007c0c */ /* 0x000fe2000e761270 */
[C---:B------:R-:W-:Y:S01]  /*58960*/  VIADD R3, R0.reuse, UR59 ;  /* 0x0000003b00037c36 */ /* 0x040fe20008000000 */
[----:B----4-:R-:W4:Y:S01]  /*58970*/  LDL.LU R21, [R1+0x88] ;  /* 0x0000880001157983 */ /* 0x010f220000300800 */
[----:B0-----:R-:W-:Y:S01]  /*58980*/  IMAD.WIDE R4, R0, 0x2, R18 ;  /* 0x0000000200047825 */ /* 0x001fe200078e0212 */
[----:B--2---:R-:W-:-:S04]  /*58990*/  PRMT R8, R22, 0x7632, R8 ;  /* 0x0000763216087816 */ /* 0x004fc80000000008 */
[----:B------:R0:W-:Y:S01]  /*589a0*/  @P6 STG.E.U16 desc[UR8][R4.64], R22 ;  /* 0x0000001604006986 */ /* 0x0001e2000c101508 */
[----:B------:R-:W-:Y:S01]  /*589b0*/  ISETP.LT.AND P2, PT, R29, UR20, !P4 ;  /* 0x000000141d007c0c */ /* 0x000fe2000e741270 */
[----:B------:R-:W-:Y:S01]  /*589c0*/  IMAD.WIDE R6, R0, 0x2, R14 ;  /* 0x0000000200067825 */ /* 0x000fe200078e020e */
[----:B------:R-:W-:Y:S01]  /*589d0*/  ISETP.LT.AND P5, PT, R27, UR34, !P1 ;  /* 0x000000221b007c0c */ /* 0x000fe2000cfa1270 */
[----:B------:R-:W2:Y:S02]  /*589e0*/  LDCU UR63, c[0x0][0x39c] ;  /* 0x00007380ff3f77ac */ /* 0x000ea40008000800 */
[----:B------:R-:W-:Y:S01]  /*589f0*/  VIADD R9, R23, 0x2d ;  /* 0x0000002d17097836 */ /* 0x000fe20000000000 */
[----:B------:R-:W1:Y:S01]  /*58a00*/  LDCU UR59, c[0x0][0x398] ;  /* 0x00007300ff3b77ac */ /* 0x000e620008000800 */
[----:B0-----:R-:W2:Y:S01]  /*58a10*/  LDL.LU R22, [R1+0x78] ;  /* 0x0000780001167983 */ /* 0x001ea20000300800 */
[----:B------:R-:W-:Y:S01]  /*58a20*/  ISETP.LT.AND P4, PT, R28, UR41, !P4 ;  /* 0x000000291c007c0c */ /* 0x000fe2000e781270 */
[----:B------:R-:W-:Y:S01]  /*58a30*/  IMAD.WIDE R4, R0, 0x2, R12 ;  /* 0x0000000200047825 */ /* 0x000fe200078e020c */
[----:B------:R-:W-:Y:S01]  /*58a40*/  ISETP.LT.AND P6, PT, R26, UR60, !P1 ;  /* 0x0000003c1a007c0c */ /* 0x000fe2000cfc1270 */
[----:B------:R0:W-:Y:S01]  /*58a50*/  @P3 STG.E.U16 desc[UR8][R6.64], R8 ;  /* 0x0000000806003986 */ /* 0x0001e2000c101508 */
[----:B------:R-:W-:Y:S01]  /*58a60*/  ISETP.LT.AND P3, PT, R29, UR42, !P1 ;  /* 0x0000002a1d007c0c */ /* 0x000fe2000cf61270 */
[----:B------:R-:W1:Y:S01]  /*58a70*/  LDCU UR20, c[0x0][0x398] ;  /* 0x00007300ff1477ac */ /* 0x000e620008000800 */
[----:B------:R-:W1:Y:S01]  /*58a80*/  LDCU UR41, c[0x0][0x398] ;  /* 0x00007300ff2977ac */ /* 0x000e620008000800 */
[----:B------:R-:W1:Y:S01]  /*58a90*/  LDCU UR60, c[0x0][0x39c] ;  /* 0x00007380ff3c77ac */ /* 0x000e620008000800 */
[----:B0-----:R-:W-:Y:S01]  /*58aa0*/  IMAD.WIDE R6, R0, 0x2, R16 ;  /* 0x0000000200067825 */ /* 0x001fe200078e0210 */
[----:B------:R-:W0:Y:S03]  /*58ab0*/  LDCU UR64, c[0x0][0x398] ;  /* 0x00007300ff4077ac */ /* 0x000e260008000800 */
[C---:B------:R-:W-:Y:S01]  /*58ac0*/  VIADD R8, R3.reuse, UR56 ;  /* 0x0000003803087c36 */ /* 0x040fe20008000000 */
[----:B------:R-:W0:Y:S01]  /*58ad0*/  LDCU UR34, c[0x0][0x3b8] ;  /* 0x00007700ff2277ac */ /* 0x000e220008000800 */
[----:B---3--:R3:W-:Y:S01]  /*58ae0*/  @P2 STG.E.U16 desc[UR8][R4.64], R10 ;  /* 0x0000000a04002986 */ /* 0x0087e2000c101508 */
[----:B------:R-:W-:Y:S01]  /*58af0*/  PRMT R0, R10, 0x7632, R0 ;  /* 0x000076320a007816 */ /* 0x000fe20000000000 */
[----:B------:R-:W0:Y:S04]  /*58b00*/  LDCU UR42, c[0x0][0x398] ;  /* 0x00007300ff2a77ac */ /* 0x000e280008000800 */
[----:B------:R1:W-:Y:S01]  /*58b10*/  @P4 STG.E.U16 desc[UR8][R6.64], R0 ;  /* 0x0000000006004986 */ /* 0x0003e2000c101508 */
[----:B------:R-:W-:Y:S01]  /*58b20*/  ISETP.LT.AND P1, PT, R28, UR28, !P1 ;  /* 0x0000001c1c007c0c */ /* 0x000fe2000cf21270 */
[----:B------:R-:W0:Y:S02]  /*58b30*/  LDCU UR28, c[0x0][0x398] ;  /* 0x00007300ff1c77ac */ /* 0x000e240008000800 */
[----:B---3--:R-:W3:Y:S01]  /*58b40*/  LDL.LU R10, [R1+0x68] ;  /* 0x00006800010a7983 */ /* 0x008ee20000300800 */
[C---:B------:R-:W-:Y:S01]  /*58b50*/  IMAD.WIDE R4, R3.reuse, 0x2, R18 ;  /* 0x0000000203047825 */ /* 0x040fe200078e0212 */
[----:B------:R-:W0:Y:S03]  /*58b60*/  LDCU UR56, c[0x0][0x398] ;  /* 0x00007300ff3877ac */ /* 0x000e260008000800 */
[----:B-1----:R-:W-:Y:S01]  /*58b70*/  IMAD.WIDE R6, R3, 0x2, R14 ;  /* 0x0000000203067825 */ /* 0x002fe200078e020e */
[----:B----4-:R-:W-:Y:S01]  /*58b80*/  PRMT R0, R21, 0x7632, R0 ;  /* 0x0000763215007816 */ /* 0x010fe20000000000 */
[----:B------:R1:W-:Y:S04]  /*58b90*/  @P5 STG.E.U16 desc[UR8][R4.64], R21 ;  /* 0x0000001504005986 */ /* 0x0003e8000c101508 */
[----:B------:R4:W-:Y:S04]  /*58ba0*/  @P6 STG.E.U16 desc[UR8][R6.64], R0 ;  /* 0x0000000006006986 */ /* 0x0009e8000c101508 */
[----:B-1----:R-:W3:Y:S01]  /*58bb0*/  LDL.LU R21, [R1+0x58] ;  /* 0x0000580001157983 */ /* 0x002ee20000300800 */
[----:B------:R-:W-:-:S04]  /*58bc0*/  IMAD.WIDE R4, R3, 0x2, R12 ;  /* 0x0000000203047825 */ /* 0x000fc800078e020c */
[----:B----4-:R-:W-:Y:S01]  /*58bd0*/  IMAD.WIDE R6, R3, 0x2, R16 ;  /* 0x0000000203067825 */ /* 0x010fe200078e0210 */
[----:B--2---:R-:W-:Y:S01]  /*58be0*/  PRMT R3, R22, 0x7632, R3 ;  /* 0x0000763216037816 */ /* 0x004fe20000000003 */
[----:B------:R1:W-:Y:S04]  /*58bf0*/  @P3 STG.E.U16 desc[UR8][R4.64], R22 ;  /* 0x0000001604003986 */ /* 0x0003e8000c101508 */
[----:B-1----:R-:W2:Y:S01]  /*58c00*/  LDL.LU R22, [R1+0x8c] ;  /* 0x00008c0001167983 */ /* 0x002ea20000300800 */
[----:B------:R-:W-:Y:S01]  /*58c10*/  ISETP.GE.AND P2, PT, R9, UR61, PT ;  /* 0x0000003d09007c0c */ /* 0x000fe2000bf46270 */
[----:B------:R-:W-:Y:S01]  /*58c20*/  VIADD R9, R23, 0x2e ;  /* 0x0000002e17097836 */ /* 0x000fe20000000000 */
[----:B------:R-:W1:Y:S02]  /*58c30*/  LDCU UR61, c[0x0][0x398] ;  /* 0x00007300ff3d77ac */ /* 0x000e640008000800 */
        /* <DEDUP_REMOVED lines=11> */
[----:B----4-:R-:W-:Y:S01]  /*58cf0*/  IMAD.WIDE R6, R8, 0x2, R14 ;  /* 0x0000000208067825 */ /* 0x010fe200078e020e */
[----:B------:R-:W4:Y:S01]  /*58d00*/  LDCU UR39, c[0x0][0x398] ;  /* 0x00007300ff2777ac */ /* 0x000f220008000800 */
        /* <DEDUP_REMOVED lines=11> */
[----:B------:R-:W-:Y:S01]  /*58dc0*/  PRMT R8, R21, 0x7632, R8 ;  /* 0x0000763215087816 */ /* 0x000fe20000000008 */
[----:B------:R1:W-:Y:S04]  /*58dd0*/  @P6 STG.E.U16 desc[UR8][R4.64], R21 ;  /* 0x0000001504006986 */ /* 0x0003e8000c101508 */
[----:B------:R2:W-:Y:S04]  /*58de0*/  @P2 STG.E.U16 desc[UR8][R6.64], R8 ;  /* 0x0000000806002986 */ /* 0x0005e8000c101508 */
[----:B-1----:R-:W4:Y:S01]  /*58df0*/  LDL.LU R21, [R1+0x6c] ;  /* 0x00006c0001157983 */ /* 0x002f220000300800 */
[----:B------:R-:W-:Y:S01]  /*58e00*/  IMAD.WIDE R4, R0, 0x2, R18 ;  /* 0x0000000200047825 */ /* 0x000fe200078e0212 */
[----:B--2---:R-:W-:-:S04]  /*58e10*/  PRMT R8, R22, 0x7632, R8 ;  /* 0x0000763216087816 */ /* 0x004fc80000000008 */
[----:B------:R1:W-:Y:S04]  /*58e20*/  @P1 STG.E.U16 desc[UR8][R4.64], R22 ;  /* 0x0000001604001986 */ /* 0x0003e8000c101508 */
[----:B-1----:R-:W2:Y:S01]  /*58e30*/  LDL.LU R22, [R1+0x5c] ;  /* 0x00005c0001167983 */ /* 0x002ea20000300800 */
[----:B------:R-:W-:Y:S02]  /*58e40*/  ISETP.LT.AND P4, PT, R26, UR54, !P3 ;  /* 0x000000361a007c0c */ /* 0x000fe4000df81270 */
[----:B------:R-:W-:Y:S02]  /*58e50*/  ISETP.LT.AND P5, PT, R29, UR22, !P3 ;  /* 0x000000161d007c0c */ /* 0x000fe4000dfa1270 */
[----:B------:R-:W-:Y:S01]  /*58e60*/  ISETP.GE.AND P6, PT, R9, UR55, PT ;  /* 0x0000003709007c0c */ /* 0x000fe2000bfc6270 */
[----:B------:R-:W-:Y:S01]  /*58e70*/  IMAD.WIDE R6, R0, 0x2, R14 ;  /* 0x0000000200067825 */ /* 0x000fe200078e020e */
[----:B------:R-:W-:Y:S01]  /*58e80*/  ISETP.LT.AND P3, PT, R28, UR32, !P3 ;  /* 0x000000201c007c0c */ /* 0x000fe2000df61270 */
[----:B------:R-:W1:Y:S01]  /*58e90*/  LDCU UR54, c[0x0][0x39c] ;  /* 0x00007380ff3677ac */ /* 0x000e620008000800 */
[----:B------:R-:W-:Y:S01]  /*58ea0*/  ISETP.LT.AND P2, PT, R27, UR37, !P6 ;  /* 0x000000251b007c0c */ /* 0x000fe2000f741270 */
[----:B------:R-:W-:Y:S01]  /*58eb0*/  IMAD.WIDE R4, R0, 0x2, R12 ;  /* 0x0000000200047825 */ /* 0x000fe200078e020c */
[----:B------:R-:W-:Y:S01]  /*58ec0*/  ISETP.LT.AND P1, PT, R26, UR47, !P6 ;  /* 0x0000002f1a007c0c */ /* 0x000fe2000f721270 */
[----:B------:R-:W0:Y:S02]  /*58ed0*/  LDCU UR22, c[0x0][0x398] ;  /* 0x00007300ff1677ac */ /* 0x000e240008000800 */
[C---:B------:R-:W-:Y:S01]  /*58ee0*/  VIADD R3, R0.reuse, UR50 ;  /* 0x0000003200037c36 */ /* 0x040fe20008000000 */
[----:B------:R1:W-:Y:S01]  /*58ef0*/  @P4 STG.E.U16 desc[UR8][R6.64], R8 ;  /* 0x0000000806004986 */ /* 0x0003e2000c101508 */
[----:B------:R-:W-:Y:S01]  /*58f00*/  ISETP.LT.AND P4, PT, R29, UR51, !P6 ;  /* 0x000000331d007c0c */ /* 0x000fe2000f781270 */
[----:B------:R-:W-:Y:S01]  /*58f10*/  VIADD R9, R23, 0x30 ;  /* 0x0000003017097836 */ /* 0x000fe20000000000 */
[----:B------:R-:W0:Y:S01]  /*58f20*/  LDCU UR32, c[0x0][0x398] ;  /* 0x00007300ff2077ac */ /* 0x000e220008000800 */
[----:B------:R-:W0:Y:S01]  /*58f30*/  LDCU UR50, c[0x0][0x398] ;  /* 0x00007300ff3277ac */ /* 0x000e220008000800 */
[----:B------:R-:W0:Y:S01]  /*58f40*/  LDCU UR47, c[0x0][0x39c] ;  /* 0x00007380ff2f77ac */ /* 0x000e220008000800 */
[----:B-1----:R-:W-:Y:S01]  /*58f50*/  IMAD.WIDE R6, R0, 0x2, R16 ;  /* 0x0000000200067825 */ /* 0x002fe200078e0210 */
[----:B---3--:R-:W-:Y:S01]  /*58f60*/  PRMT R0, R10, 0x7632, R0 ;  /* 0x000076320a007816 */ /* 0x008fe20000000000 */
[----:B------:R1:W-:Y:S02]  /*58f70*/  @P5 STG.E.U16 desc[UR8][R4.64], R10 ;  /* 0x0000000a04005986 */ /* 0x0003e4000c101508 */
[C---:B------:R-:W-:Y:S01]  /*58f80*/  VIADD R8, R3.reuse, UR76 ;  /* 0x0000004c03087c36 */ /* 0x040fe20008000000 */
[----:B------:R-:W3:Y:S01]  /*58f90*/  LDCU UR55, c[0x0][0x398] ;  /* 0x00007300ff3777ac */ /* 0x000ee20008000800 */
[----:B------:R0:W-:Y:S01]  /*58fa0*/  @P3 STG.E.U16 desc[UR8][R6.64], R0 ;  /* 0x0000000006003986 */ /* 0x0001e2000c101508 */
[----:B------:R-:W2:Y:S01]  /*58fb0*/  LDCU UR51, c[0x0][0x398] ;  /* 0x00007300ff3377ac */ /* 0x000ea20008000800 */
[----:B------:R-:W2:Y:S02]  /*58fc0*/  LDCU UR37, c[0x0][0x3b8] ;  /* 0x00007700ff2577ac */ /* 0x000ea40008000800 */
[----:B-1----:R-:W3:Y:S01]  /*58fd0*/  LDL.LU R10, [R1+0x40] ;  /* 0x00004000010a7983 */ /* 0x002ee20000300800 */
[----:B------:R-:W-:Y:S01]  /*58fe0*/  IMAD.WIDE R4, R3, 0x2, R18 ;  /* 0x0000000203047825 */ /* 0x000fe200078e0212 */
[----:B------:R-:W-:Y:S01]  /*58ff0*/  ISETP.GE.AND P5, PT, R9, UR29, PT ;  /* 0x0000001d09007c0c */ /* 0x000fe2000bfa6270 */
[----:B------:R-:W1:Y:S02]  /*59000*/  LDCU UR76, c[0x0][0x398] ;  /* 0x00007300ff4c77ac */ /* 0x000e640008000800 */
[----:B0-----:R-:W-:Y:S01]  /*59010*/  IMAD.WIDE R6, R3, 0x2, R14 ;  /* 0x0000000203067825 */ /* 0x001fe200078e020e */
[----:B----4-:R-:W-:Y:S01]  /*59020*/  PRMT R0, R21, 0x7632, R0 ;  /* 0x0000763215007816 */ /* 0x010fe20000000000 */
[----:B------:R0:W-:Y:S01]  /*59030*/  @P2 STG.E.U16 desc[UR8][R4.64], R21 ;  /* 0x0000001504002986 */ /* 0x0001e2000c101508 */
[----:B------:R-:W-:Y:S01]  /*59040*/  ISETP.LT.AND P6, PT, R28, UR4, !P6 ;  /* 0x000000041c007c0c */ /* 0x000fe2000f7c1270 */
[----:B------:R-:W-:Y:S01]  /*59050*/  VIADD R9, R23, 0x31 ;  /* 0x0000003117097836 */ /* 0x000fe20000000000 */
[----:B------:R-:W4:Y:S01]  /*59060*/  LDCU UR29, c[0x0][0x398] ;  /* 0x00007300ff1d77ac */ /* 0x000f220008000800 */
[----:B------:R1:W-:Y:S04]  /*59070*/  @P1 STG.E.U16 desc[UR8][R6.64], R0 ;  /* 0x0000000006001986 */ /* 0x0003e8000c101508 */
[----:B0-----:R-:W4:Y:S01]  /*59080*/  LDL.LU R21, [R1+0x1e0] ;  /* 0x0001e00001157983 */ /* 0x001f220000300800 */
[----:B------:R-:W-:Y:S01]  /*59090*/  IMAD.WIDE R4, R3, 0x2, R12 ;  /* 0x0000000203047825 */ /* 0x000fe200078e020c */
[----:B------:R-:W-:Y:S01]  /*590a0*/  ISETP.LT.AND P3, PT, R27, UR48, !P5 ;  /* 0x000000301b007c0c */ /* 0x000fe2000ef61270 */
[----:B------:R-:W0:Y:S02]  /*590b0*/  LDCU UR4, c[0x0][0x398] ;  /* 0x00007300ff0477ac */ /* 0x000e240008000800 */
[----:B-1----:R-:W-:Y:S01]  /*590c0*/  IMAD.WIDE R6, R3, 0x2, R16 ;  /* 0x0000000203067825 */ /* 0x002fe200078e0210 */
[----:B------:R-:W-:Y:S01]  /*590d0*/  ISETP.LT.AND P2, PT, R26, UR74, !P5 ;  /* 0x0000004a1a007c0c */ /* 0x000fe2000ef41270 */
[----:B------:R-:W1:Y:S01]  /*590e0*/  LDCU UR48, c[0x0][0x3b8] ;  /* 0x00007700ff3077ac */ /* 0x000e620008000800 */
[----:B------:R-:W-:-:S02]  /*590f0*/  ISETP.LT.AND P1, PT, R29, UR38, !P5 ;  /* 0x000000261d007c0c */ /* 0x000fc4000ef21270 */
[----:B--2---:R-:W-:Y:S01]  /*59100*/  PRMT R3, R22, 0x7632, R3 ;  /* 0x0000763216037816 */ /* 0x004fe20000000003 */
[----:B------:R2:W-:Y:S01]  /*59110*/  @P4 STG.E.U16 desc[UR8][R4.64], R22 ;  /* 0x0000001604004986 */ /* 0x0005e2000c101508 */
[C---:B------:R-:W-:Y:S01]  /*59120*/  VIADD R0, R8.reuse, UR75 ;  /* 0x0000004b08007c36 */ /* 0x040fe20008000000 */
[----:B------:R-:W0:Y:S01]  /*59130*/  LDCU UR74, c[0x0][0x39c] ;  /* 0x00007380ff4a77ac */ /* 0x000e220008000800 */
[----:B------:R-:W0:Y:S01]  /*59140*/  LDCU UR38, c[0x0][0x398] ;  /* 0x00007300ff2677ac */ /* 0x000e220008000800 */
[----:B--2---:R-:W2:Y:S01]  /*59150*/  LDL.LU R22, [R1+0x160] ;  /* 0x0001600001167983 */ /* 0x004ea20000300800 */
[----:B------:R-:W-:Y:S01]  /*59160*/  IMAD.WIDE R4, R8, 0x2, R18 ;  /* 0x0000000208047825 */ /* 0x000fe200078e0212 */
[----:B------:R-:W-:Y:S01]  /*59170*/  ISETP.GE.AND P4, PT, R9, UR35, PT ;  /* 0x0000002309007c0c */ /* 0x000fe2000bf86270 */
[----:B------:R-:W0:Y:S01]  /*59180*/  LDCU UR75, c[0x0][0x398] ;  /* 0x00007300ff4b77ac */ /* 0x000e220008000800 */
[----:B------:R-:W-:Y:S01]  /*59190*/  ISETP.LT.AND P5, PT, R28, UR27, !P5 ;  /* 0x0000001b1c007c0c */ /* 0x000fe2000efa1270 */
        /* <DEDUP_REMOVED lines=8> */
[----:B------:R1:W-:Y:S04]  /*59220*/  @P3 STG.E.U16 desc[UR8][R4.64], R10 ;  /* 0x0000000a04003986 */ /* 0x0003e8000c101508 */
[----:B------:R3:W-:Y:S04]  /*59230*/  @P2 STG.E.U16 desc[UR8][R6.64], R3 ;  /* 0x0000000306002986 */ /* 0x0007e8000c101508 */
[----:B-1----:R-:W2:Y:S01]  /*59240*/  LDL.LU R10, [R1+0x44] ;  /* 0x00004400010a7983 */ /* 0x002ea20000300800 */
[----:B------:R-:W-:-:S04]  /*59250*/  IMAD.WIDE R4, R8, 0x2, R12 ;  /* 0x0000000208047825 */ /* 0x000fc800078e020c */
[----:B---3--:R-:W-:Y:S01]  /*59260*/  IMAD.WIDE R6, R8, 0x2, R16 ;  /* 0x0000000208067825 */ /* 0x008fe200078e0210 */
[----:B----4-:R-:W-:Y:S01]  /*59270*/  PRMT R8, R21, 0x7632, R8 ;  /* 0x0000763215087816 */ /* 0x010fe20000000008 */
[----:B------:R1:W-:Y:S04]  /*59280*/  @P1 STG.E.U16 desc[UR8][R4.64], R21 ;  /* 0x0000001504001986 */ /* 0x0003e8000c101508 */
[----:B------:R2:W-:Y:S01]  /*59290*/  @P5 STG.E.U16 desc[UR8][R6.64], R8 ;  /* 0x0000000806005986 */ /* 0x0005e2000c101508 */
[----:B-1----:R-:W-:-:S03]  /*592a0*/  IMAD.WIDE R4, R0, 0x2, R18 ;  /* 0x0000000200047825 */ /* 0x002fc600078e0212 */
[----:B------:R-:W3:Y:S01]  /*592b0*/  LDL.LU R21, [R1+0x1e4] ;  /* 0x0001e40001157983 */ /* 0x000ee20000300800 */
[----:B--2---:R-:W-:-:S03]  /*592c0*/  PRMT R8, R22, 0x7632, R8 ;  /* 0x0000763216087816 */ /* 0x004fc60000000008 */
        /* <DEDUP_REMOVED lines=9> */
[----:B------:R-:W-:Y:S01]  /*59360*/  VIADD R5, R23, 0x33 ;  /* 0x0000003317057836 */ /* 0x000fe20000000000 */
[----:B------:R-:W-:Y:S01]  /*59370*/  ISETP.LT.AND P6, PT, R26, UR68, !P1 ;  /* 0x000000441a007c0c */ /* 0x000fe2000cfc1270 */
[----:B------:R-:W-:Y:S01]  /*59380*/  VIADD R3, R0, UR72 ;  /* 0x0000004800037c36 */ /* 0x000fe20008000000 */
[----:B------:R-:W4:Y:S01]  /*59390*/  LDCU UR52, c[0x0][0x398] ;  /* 0x00007300ff3477ac */ /* 0x000f220008000800 */
[----:B------:R0:W-:Y:S01]  /*593a0*/  @P3 STG.E.U16 desc[UR8][R6.64], R8 ;  /* 0x0000000806003986 */ /* 0x0001e2000c101508 */
[----:B------:R-:W-:Y:S02]  /*593b0*/  ISETP.LT.AND P3, PT, R29, UR73, !P1 ;  /* 0x000000491d007c0c */ /* 0x000fe4000cf61270 */
[----:B------:R-:W-:Y:S01]  /*593c0*/  ISETP.LT.AND P1, PT, R28, UR36, !P1 ;  /* 0x000000241c007c0c */ /* 0x000fe2000cf21270 */
[----:B------:R-:W-:Y:S01]  /*593d0*/  VIADD R4, R3, UR69 ;  /* 0x0000004503047c36 */ /* 0x000fe20008000000 */
[----:B------:R-:W1:Y:S01]  /*593e0*/  LDCU UR49, c[0x0][0x398] ;  /* 0x00007300ff3177ac */ /* 0x000e620008000800 */
[----:B------:R-:W1:Y:S01]  /*593f0*/  LDCU UR72, c[0x0][0x398] ;  /* 0x00007300ff4877ac */ /* 0x000e620008000800 */
[C---:B0-----:R-:W-:Y:S01]  /*59400*/  IMAD.WIDE R6, R0.reuse, 0x2, R12 ;  /* 0x0000000200067825 */ /* 0x041fe200078e020c */
[----:B------:R-:W0:Y:S03]  /*59410*/  LDCU UR68, c[0x0][0x39c] ;  /* 0x00007380ff4477ac */ /* 0x000e260008000800 */
[----:B------:R-:W-:Y:S01]  /*59420*/  IMAD.WIDE R8, R0, 0x2, R16 ;  /* 0x0000000200087825 */ /* 0x000fe200078e0210 */
[----:B------:R-:W-:Y:S01]  /*59430*/  PRMT R0, R24, 0x7632, R0 ;  /* 0x0000763218007816 */ /* 0x000fe20000000000 */
[----:B------:R1:W-:Y:S01]  /*59440*/  @P2 STG.E.U16 desc[UR8][R6.64], R24 ;  /* 0x0000001806002986 */ /* 0x0003e2000c101508 */
[----:B------:R-:W-:Y:S01]  /*59450*/  ISETP.GE.AND P2, PT, R5, UR30, PT ;  /* 0x0000001e05007c0c */ /* 0x000fe2000bf46270 */
[----:B------:R-:W0:Y:S02]  /*59460*/  LDCU UR16, c[0x0][0x398] ;  /* 0x00007300ff1077ac */ /* 0x000e240008000800 */
[----:B------:R4:W-:Y:S01]  /*59470*/  @P4 STG.E.U16 desc[UR8][R8.64], R0 ;  /* 0x0000000008004986 */ /* 0x0009e2000c101508 */
[----:B------:R-:W-:Y:S01]  /*59480*/  ISETP.LT.AND P4, PT, R27, UR43, !P2 ;  /* 0x0000002b1b007c0c */ /* 0x000fe2000d781270 */
[----:B------:R-:W0:Y:S01]  /*59490*/  LDCU UR73, c[0x0][0x398] ;  /* 0x00007300ff4977ac */ /* 0x000e220008000800 */
[----:B------:R-:W0:Y:S01]  /*594a0*/  LDCU UR46, c[0x0][0x3b8] ;  /* 0x00007700ff2e77ac */ /* 0x000e220008000800 */
[C---:B-1----:R-:W-:Y:S01]  /*594b0*/  IMAD.WIDE R6, R3.reuse, 0x2, R18 ;  /* 0x0000000203067825 */ /* 0x042fe200078e0212 */
[----:B------:R-:W1:Y:S03]  /*594c0*/  LDCU UR36, c[0x0][0x398] ;  /* 0x00007300ff2477ac */ /* 0x000e660008000800 */
[----:B----4-:R-:W-:Y:S01]  /*594d0*/  IMAD.WIDE R8, R3, 0x2, R14 ;  /* 0x0000000203087825 */ /* 0x010fe200078e020e */
[----:B------:R-:W-:Y:S01]  /*594e0*/  PRMT R0, R10, 0x7632, R0 ;  /* 0x000076320a007816 */ /* 0x000fe20000000000 */
[----:B------:R4:W-:Y:S01]  /*594f0*/  @P5 STG.E.U16 desc[UR8][R6.64], R10 ;  /* 0x0000000a06005986 */ /* 0x0009e2000c101508 */
[----:B------:R-:W0:Y:S01]  /*59500*/  LDCU UR69, c[0x0][0x398] ;  /* 0x00007300ff4577ac */ /* 0x000e220008000800 */
[----:B------:R-:W-:-:S02]  /*59510*/  VIADD R5, R23, 0x34 ;  /* 0x0000003417057836 */ /* 0x000fc40000000000 */
[----:B------:R1:W-:Y:S01]  /*59520*/  @P6 STG.E.U16 desc[UR8][R8.64], R0 ;  /* 0x0000000008006986 */ /* 0x0003e2000c101508 */
[----:B------:R-:W0:Y:S01]  /*59530*/  LDCU UR30, c[0x0][0x398] ;  /* 0x00007300ff1e77ac */ /* 0x000e220008000800 */
[----:B------:R-:W0:Y:S01]  /*59540*/  LDCU UR43, c[0x0][0x3b8] ;  /* 0x00007700ff2b77ac */ /* 0x000e220008000800 */
[C---:B----4-:R-:W-:Y:S01]  /*59550*/  IMAD.WIDE R6, R3.reuse, 0x2, R12 ;  /* 0x0000000203067825 */ /* 0x050fe200078e020c */
[----:B------:R-:W4:Y:S03]  /*59560*/  LDL.LU R10, [R1+0x48] ;  /* 0x00004800010a7983 */ /* 0x000f260000300800 */
[----:B-1----:R-:W-:Y:S01]  /*59570*/  IMAD.WIDE R8, R3, 0x2, R16 ;  /* 0x0000000203087825 */ /* 0x002fe200078e0210 */
[----:B---3--:R-:W-:Y:S01]  /*59580*/  PRMT R3, R21, 0x7632, R3 ;  /* 0x0000763215037816 */ /* 0x008fe20000000003 */
[----:B------:R1:W-:Y:S01]  /*59590*/  @P3 STG.E.U16 desc[UR8][R6.64], R21 ;  /* 0x0000001506003986 */ /* 0x0003e2000c101508 */
[----:B------:R-:W-:-:S02]  /*595a0*/  ISETP.GE.AND P3, PT, R5, UR66, PT ;  /* 0x0000004205007c0c */ /* 0x000fc4000bf66270 */
[----:B------:R-:W-:Y:S01]  /*595b0*/  ISETP.LT.AND P5, PT, R26, UR65, !P2 ;  /* 0x000000411a007c0c */ /* 0x000fe2000d7a1270 */
[----:B------:R2:W-:Y:S01]  /*595c0*/  @P1 STG.E.U16 desc[UR8][R8.64], R3 ;  /* 0x0000000308001986 */ /* 0x0005e2000c101508 */
[----:B------:R-:W-:Y:S01]  /*595d0*/  ISETP.LT.AND P6, PT, R29, UR70, !P2 ;  /* 0x000000461d007c0c */ /* 0x000fe2000d7c1270 */
[C---:B------:R-:W-:Y:S01]  /*595e0*/  VIADD R0, R4.reuse, UR77 ;  /* 0x0000004d04007c36 */ /* 0x040fe20008000000 */
[----:B------:R-:W3:Y:S01]  /*595f0*/  LDCU UR65, c[0x0][0x39c] ;  /* 0x00007380ff4177ac */ /* 0x000ee20008000800 */
[----:B------:R-:W0:Y:S01]  /*59600*/  LDCU UR66, c[0x0][0x398] ;  /* 0x00007300ff4277ac */ /* 0x000e220008000800 */
[----:B-1----:R-:W-:Y:S01]  /*59610*/  IMAD.WIDE R6, R4, 0x2, R18 ;  /* 0x0000000204067825 */ /* 0x002fe200078e0212 */
[----:B--2---:R-:W-:-:S04]  /*59620*/  PRMT R3, R22, 0x7632, R3 ;  /* 0x0000763216037816 */ /* 0x004fc80000000003 */
[----:B------:R1:W-:Y:S01]  /*59630*/  @P4 STG.E.U16 desc[UR8][R6.64], R22 ;  /* 0x0000001606004986 */ /* 0x0003e2000c101508 */
[----:B------:R-:W-:Y:S01]  /*59640*/  ISETP.LT.AND P4, PT, R26, UR44, !P3 ;  /* 0x0000002c1a007c0c */ /* 0x000fe2000df81270 */
[----:B------:R-:W-:Y:S01]  /*59650*/  IMAD.WIDE R8, R4, 0x2, R14 ;  /* 0x0000000204087825 */ /* 0x000fe200078e020e */
[----:B------:R-:W-:Y:S01]  /*59660*/  ISETP.LT.AND P2, PT, R28, UR26, !P2 ;  /* 0x0000001a1c007c0c */ /* 0x000fe2000d741270 */
[----:B------:R-:W2:Y:S01]  /*59670*/  LDL.LU R26, [R1+0x1960] ;  /* 0x00196000011a7983 */ /* 0x000ea20000300800 */
[----:B------:R-:W-:Y:S01]  /*59680*/  ISETP.LT.AND P1, PT, R27, UR24, !P3 ;  /* 0x000000181b007c0c */ /* 0x000fe2000df21270 */
[----:B------:R-:W0:Y:S02]  /*59690*/  LDCU UR70, c[0x0][0x398] ;  /* 0x00007300ff4677ac */ /* 0x000e240008000800 */
[----:B------:R-:W2:Y:S01]  /*596a0*/  LDL.LU R21, [R1+0x1e8] ;  /* 0x0001e80001157983 */ /* 0x000ea20000300800 */
[----:B------:R-:W0:Y:S03]  /*596b0*/  LDCU UR26, c[0x0][0x398] ;  /* 0x00007300ff1a77ac */ /* 0x000e260008000800 */
[----:B-1----:R-:W3:Y:S01]  /*596c0*/  LDL.LU R22, [R1+0x168] ;  /* 0x0001680001167983 */ /* 0x002ee20000300800 */
[C---:B------:R-:W-:Y:S01]  /*596d0*/  IMAD.WIDE R6, R4.reuse, 0x2, R12 ;  /* 0x0000000204067825 */ /* 0x040fe200078e020c */
[----:B------:R-:W1:Y:S02]  /*596e0*/  LDCU UR77, c[0x0][0x398] ;  /* 0x00007300ff4d77ac */ /* 0x000e640008000800 */
[----:B------:R0:W-:Y:S01]  /*596f0*/  @P5 STG.E.U16 desc[UR8][R8.64], R3 ;  /* 0x0000000308005986 */ /* 0x0001e2000c101508 */
[----:B------:R-:W1:Y:S03]  /*59700*/  LDCU UR44, c[0x0][0x39c] ;  /* 0x00007380ff2c77ac */ /* 0x000e660008000800 */
[----:B------:R0:W-:Y:S01]  /*59710*/  @P6 STG.E.U16 desc[UR8][R6.64], R25 ;  /* 0x0000001906006986 */ /* 0x0001e2000c101508 */
[----:B------:R-:W-:Y:S01]  /*59720*/  IMAD.WIDE R4, R4, 0x2, R16 ;  /* 0x0000000204047825 */ /* 0x000fe200078e0210 */
[----:B------:R-:W1:Y:S01]  /*59730*/  LDCU UR24, c[0x0][0x3b8] ;  /* 0x00007700ff1877ac */ /* 0x000e620008000800 */
[----:B0-----:R-:W-:-:S02]  /*59740*/  PRMT R9, R25, 0x7632, R9 ;  /* 0x0000763219097816 */ /* 0x001fc40000000009 */
[----:B------:R-:W3:Y:S01]  /*59750*/  LDL.LU R25, [R1+0xd44] ;  /* 0x000d440001197983 */ /* 0x000ee20000300800 */
[----:B------:R-:W-:Y:S01]  /*59760*/  VIADD R8, R23, 0x35 ;  /* 0x0000003517087836 */ /* 0x000fe20000000000 */
[----:B------:R-:W-:Y:S01]  /*59770*/  ISETP.LT.AND P5, PT, R29, UR62, !P3 ;  /* 0x0000003e1d007c0c */ /* 0x000fe2000dfa1270 */
[----:B------:R-:W-:Y:S01]  /*59780*/  IMAD.WIDE R6, R0, 0x2, R14 ;  /* 0x0000000200067825 */ /* 0x000fe200078e020e */
[----:B------:R0:W-:Y:S02]  /*59790*/  @P2 STG.E.U16 desc[UR8][R4.64], R9 ;  /* 0x0000000904002986 */ /* 0x0001e4000c101508 */
[----:B------:R-:W-:Y:S01]  /*597a0*/  ISETP.GE.AND P6, PT, R8, UR63, PT ;  /* 0x0000003f08007c0c */ /* 0x000fe2000bfc6270 */
[----:B------:R-:W-:Y:S01]  /*597b0*/  VIADD R3, R0, UR33 ;  /* 0x0000002100037c36 */ /* 0x000fe20008000000 */
[----:B------:R-:W-:Y:S01]  /*597c0*/  ISETP.LT.AND P3, PT, R28, UR67, !P3 ;  /* 0x000000431c007c0c */ /* 0x000fe2000df61270 */
[----:B------:R-:W1:Y:S01]  /*597d0*/  LDCU UR62, c[0x0][0x398] ;  /* 0x00007300ff3e77ac */ /* 0x000e620008000800 */
[----:B------:R-:W-:Y:S01]  /*597e0*/  ISETP.LT.AND P2, PT, R27, UR20, !P6 ;  /* 0x000000141b007c0c */ /* 0x000fe2000f741270 */
[----:B------:R-:W1:Y:S01]  /*597f0*/  LDCU UR67, c[0x0][0x398] ;  /* 0x00007300ff4377ac */ /* 0x000e620008000800 */
[----:B0-----:R-:W-:Y:S01]  /*59800*/  IMAD.WIDE R4, R0, 0x2, R18 ;  /* 0x0000000200047825 */ /* 0x001fe200078e0212 */
[----:B------:R-:W0:Y:S03]  /*59810*/  LDCU UR33, c[0x0][0x398] ;  /* 0x00007300ff2177ac */ /* 0x000e260008000800 */
[----:B------:R-:W-:Y:S01]  /*59820*/  VIADD R9, R23, 0x36 ;  /* 0x0000003617097836 */ /* 0x000fe20000000000 */
[----:B------:R-:W0:Y:S01]  /*59830*/  LDCU UR63, c[0x0][0x398] ;  /* 0x00007300ff3f77ac */ /* 0x000e220008000800 */
[----:B------:R-:W0:Y:S01]  /*59840*/  LDCU UR20, c[0x0][0x3b8] ;  /* 0x00007700ff1477ac */ /* 0x000e220008000800 */
[----:B----4-:R-:W-:Y:S01]  /*59850*/  PRMT R8, R10, 0x7632, R8 ;  /* 0x000076320a087816 */ /* 0x010fe20000000008 */
[----:B------:R4:W-:Y:S04]  /*59860*/  @P1 STG.E.U16 desc[UR8][R4.64], R10 ;  /* 0x0000000a04001986 */ /* 0x0009e8000c101508 */
[----:B------:R0:W-:Y:S01]  /*59870*/  @P4 STG.E.U16 desc[UR8][R6.64], R8 ;  /* 0x0000000806004986 */ /* 0x0001e2000c101508 */
[----:B----4-:R-:W-:-:S03]  /*59880*/  IMAD.WIDE R4, R0, 0x2, R12 ;  /* 0x0000000200047825 */ /* 0x010fc600078e020c */
[----:B------:R-:W4:Y:S01]  /*59890*/  LDL.LU R10, [R1+0x4c] ;  /* 0x00004c00010a7983 */ /* 0x000f220000300800 */
[----:B0-----:R-:W-:Y:S01]  /*598a0*/  IMAD.WIDE R6, R0, 0x2, R16 ;  /* 0x0000000200067825 */ /* 0x001fe200078e0210 */
[----:B--2---:R-:W-:Y:S02]  /*598b0*/  PRMT R0, R21, 0x7632, R0 ;  /* 0x0000763215007816 */ /* 0x004fe40000000000 */
[----:B------:R0:W-:Y:S04]  /*598c0*/  @P5 STG.E.U16 desc[UR8][R4.64], R21 ;  /* 0x0000001504005986 */ /* 0x0001e8000c101508 */
[----:B------:R3:W-:Y:S01]  /*598d0*/  @P3 STG.E.U16 desc[UR8][R6.64], R0 ;  /* 0x0000000006003986 */ /* 0x0007e2000c101508 */
[----:B0-----:R-:W-:Y:S01]  /*598e0*/  IMAD.WIDE R4, R3, 0x2, R18 ;  /* 0x0000000203047825 */ /* 0x001fe200078e0212 */
[----:B---3--:R-:W-:-:S04]  /*598f0*/  PRMT R0, R22, 0x7632, R0 ;  /* 0x0000763216007816 */ /* 0x008fc80000000000 */
[----:B------:R0:W-:Y:S04]  /*59900*/  @P2 STG.E.U16 desc[UR8][R4.64], R22 ;  /* 0x0000001604002986 */ /* 0x0001e8000c101508 */
[----:B0-----:R-:W2:Y:S01]  /*59910*/  LDL.LU R22, [R1+0x1ec] ;  /* 0x0001ec0001167983 */ /* 0x001ea20000300800 */
[----:B------:R-:W-:Y:S02]  /*59920*/  ISETP.LT.AND P1, PT, R25, UR41, !P6 ;  /* 0x0000002919007c0c */ /* 0x000fe4000f721270 */
[----:B------:R-:W-:Y:S02]  /*59930*/  ISETP.LT.AND P4, PT, R29, UR59, !P6 ;  /* 0x0000003b1d007c0c */ /* 0x000fe4000f781270 */
[----:B------:R-:W-:Y:S01]  /*59940*/  ISETP.GE.AND P5, PT, R9, UR60, PT ;  /* 0x0000003c09007c0c */ /* 0x000fe2000bfa6270 */
[----:B------:R-:W-:Y:S01]  /*59950*/  IMAD.WIDE R6, R3, 0x2, R14 ;  /* 0x0000000203067825 */ /* 0x000fe200078e020e */
[C---:B------:R-:W-:Y:S01]  /*59960*/  ISETP.LT.AND P6, PT, R28.reuse, UR64, !P6 ;  /* 0x000000401c007c0c */ /* 0x040fe2000f7c1270 */
[----:B------:R-:W3:Y:S01]  /*59970*/  LDL.LU R21, [R1+0x16c] ;  /* 0x00016c0001157983 */ /* 0x000ee20000300800 */
[----:B------:R-:W-:Y:S01]  /*59980*/  ISETP.LT.AND P3, PT, R27, UR42, !P5 ;  /* 0x0000002a1b007c0c */ /* 0x000fe2000ef61270 */
[----:B------:R-:W-:Y:S01]  /*59990*/  IMAD.WIDE R4, R3, 0x2, R12 ;  /* 0x0000000203047825 */ /* 0x000fe200078e020c */
[----:B------:R-:W-:Y:S01]  /*599a0*/  ISETP.LT.AND P2, PT, R25, UR28, !P5 ;  /* 0x0000001c19007c0c */ /* 0x000fe2000ef41270 */
[----:B------:R-:W0:Y:S02]  /*599b0*/  LDCU UR41, c[0x0][0x39c] ;  /* 0x00007380ff2977ac */ /* 0x000e240008000800 */
[----:B------:R1:W-:Y:S01]  /*599c0*/  @P1 STG.E.U16 desc[UR8][R6.64], R0 ;  /* 0x0000000006001986 */ /* 0x0003e2000c101508 */
[----:B------:R-:W-:Y:S01]  /*599d0*/  VIADD R8, R3, UR34 ;  /* 0x0000002203087c36 */ /* 0x000fe20008000000 */
[----:B------:R-:W-:Y:S01]  /*599e0*/  ISETP.LT.AND P1, PT, R29, UR56, !P5 ;  /* 0x000000381d007c0c */ /* 0x000fe2000ef21270 */
[----:B------:R-:W-:Y:S01]  /*599f0*/  VIADD R9, R23, 0x37 ;  /* 0x0000003717097836 */ /* 0x000fe20000000000 */
[----:B------:R0:W-:Y:S01]  /*59a00*/  @P4 STG.E.U16 desc[UR8][R4.64], R26 ;  /* 0x0000001a04004986 */ /* 0x0001e2000c101508 */
[----:B------:R-:W-:Y:S01]  /*59a10*/  ISETP.LT.AND P5, PT, R28, UR61, !P5 ;  /* 0x0000003d1c007c0c */ /* 0x000fe2000efa1270 */
[----:B------:R-:W2:Y:S01]  /*59a20*/  LDCU UR59, c[0x0][0x398] ;  /* 0x00007300ff3b77ac */ /* 0x000ea20008000800 */
[----:B------:R-:W2:Y:S01]  /*59a30*/  LDCU UR64, c[0x0][0x398] ;  /* 0x00007300ff4077ac */ /* 0x000ea20008000800 */
[----:B-1----:R-:W-:Y:S01]  /*59a40*/  IMAD.WIDE R6, R3, 0x2, R16 ;  /* 0x0000000203067825 */ /* 0x002fe200078e0210 */
[----:B------:R-:W-:Y:S01]  /*59a50*/  PRMT R3, R26, 0x7632, R3 ;  /* 0x000076321a037816 */ /* 0x000fe20000000003 */
[----:B------:R-:W1:Y:S02]  /*59a60*/  LDCU UR34, c[0x0][0x398] ;  /* 0x00007300ff2277ac */ /* 0x000e640008000800 */
[----:B0-----:R-:W-:-:S02]  /*59a70*/  IMAD.WIDE R4, R8, 0x2, R18 ;  /* 0x0000000208047825 */ /* 0x001fc400078e0212 */
[----:B------:R0:W-:Y:S01]  /*59a80*/  @P6 STG.E.U16 desc[UR8][R6.64], R3 ;  /* 0x0000000306006986 */ /* 0x0001e2000c101508 */
[----:B------:R-:W-:Y:S01]  /*59a90*/  ISETP.GE.AND P4, PT, R9, UR57, PT ;  /* 0x0000003909007c0c */ /* 0x000fe2000bf86270 */
[----:B------:R-:W-:Y:S01]  /*59aa0*/  VIADD R9, R23, 0x38 ;  /* 0x0000003817097836 */ /* 0x000fe20000000000 */
[----:B------:R-:W1:Y:S01]  /*59ab0*/  LDCU UR42, c[0x0][0x3b8] ;  /* 0x00007700ff2a77ac */ /* 0x000e620008000800 */
[----:B----4-:R4:W-:Y:S01]  /*59ac0*/  @P3 STG.E.U16 desc[UR8][R4.64], R10 ;  /* 0x0000000a04003986 */ /* 0x0109e2000c101508 */
[C---:B------:R-:W-:Y:S01]  /*59ad0*/  VIADD R0, R8.reuse, UR6 ;  /* 0x0000000608007c36 */ /* 0x040fe20008000000 */
[----:B------:R-:W1:Y:S01]  /*59ae0*/  LDCU UR28, c[0x0][0x39c] ;  /* 0x00007380ff1c77ac */ /* 0x000e620008000800 */
[----:B0-----:R-:W-:Y:S01]  /*59af0*/  IMAD.WIDE R6, R8, 0x2, R14 ;  /* 0x0000000208067825 */ /* 0x001fe200078e020e */
[----:B------:R-:W-:Y:S01]  /*59b00*/  PRMT R3, R10, 0x7632, R3 ;  /* 0x000076320a037816 */ /* 0x000fe20000000003 */
[----:B------:R-:W0:Y:S02]  /*59b10*/  LDCU UR60, c[0x0][0x398] ;  /* 0x00007300ff3c77ac */ /* 0x000e240008000800 */
[----:B----4-:R-:W-:-:S02]  /*59b20*/  IMAD.WIDE R4, R8, 0x2, R12 ;  /* 0x0000000208047825 */ /* 0x010fc400078e020c */
[----:B------:R4:W-:Y:S01]  /*59b30*/  @P2 STG.E.U16 desc[UR8][R6.64], R3 ;  /* 0x0000000306002986 */ /* 0x0009e2000c101508 */
[----:B------:R-:W-:Y:S01]  /*59b40*/  ISETP.LT.AND P6, PT, R27, UR39, !P4 ;  /* 0x000000271b007c0c */ /* 0x000fe2000e7c1270 */
[----:B------:R-:W0:Y:S01]  /*59b50*/  LDCU UR56, c[0x0][0x398] ;  /* 0x00007300ff3877ac */ /* 0x000e220008000800 */
[----:B------:R-:W-:Y:S01]  /*59b60*/  ISETP.LT.AND P3, PT, R25, UR31, !P4 ;  /* 0x0000001f19007c0c */ /* 0x000fe2000e761270 */
[----:B------:R-:W0:Y:S01]  /*59b70*/  LDCU UR61, c[0x0][0x398] ;  /* 0x00007300ff3d77ac */ /* 0x000e220008000800 */
[----:B------:R-:W0:Y:S01]  /*59b80*/  LDCU UR6, c[0x0][0x398] ;  /* 0x00007300ff0677ac */ /* 0x000e220008000800 */
[----:B----4-:R-:W-:Y:S01]  /*59b90*/  IMAD.WIDE R6, R8, 0x2, R16 ;  /* 0x0000000208067825 */ /* 0x010fe200078e0210 */
[----:B------:R-:W-:Y:S01]  /*59ba0*/  ISETP.LT.AND P2, PT, R29, UR53, !P4 ;  /* 0x000000351d007c0c */ /* 0x000fe2000e741270 */
[----:B------:R-:W4:Y:S02]  /*59bb0*/  LDCU UR31, c[0x0][0x39c] ;  /* 0x00007380ff1f77ac */ /* 0x000f240008000800 */
[----:B------:R-:W-:Y:S01]  /*59bc0*/  VIADD R3, R0, UR40 ;  /* 0x0000002800037c36 */ /* 0x000fe20008000000 */
[----:B------:R-:W0:Y:S01]  /*59bd0*/  LDCU UR57, c[0x0][0x398] ;  /* 0x00007300ff3977ac */ /* 0x000e220008000800 */
[----:B------:R-:W0:Y:S01]  /*59be0*/  LDCU UR39, c[0x0][0x3b8] ;  /* 0x00007700ff2777ac */ /* 0x000e220008000800 */
[----:B--2---:R-:W-:Y:S01]  /*59bf0*/  PRMT R8, R22, 0x7632, R8 ;  /* 0x0000763216087816 */ /* 0x004fe20000000008 */
[----:B------:R2:W-:Y:S01]  /*59c00*/  @P1 STG.E.U16 desc[UR8][R4.64], R22 ;  /* 0x0000001604001986 */ /* 0x0005e2000c101508 */
[----:B------:R-:W-:Y:S01]  /*59c10*/  ISETP.GE.AND P1, PT, R9, UR54, PT ;  /* 0x0000003609007c0c */ /* 0x000fe2000bf26270 */
[----:B------:R-:W0:Y:S02]  /*59c20*/  LDCU UR53, c[0x0][0x398] ;  /* 0x00007300ff3577ac */ /* 0x000e240008000800 */
[----:B------:R1:W-:Y:S01]  /*59c30*/  @P5 STG.E.U16 desc[UR8][R6.64], R8 ;  /* 0x0000000806005986 */ /* 0x0003e2000c101508 */
[----:B------:R-:W-:Y:S01]  /*59c40*/  ISETP.LT.AND P5, PT, R27, UR22, !P1 ;  /* 0x000000161b007c0c */ /* 0x000fe2000cfa1270 */
[----:B------:R-:W0:Y:S02]  /*59c50*/  LDCU UR40, c[0x0][0x398] ;  /* 0x00007300ff2877ac */ /* 0x000e240008000800 */
[----:B--2---:R-:W2:Y:S01]  /*59c60*/  LDL.LU R22, [R1+0x1f0] ;  /* 0x0001f00001167983 */ /* 0x004ea20000300800 */
[----:B------:R-:W-:Y:S01]  /*59c70*/  IMAD.WIDE R4, R0, 0x2, R18 ;  /* 0x0000000200047825 */ /* 0x000fe200078e0212 */
[----:B------:R-:W-:Y:S01]  /*59c80*/  ISETP.LT.AND P4, PT, R28, UR58, !P4 ;  /* 0x0000003a1c007c0c */ /* 0x000fe2000e781270 */
[----:B------:R-:W0:Y:S01]  /*59c90*/  LDCU UR58, c[0x0][0x398] ;  /* 0x00007300ff3a77ac */ /* 0x000e220008000800 */
[----:B------:R-:W2:Y:S01]  /*59ca0*/  LDL.LU R27, [R1+0x195c] ;  /* 0x00195c00011b7983 */ /* 0x000ea20000300800 */
[C---:B-1----:R-:W-:Y:S01]  /*59cb0*/  IMAD.WIDE R6, R0.reuse, 0x2, R14 ;  /* 0x0000000200067825 */ /* 0x042fe200078e020e */
[----:B---3--:R-:W-:Y:S01]  /*59cc0*/  PRMT R8, R21, 0x7632, R8 ;  /* 0x0000763215087816 */ /* 0x008fe20000000008 */
[----:B------:R-:W1:Y:S01]  /*59cd0*/  LDCU UR54, c[0x0][0x398] ;  /* 0x00007300ff3677ac */ /* 0x000e620008000800 */
[----:B------:R3:W-:Y:S01]  /*59ce0*/  @P6 STG.E.U16 desc[UR8][R4.64], R21 ;  /* 0x0000001504006986 */ /* 0x0007e2000c101508 */
[----:B------:R-:W-:Y:S01]  /*59cf0*/  VIADD R9, R23, 0x39 ;  /* 0x0000003917097836 */ /* 0x000fe20000000000 */
[----:B------:R-:W0:Y:S02]  /*59d00*/  LDCU UR22, c[0x0][0x3b8] ;  /* 0x00007700ff1677ac */ /* 0x000e240008000800 */
[----:B------:R4:W-:Y:S04]  /*59d10*/  @P3 STG.E.U16 desc[UR8][R6.64], R8 ;  /* 0x0000000806003986 */ /* 0x0009e8000c101508 */
[----:B------:R-:W2:Y:S01]  /*59d20*/  LDL.LU R10, [R1+0x180] ;  /* 0x00018000010a7983 */ /* 0x000ea20000300800 */
[----:B---3--:R-:W-:-:S03]  /*59d30*/  IMAD.WIDE R4, R0, 0x2, R12 ;  /* 0x0000000200047825 */ /* 0x008fc600078e020c */
[----:B------:R-:W3:Y:S01]  /*59d40*/  LDL.LU R21, [R1+0x1a0] ;  /* 0x0001a00001157983 */ /* 0x000ee20000300800 */
[----:B----4-:R-:W-:Y:S01]  /*59d50*/  IMAD.WIDE R6, R0, 0x2, R16 ;  /* 0x0000000200067825 */ /* 0x010fe200078e0210 */
[----:B--2---:R-:W-:Y:S02]  /*59d60*/  PRMT R0, R27, 0x7632, R0 ;  /* 0x000076321b007816 */ /* 0x004fe40000000000 */
[----:B------:R2:W-:Y:S04]  /*59d70*/  @P2 STG.E.U16 desc[UR8][R4.64], R27 ;  /* 0x0000001b04002986 */ /* 0x0005e8000c101508 */
[----:B--2---:R-:W2:Y:S01]  /*59d80*/  LDL.LU R27, [R1+0xd38] ;  /* 0x000d3800011b7983 */ /* 0x004ea20000300800 */
[----:B------:R-:W-:-:S03]  /*59d90*/  IMAD.WIDE R4, R3, 0x2, R18 ;  /* 0x0000000203047825 */ /* 0x000fc600078e0212 */
[----:B------:R4:W-:Y:S04]  /*59da0*/  @P4 STG.E.U16 desc[UR8][R6.64], R0 ;  /* 0x0000000006004986 */ /* 0x0009e8000c101508 */
[----:B------:R0:W-:Y:S01]  /*59db0*/  @P5 STG.E.U16 desc[UR8][R4.64], R22 ;  /* 0x0000001604005986 */ /* 0x0001e2000c101508 */
[----:B----4-:R-:W-:-:S03]  /*59dc0*/  PRMT R0, R22, 0x7632, R0 ;  /* 0x0000763216007816 */ /* 0x010fc60000000000 */
[----:B0-----:R-:W4:Y:S01]  /*59dd0*/  LDL.LU R22, [R1+0x170] ;  /* 0x0001700001167983 */ /* 0x001f220000300800 */
[----:B------:R-:W-:Y:S02]  /*59de0*/  ISETP.LT.AND P6, PT, R25, UR32, !P1 ;  /* 0x0000002019007c0c */ /* 0x000fe4000cfc1270 */
[----:B------:R-:W-:Y:S01]  /*59df0*/  ISETP.LT.AND P3, PT, R29, UR50, !P1 ;  /* 0x000000321d007c0c */ /* 0x000fe2000cf61270 */
[----:B------:R-:W-:Y:S01]  /*59e00*/  IMAD.WIDE R6, R3, 0x2, R14 ;  /* 0x0000000203067825 */ /* 0x000fe200078e020e */
[----:B------:R-:W-:Y:S01]  /*59e10*/  ISETP.GE.AND P2, PT, R9, UR47, PT ;  /* 0x0000002f09007c0c */ /* 0x000fe2000bf46270 */
[----:B------:R-:W0:Y:S02]  /*59e20*/  LDCU UR32, c[0x0][0x39c] ;  /* 0x00007380ff2077ac */ /* 0x000e240008000800 */
[C---:B------:R-:W-:Y:S01]  /*59e30*/  IMAD.WIDE R4, R3.reuse, 0x2, R12 ;  /* 0x0000000203047825 */ /* 0x040fe200078e020c */
[----:B------:R-:W-:Y:S01]  /*59e40*/  ISETP.LT.AND P1, PT, R28, UR55, !P1 ;  /* 0x000000371c007c0c */ /* 0x000fe2000cf21270 */
[----:B------:R-:W0:Y:S02]  /*59e50*/  LDCU UR50, c[0x0][0x398] ;  /* 0x00007300ff3277ac */ /* 0x000e240008000800 */
[----:B------:R-:W-:-:S02]  /*59e60*/  VIADD R8, R3, UR37 ;  /* 0x0000002503087c36 */ /* 0x000fc40008000000 */
[----:B------:R1:W-:Y:S01]  /*59e70*/  @P6 STG.E.U16 desc[UR8][R6.64], R0 ;  /* 0x0000000006006986 */ /* 0x0003e2000c101508 */
[----:B------:R-:W-:Y:S01]  /*59e80*/  ISETP.LT.AND P5, PT, R25, UR4, !P2 ;  /* 0x0000000419007c0c */ /* 0x000fe2000d7a1270 */
[----:B------:R-:W-:Y:S01]  /*59e90*/  VIADD R9, R23, 0x3a ;  /* 0x0000003a17097836 */ /* 0x000fe20000000000 */
[----:B------:R-:W-:Y:S01]  /*59ea0*/  ISETP.LT.AND P6, PT, R29, UR76, !P2 ;  /* 0x0000004c1d007c0c */ /* 0x000fe2000d7c1270 */
[----:B------:R0:W-:Y:S01]  /*59eb0*/  @P3 STG.E.U16 desc[UR8][R4.64], R10 ;  /* 0x0000000a04003986 */ /* 0x0001e2000c101508 */
[----:B------:R-:W2:Y:S01]  /*59ec0*/  LDCU UR55, c[0x0][0x398] ;  /* 0x00007300ff3777ac */ /* 0x000ea20008000800 */
[----:B------:R-:W2:Y:S01]  /*59ed0*/  LDCU UR37, c[0x0][0x398] ;  /* 0x00007300ff2577ac */ /* 0x000ea20008000800 */
[----:B-1----:R-:W-:Y:S01]  /*59ee0*/  IMAD.WIDE R6, R3, 0x2, R16 ;  /* 0x0000000203067825 */ /* 0x002fe200078e0210 */
[----:B------:R-:W-:Y:S01]  /*59ef0*/  PRMT R3, R10, 0x7632, R3 ;  /* 0x000076320a037816 */ /* 0x000fe20000000003 */
[----:B------:R-:W1:Y:S01]  /*59f00*/  LDCU UR47, c[0x0][0x398] ;  /* 0x00007300ff2f77ac */ /* 0x000e620008000800 */
[----:B0-----:R-:W4:Y:S01]  /*59f10*/  LDL.LU R10, [R1+0x1f4] ;  /* 0x0001f400010a7983 */ /* 0x001f220000300800 */
[C---:B------:R-:W-:Y:S01]  /*59f20*/  IMAD.WIDE R4, R8.reuse, 0x2, R18 ;  /* 0x0000000208047825 */ /* 0x040fe200078e0212 */
[----:B------:R-:W0:Y:S02]  /*59f30*/  LDCU UR4, c[0x0][0x39c] ;  /* 0x00007380ff0477ac */ /* 0x000e240008000800 */
[----:B------:R0:W-:Y:S01]  /*59f40*/  @P1 STG.E.U16 desc[UR8][R6.64], R3 ;  /* 0x0000000306001986 */ /* 0x0001e2000c101508 */
[C---:B------:R-:W-:Y:S01]  /*59f50*/  VIADD R0, R8.reuse, UR48 ;  /* 0x0000003008007c36 */ /* 0x040fe20008000000 */
[----:B--2---:R-:W-:Y:S01]  /*59f60*/  ISETP.LT.AND P4, PT, R27, UR51, !P2 ;  /* 0x000000331b007c0c */ /* 0x004fe2000d781270 */
[----:B0-----:R-:W-:Y:S01]  /*59f70*/  IMAD.WIDE R6, R8, 0x2, R14 ;  /* 0x0000000208067825 */ /* 0x001fe200078e020e */
[----:B---3--:R-:W-:Y:S01]  /*59f80*/  PRMT R3, R21, 0x7632, R3 ;  /* 0x0000763215037816 */ /* 0x008fe20000000003 */
[----:B------:R-:W0:Y:S01]  /*59f90*/  LDCU UR76, c[0x0][0x398] ;  /* 0x00007300ff4c77ac */ /* 0x000e220008000800 */
[----:B------:R-:W-:Y:S01]  /*59fa0*/  ISETP.GE.AND P3, PT, R9, UR74, PT ;  /* 0x0000004a09007c0c */ /* 0x000fe2000bf66270 */
[----:B------:R-:W2:Y:S01]  /*59fb0*/  LDCU UR51, c[0x0][0x3b8] ;  /* 0x00007700ff3377ac */ /* 0x000ea20008000800 */
[----:B------:R-:W3:Y:S07]  /*59fc0*/  LDCU UR48, c[0x0][0x398] ;  /* 0x00007300ff3077ac */ /* 0x000eee0008000800 */
[----:B------:R0:W-:Y:S01]  /*59fd0*/  @P4 STG.E.U16 desc[UR8][R4.64], R21 ;  /* 0x0000001504004986 */ /* 0x0001e2000c101508 */
[----:B------:R-:W-:Y:S01]  /*59fe0*/  ISETP.LT.AND P2, PT, R28, UR29, !P2 ;  /* 0x0000001d1c007c0c */ /* 0x000fe2000d741270 */
[----:B------:R-:W-:Y:S01]  /*59ff0*/  VIADD R9, R23, 0x3b ;  /* 0x0000003b17097836 */ /* 0x000fe20000000000 */
[----:B------:R-:W1:Y:S01]  /*5a000*/  LDCU UR74, c[0x0][0x398] ;  /* 0x00007300ff4a77ac */ /* 0x000e620008000800 */
[----:B------:R2:W-:Y:S04]  /*5a010*/  @P5 STG.E.U16 desc[UR8][R6.64], R3 ;  /* 0x0000000306005986 */ /* 0x0005e8000c101508 */
[----:B0-----:R-:W3:Y:S01]  /*5a020*/  LDL.LU R21, [R1+0x184] ;  /* 0x0001840001157983 */ /* 0x001ee20000300800 */
[C---:B------:R-:W-:Y:S01]  /*5a030*/  IMAD.WIDE R4, R8.reuse, 0x2, R12 ;  /* 0x0000000208047825 */ /* 0x040fe200078e020c */
[----:B------:R-:W-:Y:S01]  /*5a040*/  ISETP.LT.AND P1, PT, R27, UR38, !P3 ;  /* 0x000000261b007c0c */ /* 0x000fe2000df21270 */
[----:B------:R-:W0:Y:S02]  /*5a050*/  LDCU UR29, c[0x0][0x398] ;  /* 0x00007300ff1d77ac */ /* 0x000e240008000800 */
[----:B--2---:R-:W-:Y:S01]  /*5a060*/  IMAD.WIDE R6, R8, 0x2, R16 ;  /* 0x0000000208067825 */ /* 0x004fe200078e0210 */
[----:B----4-:R-:W-:Y:S01]  /*5a070*/  PRMT R8, R22, 0x7632, R8 ;  /* 0x0000763216087816 */ /* 0x010fe20000000008 */
[----:B------:R2:W-:Y:S01]  /*5a080*/  @P6 STG.E.U16 desc[UR8][R4.64], R22 ;  /* 0x0000001604006986 */ /* 0x0005e2000c101508 */
[----:B------:R-:W-:Y:S01]  /*5a090*/  ISETP.LT.AND P4, PT, R25, UR27, !P3 ;  /* 0x0000001b19007c0c */ /* 0x000fe2000df81270 */
[C---:B------:R-:W-:Y:S01]  /*5a0a0*/  VIADD R3, R0.reuse, UR45 ;  /* 0x0000002d00037c36 */ /* 0x040fe20008000000 */
[----:B------:R-:W-:Y:S01]  /*5a0b0*/  ISETP.LT.AND P5, PT, R29, UR75, !P3 ;  /* 0x0000004b1d007c0c */ /* 0x000fe2000dfa1270 */
[----:B------:R-:W4:Y:S01]  /*5a0c0*/  LDCU UR38, c[0x0][0x3b8] ;  /* 0x00007700ff2677ac */ /* 0x000f220008000800 */
[----:B--2---:R-:W2:Y:S01]  /*5a0d0*/  LDL.LU R22, [R1+0x1a4] ;  /* 0x0001a40001167983 */ /* 0x004ea20000300800 */
[----:B------:R-:W-:Y:S01]  /*5a0e0*/  IMAD.WIDE R4, R0, 0x2, R18 ;  /* 0x0000000200047825 */ /* 0x000fe200078e0212 */
[----:B------:R-:W-:Y:S01]  /*5a0f0*/  ISETP.GE.AND P6, PT, R9, UR71, PT ;  /* 0x0000004709007c0c */ /* 0x000fe2000bfc6270 */
[----:B------:R-:W0:Y:S01]  /*5a100*/  LDCU UR27, c[0x0][0x39c] ;  /* 0x00007380ff1b77ac */ /* 0x000e220008000800 */
[----:B------:R1:W-:Y:S01]  /*5a110*/  @P2 STG.E.U16 desc[UR8][R6.64], R8 ;  /* 0x0000000806002986 */ /* 0x0003e2000c101508 */
[----:B------:R-:W-:-:S02]  /*5a120*/  ISETP.LT.AND P3, PT, R28, UR35, !P3 ;  /* 0x000000231c007c0c */ /* 0x000fc4000df61270 */
[----:B------:R-:W-:Y:S01]  /*5a130*/  ISETP.LT.AND P2, PT, R27, UR52, !P6 ;  /* 0x000000341b007c0c */ /* 0x000fe2000f741270 */
[----:B------:R4:W-:Y:S01]  /*5a140*/  @P1 STG.E.U16 desc[UR8][R4.64], R10 ;  /* 0x0000000a04001986 */ /* 0x0009e2000c101508 */
[----:B------:R-:W0:Y:S01]  /*5a150*/  LDCU UR75, c[0x0][0x398] ;  /* 0x00007300ff4b77ac */ /* 0x000e220008000800 */
[----:B------:R-:W0:Y:S01]  /*5a160*/  LDCU UR45, c[0x0][0x398] ;  /* 0x00007300ff2d77ac */ /* 0x000e220008000800 */
[----:B-1----:R-:W-:Y:S01]  /*5a170*/  IMAD.WIDE R6, R0, 0x2, R14 ;  /* 0x0000000200067825 */ /* 0x002fe200078e020e */
[----:B------:R-:W-:Y:S01]  /*5a180*/  PRMT R8, R10, 0x7632, R8 ;  /* 0x000076320a087816 */ /* 0x000fe20000000008 */
[----:B------:R-:W1:Y:S01]  /*5a190*/  LDCU UR35, c[0x0][0x398] ;  /* 0x00007300ff2377ac */ /* 0x000e620008000800 */
[----:B----4-:R-:W4:Y:S01]  /*5a1a0*/  LDL.LU R10, [R1+0x174] ;  /* 0x00017400010a7983 */ /* 0x010f220000300800 */
[----:B------:R-:W0:Y:S03]  /*5a1b0*/  LDCU UR71, c[0x0][0x398] ;  /* 0x00007300ff4777ac */ /* 0x000e260008000800 */
[----:B------:R1:W-:Y:S01]  /*5a1c0*/  @P4 STG.E.U16 desc[UR8][R6.64], R8 ;  /* 0x0000000806004986 */ /* 0x0003e2000c101508 */
[----:B------:R-:W0:Y:S01]  /*5a1d0*/  LDCU UR52, c[0x0][0x3b8] ;  /* 0x00007700ff3477ac */ /* 0x000e220008000800 */
[----:B-1----:R-:W-:-:S04]  /*5a1e0*/  IMAD.WIDE R6, R0, 0x2, R12 ;  /* 0x0000000200067825 */ /* 0x002fc800078e020c */
[----:B------:R-:W-:Y:S01]  /*5a1f0*/  IMAD.WIDE R8, R0, 0x2, R16 ;  /* 0x0000000200087825 */ /* 0x000fe200078e0210 */
[----:B---3--:R-:W-:Y:S01]  /*5a200*/  PRMT R0, R21, 0x7632, R0 ;  /* 0x0000763215007816 */ /* 0x008fe20000000000 */
[----:B------:R1:W-:Y:S04]  /*5a210*/  @P5 STG.E.U16 desc[UR8][R6.64], R21 ;  /* 0x0000001506005986 */ /* 0x0003e8000c101508 */
[----:B------:R2:W-:Y:S04]  /*5a220*/  @P3 STG.E.U16 desc[UR8][R8.64], R0 ;  /* 0x0000000008003986 */ /* 0x0005e8000c101508 */
[----:B-1----:R-:W3:Y:S01]  /*5a230*/  LDL.LU R21, [R1+0x1f8] ;  /* 0x0001f80001157983 */ /* 0x002ee20000300800 */
[----:B------:R-:W-:Y:S01]  /*5a240*/  IMAD.WIDE R6, R3, 0x2, R18 ;  /* 0x0000000203067825 */ /* 0x000fe200078e0212 */
[----:B--2---:R-:W-:-:S04]  /*5a250*/  PRMT R0, R22, 0x7632, R0 ;  /* 0x0000763216007816 */ /* 0x004fc80000000000 */
[----:B------:R1:W-:Y:S04]  /*5a260*/  @P2 STG.E.U16 desc[UR8][R6.64], R22 ;  /* 0x0000001606002986 */ /* 0x0003e8000c101508 */
[----:B-1----:R-:W2:Y:S01]  /*5a270*/  LDL.LU R22, [R1+0x188] ;  /* 0x0001880001167983 */ /* 0x002ea20000300800 */
[----:B------:R-:W-:Y:S02]  /*5a280*/  ISETP.LT.AND P1, PT, R25, UR49, !P6 ;  /* 0x0000003119007c0c */ /* 0x000fe4000f721270 */
[----:B------:R-:W-:Y:S01]  /*5a290*/  ISETP.LT.AND P4, PT, R29, UR72, !P6 ;  /* 0x000000481d007c0c */ /* 0x000fe2000f781270 */
[----:B------:R-:W-:Y:S02]  /*5a2a0*/  VIADD R5, R23, 0x3c ;  /* 0x0000003c17057836 */ /* 0x000fe40000000000 */
[----:B------:R-:W-:Y:S01]  /*5a2b0*/  IMAD.WIDE R8, R3, 0x2, R14 ;  /* 0x0000000203087825 */ /* 0x000fe200078e020e */
[----:B------:R-:W1:Y:S02]  /*5a2c0*/  LDCU UR49, c[0x0][0x39c] ;  /* 0x00007380ff3177ac */ /* 0x000e640008000800 */
[----:B------:R-:W-:Y:S01]  /*5a2d0*/  ISETP.GE.AND P5, PT, R5, UR68, PT ;  /* 0x0000004405007c0c */ /* 0x000fe2000bfa6270 */
[----:B------:R-:W-:Y:S01]  /*5a2e0*/  IMAD.WIDE R6, R3, 0x2, R12 ;  /* 0x0000000203067825 */ /* 0x000fe200078e020c */
[----:B------:R-:W-:Y:S01]  /*5a2f0*/  ISETP.LT.AND P6, PT, R28, UR16, !P6 ;  /* 0x000000101c007c0c */ /* 0x000fe2000f7c1270 */
[----:B------:R-:W0:Y:S01]  /*5a300*/  LDCU UR72, c[0x0][0x398] ;  /* 0x00007300ff4877ac */ /* 0x000e220008000800 */
[----:B------:R-:W-:Y:S01]  /*5a310*/  ISETP.LT.AND P3, PT, R27, UR73, !P5 ;  /* 0x000000491b007c0c */ /* 0x000fe2000ef61270 */
[----:B------:R1:W-:Y:S01]  /*5a320*/  @P1 STG.E.U16 desc[UR8][R8.64], R0 ;  /* 0x0000000008001986 */ /* 0x0003e2000c101508 */
[----:B------:R-:W-:Y:S01]  /*5a330*/  VIADD R4, R3, UR46 ;  /* 0x0000002e03047c36 */ /* 0x000fe20008000000 */
[----:B------:R-:W-:Y:S01]  /*5a340*/  ISETP.LT.AND P2, PT, R25, UR36, !P5 ;  /* 0x0000002419007c0c */ /* 0x000fe2000ef41270 */
[----:B------:R-:W-:Y:S01]  /*5a350*/  VIADD R5, R23, 0x3d ;  /* 0x0000003d17057836 */ /* 0x000fe20000000000 */
[----:B----4-:R4:W-:Y:S01]  /*5a360*/  @P4 STG.E.U16 desc[UR8][R6.64], R10 ;  /* 0x0000000a06004986 */ /* 0x0109e2000c101508 */
[----:B------:R-:W-:Y:S01]  /*5a370*/  ISETP.LT.AND P1, PT, R29, UR69, !P5 ;  /* 0x000000451d007c0c */ /* 0x000fe2000ef21270 */
[----:B------:R-:W0:Y:S01]  /*5a380*/  LDCU UR16, c[0x0][0x398] ;  /* 0x00007300ff1077ac */ /* 0x000e220008000800 */
[----:B------:R-:W0:Y:S01]  /*5a390*/  LDCU UR46, c[0x0][0x398] ;  /* 0x00007300ff2e77ac */ /* 0x000e220008000800 */
[----:B-1----:R-:W-:Y:S01]  /*5a3a0*/  IMAD.WIDE R8, R3, 0x2, R16 ;  /* 0x0000000203087825 */ /* 0x002fe200078e0210 */
[----:B------:R-:W-:Y:S01]  /*5a3b0*/  PRMT R3, R10, 0x7632, R3 ;  /* 0x000076320a037816 */ /* 0x000fe20000000003 */
[----:B------:R-:W1:Y:S01]  /*5a3c0*/  LDCU UR73, c[0x0][0x3b8] ;  /* 0x00007700ff4977ac */ /* 0x000e620008000800 */
[----:B----4-:R-:W4:Y:S01]  /*5a3d0*/  LDL.LU R10, [R1+0x1a8] ;  /* 0x0001a800010a7983 */ /* 0x010f220000300800 */
[----:B------:R-:W-:Y:S01]  /*5a3e0*/  IMAD.WIDE R6, R4, 0x2, R18 ;  /* 0x0000000204067825 */ /* 0x000fe200078e0212 */
[----:B------:R-:W-:Y:S01]  /*5a3f0*/  ISETP.GE.AND P4, PT, R5, UR65, PT ;  /* 0x0000004105007c0c */ /* 0x000fe2000bf86270 */
[----:B------:R-:W0:Y:S01]  /*5a400*/  LDCU UR36, c[0x0][0x39c] ;  /* 0x00007380ff2477ac */ /* 0x000e220008000800 */
[----:B------:R1:W-:Y:S01]  /*5a410*/  @P6 STG.E.U16 desc[UR8][R8.64], R3 ;  /* 0x0000000308006986 */ /* 0x0003e2000c101508 */
[----:B------:R-:W-:Y:S01]  /*5a420*/  ISETP.LT.AND P5, PT, R28, UR30, !P5 ;  /* 0x0000001e1c007c0c */ /* 0x000fe2000efa1270 */
[C---:B------:R-:W-:Y:S01]  /*5a430*/  VIADD R0, R4.reuse, UR43 ;  /* 0x0000002b04007c36 */ /* 0x040fe20008000000 */
[----:B------:R-:W0:Y:S01]  /*5a440*/  LDCU UR68, c[0x0][0x398] ;  /* 0x00007300ff4477ac */ /* 0x000e220008000800 */
[----:B------:R-:W0:Y:S01]  /*5a450*/  LDCU UR69, c[0x0][0x398] ;  /* 0x00007300ff4577ac */ /* 0x000e220008000800 */
[----:B------:R-:W0:Y:S01]  /*5a460*/  LDCU UR65, c[0x0][0x398] ;  /* 0x00007300ff4177ac */ /* 0x000e220008000800 */
[C---:B-1----:R-:W-:Y:S01]  /*5a470*/  IMAD.WIDE R8, R4.reuse, 0x2, R14 ;  /* 0x0000000204087825 */ /* 0x042fe200078e020e */
[----:B---3--:R-:W-:Y:S01]  /*5a480*/  PRMT R3, R21, 0x7632, R3 ;  /* 0x0000763215037816 */ /* 0x008fe20000000003 */
[----:B------:R1:W-:Y:S01]  /*5a490*/  @P3 STG.E.U16 desc[UR8][R6.64], R21 ;  /* 0x0000001506003986 */ /* 0x0003e2000c101508 */
[----:B------:R-:W-:Y:S01]  /*5a4a0*/  ISETP.LT.AND P6, PT, R27, UR70, !P4 ;  /* 0x000000461b007c0c */ /* 0x000fe2000e7c1270 */
[----:B------:R-:W3:Y:S02]  /*5a4b0*/  LDCU UR30, c[0x0][0x398] ;  /* 0x00007300ff1e77ac */ /* 0x000ee40008000800 */
[----:B------:R2:W-:Y:S01]  /*5a4c0*/  @P2 STG.E.U16 desc[UR8][R8.64], R3 ;  /* 0x0000000308002986 */ /* 0x0005e2000c101508 */
[----:B------:R-:W0:Y:S03]  /*5a4d0*/  LDCU UR43, c[0x0][0x398] ;  /* 0x00007300ff2b77ac */ /* 0x000e260008000800 */
[----:B-1----:R-:W3:Y:S01]  /*5a4e0*/  LDL.LU R21, [R1+0x178] ;  /* 0x0001780001157983 */ /* 0x002ee20000300800 */
[----:B------:R-:W-:Y:S01]  /*5a4f0*/  IMAD.WIDE R6, R4, 0x2, R12 ;  /* 0x0000000204067825 */ /* 0x000fe200078e020c */
[----:B------:R-:W-:Y:S01]  /*5a500*/  ISETP.LT.AND P3, PT, R25, UR26, !P4 ;  /* 0x0000001a19007c0c */ /* 0x000fe2000e761270 */
[----:B------:R-:W1:Y:S01]  /*5a510*/  LDCU UR26, c[0x0][0x39c] ;  /* 0x00007380ff1a77ac */ /* 0x000e620008000800 */
[----:B--2---:R-:W-:-:S02]  /*5a520*/  PRMT R9, R22, 0x7632, R9 ;  /* 0x0000763216097816 */ /* 0x004fc40000000009 */
[----:B------:R2:W-:Y:S01]  /*5a530*/  @P1 STG.E.U16 desc[UR8][R6.64], R22 ;  /* 0x0000001606001986 */ /* 0x0005e2000c101508 */
[----:B------:R-:W0:Y:S03]  /*5a540*/  LDCU UR70, c[0x0][0x3b8] ;  /* 0x00007700ff4677ac */ /* 0x000e260008000800 */
[----:B--2---:R-:W2:Y:S01]  /*5a550*/  LDL.LU R22, [R1+0x1fc] ;  /* 0x0001fc0001167983 */ /* 0x004ea20000300800 */
[----:B------:R-:W-:-:S04]  /*5a560*/  IMAD.WIDE R4, R4, 0x2, R16 ;  /* 0x0000000204047825 */ /* 0x000fc800078e0210 */
[----:B------:R-:W-:Y:S01]  /*5a570*/  VIADD R8, R23, 0x3e ;  /* 0x0000003e17087836 */ /* 0x000fe20000000000 */
[----:B------:R0:W-:Y:S01]  /*5a580*/  @P5 STG.E.U16 desc[UR8][R4.64], R9 ;  /* 0x0000000904005986 */ /* 0x0001e2000c101508 */
[----:B------:R-:W-:Y:S01]  /*5a590*/  ISETP.LT.AND P2, PT, R29, UR77, !P4 ;  /* 0x0000004d1d007c0c */ /* 0x000fe2000e741270 */
[----:B------:R-:W-:Y:S02]  /*5a5a0*/  IMAD.WIDE R6, R0, 0x2, R14 ;  /* 0x0000000200067825 */ /* 0x000fe400078e020e */
[----:B------:R-:W-:Y:S01]  /*5a5b0*/  ISETP.GE.AND P1, PT, R8, UR44, PT ;  /* 0x0000002c08007c0c */ /* 0x000fe2000bf26270 */
[----:B------:R-:W1:Y:S01]  /*5a5c0*/  LDCU UR77, c[0x0][0x398] ;  /* 0x00007300ff4d77ac */ /* 0x000e620008000800 */
[----:B0-----:R-:W-:Y:S01]  /*5a5d0*/  IMAD.WIDE R4, R0, 0x2, R18 ;  /* 0x0000000200047825 */ /* 0x001fe200078e0212 */
[----:B----4-:R-:W-:Y:S01]  /*5a5e0*/  PRMT R8, R10, 0x7632, R8 ;  /* 0x000076320a087816 */ /* 0x010fe20000000008 */
[----:B------:R-:W0:Y:S03]  /*5a5f0*/  LDCU UR44, c[0x0][0x398] ;  /* 0x00007300ff2c77ac */ /* 0x000e260008000800 */
[----:B------:R4:W-:Y:S01]  /*5a600*/  @P6 STG.E.U16 desc[UR8][R4.64], R10 ;  /* 0x0000000a04006986 */ /* 0x0009e2000c101508 */
[----:B------:R-:W-:Y:S01]  /*5a610*/  ISETP.LT.AND P4, PT, R28, UR66, !P4 ;  /* 0x000000421c007c0c */ /* 0x000fe2000e781270 */
[C---:B------:R-:W-:Y:S01]  /*5a620*/  VIADD R3, R0.reuse, UR24 ;  /* 0x0000001800037c36 */ /* 0x040fe20008000000 */
[----:B------:R-:W-:Y:S01]  /*5a630*/  ISETP.LT.AND P5, PT, R27, UR62, !P1 ;  /* 0x0000003e1b007c0c */ /* 0x000fe2000cfa1270 */
[----:B------:R0:W-:Y:S04]  /*5a640*/  @P3 STG.E.U16 desc[UR8][R6.64], R8 ;  /* 0x0000000806003986 */ /* 0x0001e8000c101508 */
[----:B----4-:R-:W4:Y:S01]  /*5a650*/  LDL.LU R10, [R1+0x18c] ;  /* 0x00018c00010a7983 */ /* 0x010f220000300800 */
[C---:B------:R-:W-:Y:S01]  /*5a660*/  IMAD.WIDE R4, R0.reuse, 0x2, R12 ;  /* 0x0000000200047825 */ /* 0x040fe200078e020c */
[----:B------:R-:W-:Y:S01]  /*5a670*/  ISETP.LT.AND P6, PT, R25, UR67, !P1 ;  /* 0x0000004319007c0c */ /* 0x000fe2000cfc1270 */
[----:B------:R-:W1:Y:S02]  /*5a680*/  LDCU UR66, c[0x0][0x398] ;  /* 0x00007300ff4277ac */ /* 0x000e640008000800 */
[----:B0-----:R-:W-:Y:S01]  /*5a690*/  IMAD.WIDE R6, R0, 0x2, R16 ;  /* 0x0000000200067825 */ /* 0x001fe200078e0210 */
[----:B------:R-:W-:Y:S01]  /*5a6a0*/  ISETP.LT.AND P3, PT, R29, UR33, !P1 ;  /* 0x000000211d007c0c */ /* 0x000fe2000cf61270 */
[----:B------:R-:W0:Y:S02]  /*5a6b0*/  LDCU UR24, c[0x0][0x398] ;  /* 0x00007300ff1877ac */ /* 0x000e240008000800 */
[----:B------:R-:W-:-:S02]  /*5a6c0*/  VIADD R9, R23, 0x3f ;  /* 0x0000003f17097836 */ /* 0x000fc40000000000 */
[----:B------:R-:W-:Y:S01]  /*5a6d0*/  VIADD R8, R3, UR20 ;  /* 0x0000001403087c36 */ /* 0x000fe20008000000 */
[----:B------:R-:W0:Y:S01]  /*5a6e0*/  LDCU UR67, c[0x0][0x39c] ;  /* 0x00007380ff4377ac */ /* 0x000e220008000800 */
[----:B------:R-:W0:Y:S01]  /*5a6f0*/  LDCU UR62, c[0x0][0x3b8] ;  /* 0x00007700ff3e77ac */ /* 0x000e220008000800 */
        /* <DEDUP_REMOVED lines=10> */
[----:B--2---:R-:W-:-:S02]  /*5a7a0*/  PRMT R0, R22, 0x7632, R0 ;  /* 0x0000763216007816 */ /* 0x004fc40000000000 */
[----:B------:R2:W-:Y:S01]  /*5a7b0*/  @P5 STG.E.U16 desc[UR8][R4.64], R22 ;  /* 0x0000001604005986 */ /* 0x0005e2000c101508 */
[C---:B------:R-:W-:Y:S01]  /*5a7c0*/  IMAD.WIDE R6, R3.reuse, 0x2, R14 ;  /* 0x0000000203067825 */ /* 0x040fe200078e020e */
[----:B------:R-:W0:Y:S02]  /*5a7d0*/  LDCU UR41, c[0x0][0x398] ;  /* 0x00007300ff2977ac */ /* 0x000e240008000800 */
[----:B--2---:R-:W2:Y:S01]  /*5a7e0*/  LDL.LU R22, [R1+0x17c] ;  /* 0x00017c0001167983 */ /* 0x004ea20000300800 */
[----:B------:R-:W-:Y:S01]  /*5a7f0*/  IMAD.WIDE R4, R3, 0x2, R12 ;  /* 0x0000000203047825 */ /* 0x000fe200078e020c */
[----:B------:R-:W-:Y:S01]  /*5a800*/  ISETP.LT.AND P4, PT, R27, UR59, !P2 ;  /* 0x0000003b1b007c0c */ /* 0x000fe2000d781270 */
[----:B------:R-:W0:Y:S01]  /*5a810*/  LDCU UR59, c[0x0][0x3b8] ;  /* 0x00007700ff3b77ac */ /* 0x000e220008000800 */
[----:B------:R1:W-:Y:S01]  /*5a820*/  @P6 STG.E.U16 desc[UR8][R6.64], R0 ;  /* 0x0000000006006986 */ /* 0x0003e2000c101508 */
[----:B------:R-:W-:Y:S02]  /*5a830*/  ISETP.LT.AND P5, PT, R25, UR64, !P2 ;  /* 0x0000004019007c0c */ /* 0x000fe4000d7a1270 */
[----:B------:R-:W-:Y:S01]  /*5a840*/  ISETP.LT.AND P6, PT, R29, UR34, !P2 ;  /* 0x000000221d007c0c */ /* 0x000fe2000d7c1270 */
[----:B------:R-:W-:-:S02]  /*5a850*/  VIADD R9, R23, 0x40 ;  /* 0x0000004017097836 */ /* 0x000fc40000000000 */
[----:B-1----:R-:W-:Y:S01]  /*5a860*/  IMAD.WIDE R6, R3, 0x2, R16 ;  /* 0x0000000203067825 */ /* 0x002fe200078e0210 */
[----:B------:R-:W1:Y:S03]  /*5a870*/  LDCU UR64, c[0x0][0x39c] ;  /* 0x00007380ff4077ac */ /* 0x000e660008000800 */
[----:B------:R-:W-:Y:S01]  /*5a880*/  VIADD R0, R8, UR42 ;  /* 0x0000002a08007c36 */ /* 0x000fe20008000000 */
[----:B----4-:R4:W-:Y:S01]  /*5a890*/  @P3 STG.E.U16 desc[UR8][R4.64], R10 ;  /* 0x0000000a04003986 */ /* 0x0109e2000c101508 */
[----:B------:R-:W-:Y:S01]  /*5a8a0*/  PRMT R3, R10, 0x7632, R3 ;  /* 0x000076320a037816 */ /* 0x000fe20000000003 */
[----:B------:R-:W0:Y:S01]  /*5a8b0*/  LDCU UR34, c[0x0][0x398] ;  /* 0x00007300ff2277ac */ /* 0x000e220008000800 */
[----:B------:R-:W-:Y:S01]  /*5a8c0*/  ISETP.LT.AND P2, PT, R28, UR60, !P2 ;  /* 0x0000003c1c007c0c */ /* 0x000fe2000d741270 */
[----:B------:R-:W0:Y:S01]  /*5a8d0*/  LDCU UR42, c[0x0][0x398] ;  /* 0x00007300ff2a77ac */ /* 0x000e220008000800 */
[----:B----4-:R-:W4:Y:S01]  /*5a8e0*/  LDL.LU R10, [R1+0x1b0] ;  /* 0x0001b000010a7983 */ /* 0x010f220000300800 */
[C---:B------:R-:W-:Y:S01]  /*5a8f0*/  IMAD.WIDE R4, R8.reuse, 0x2, R18 ;  /* 0x0000000208047825 */ /* 0x040fe200078e0212 */
[----:B------:R-:W-:Y:S01]  /*5a900*/  ISETP.GE.AND P3, PT, R9, UR28, PT ;  /* 0x0000001c09007c0c */ /* 0x000fe2000bf66270 */
[----:B------:R-:W0:Y:S01]  /*5a910*/  LDCU UR60, c[0x0][0x398] ;  /* 0x00007300ff3c77ac */ /* 0x000e220008000800 */
[----:B------:R1:W-:Y:S01]  /*5a920*/  @P1 STG.E.U16 desc[UR8][R6.64], R3 ;  /* 0x0000000306001986 */ /* 0x0003e2000c101508 */
[----:B------:R-:W-:Y:S01]  /*5a930*/  VIADD R9, R23, 0x41 ;  /* 0x0000004117097836 */ /* 0x000fe20000000000 */
[----:B------:R-:W0:Y:S01]  /*5a940*/  LDCU UR28, c[0x0][0x398] ;  /* 0x00007300ff1c77ac */ /* 0x000e220008000800 */
[C---:B-1----:R-:W-:Y:S01]  /*5a950*/  IMAD.WIDE R6, R8.reuse, 0x2, R14 ;  /* 0x0000000208067825 */ /* 0x042fe200078e020e */
[----:B---3--:R-:W-:Y:S01]  /*5a960*/  PRMT R3, R21, 0x7632, R3 ;  /* 0x0000763215037816 */ /* 0x008fe20000000003 */
[----:B------:R1:W-:Y:S04]  /*5a970*/  @P4 STG.E.U16 desc[UR8][R4.64], R21 ;  /* 0x0000001504004986 */ /* 0x0003e8000c101508 */
[----:B------:R3:W-:Y:S04]  /*5a980*/  @P5 STG.E.U16 desc[UR8][R6.64], R3 ;  /* 0x0000000306005986 */ /* 0x0007e8000c101508 */
[----:B-1----:R-:W4:Y:S01]  /*5a990*/  LDL.LU R21, [R1+0x1c0] ;  /* 0x0001c00001157983 */ /* 0x002f220000300800 */
[----:B------:R-:W-:-:S04]  /*5a9a0*/  IMAD.WIDE R4, R8, 0x2, R12 ;  /* 0x0000000208047825 */ /* 0x000fc800078e020c */
[----:B---3--:R-:W-:Y:S01]  /*5a9b0*/  IMAD.WIDE R6, R8, 0x2, R16 ;  /* 0x0000000208067825 */ /* 0x008fe200078e0210 */
[----:B--2---:R-:W-:Y:S01]  /*5a9c0*/  PRMT R8, R22, 0x7632, R8 ;  /* 0x0000763216087816 */ /* 0x004fe20000000008 */
[----:B------:R1:W-:Y:S04]  /*5a9d0*/  @P6 STG.E.U16 desc[UR8][R4.64], R22 ;  /* 0x0000001604006986 */ /* 0x0003e8000c101508 */
[----:B-1----:R-:W2:Y:S01]  /*5a9e0*/  LDL.LU R22, [R1+0x200] ;  /* 0x0002000001167983 */ /* 0x002ea20000300800 */
        /* <DEDUP_REMOVED lines=8> */
[----:B------:R-:W3:Y:S01]  /*5aa70*/  LDCU UR61, c[0x0][0x39c] ;  /* 0x00007380ff3d77ac */ /* 0x000ee20008000800 */
[----:B------:R-:W-:Y:S01]  /*5aa80*/  ISETP.LT.AND P2, PT, R27, UR53, !P6 ;  /* 0x000000351b007c0c */ /* 0x000fe2000f741270 */
[----:B------:R-:W0:Y:S01]  /*5aa90*/  LDCU UR6, c[0x0][0x398] ;  /* 0x00007300ff0677ac */ /* 0x000e220008000800 */
[----:B-1----:R-:W-:Y:S01]  /*5aaa0*/  IMAD.WIDE R6, R0, 0x2, R14 ;  /* 0x0000000200067825 */ /* 0x002fe200078e020e */
[----:B------:R-:W1:Y:S01]  /*5aab0*/  LDCU UR56, c[0x0][0x3b8] ;  /* 0x00007700ff3877ac */ /* 0x000e620008000800 */
[----:B----4-:R-:W-:Y:S01]  /*5aac0*/  PRMT R8, R10, 0x7632, R8 ;  /* 0x000076320a087816 */ /* 0x010fe20000000008 */
[----:B------:R4:W-:Y:S01]  /*5aad0*/  @P1 STG.E.U16 desc[UR8][R4.64], R10 ;  /* 0x0000000a04001986 */ /* 0x0009e2000c101508 */
[----:B------:R-:W0:Y:S03]  /*5aae0*/  LDCU UR57, c[0x0][0x398] ;  /* 0x00007300ff3977ac */ /* 0x000e260008000800 */
[----:B------:R1:W-:Y:S01]  /*5aaf0*/  @P4 STG.E.U16 desc[UR8][R6.64], R8 ;  /* 0x0000000806004986 */ /* 0x0003e2000c101508 */
[----:B------:R-:W0:Y:S01]  /*5ab00*/  LDCU UR39, c[0x0][0x398] ;  /* 0x00007300ff2777ac */ /* 0x000e220008000800 */
[----:B------:R-:W0:Y:S02]  /*5ab10*/  LDCU UR31, c[0x0][0x398] ;  /* 0x00007300ff1f77ac */ /* 0x000e240008000800 */
[----:B----4-:R-:W4:Y:S01]  /*5ab20*/  LDL.LU R10, [R1+0x190] ;  /* 0x00019000010a7983 */ /* 0x010f220000300800 */
[----:B------:R-:W0:Y:S01]  /*5ab30*/  LDCU UR53, c[0x0][0x3b8] ;  /* 0x00007700ff3577ac */ /* 0x000e220008000800 */
[----:B-1----:R-:W-:-:S04]  /*5ab40*/  IMAD.WIDE R6, R0, 0x2, R12 ;  /* 0x0000000200067825 */ /* 0x002fc800078e020c */
[----:B------:R-:W-:Y:S01]  /*5ab50*/  IMAD.WIDE R8, R0, 0x2, R16 ;  /* 0x0000000200087825 */ /* 0x000fe200078e0210 */
[----:B------:R-:W-:Y:S01]  /*5ab60*/  PRMT R0, R21, 0x7632, R0 ;  /* 0x0000763215007816 */ /* 0x000fe20000000000 */
        /* <DEDUP_REMOVED lines=21> */
[----:B------:R-:W-:Y:S01]  /*5acc0*/  ISETP.LT.AND P1, PT, R29, UR37, !P5 ;  /* 0x000000251d007c0c */ /* 0x000fe2000ef21270 */
[----:B------:R-:W0:Y:S01]  /*5acd0*/  LDCU UR54, c[0x0][0x398] ;  /* 0x00007300ff3677ac */ /* 0x000e220008000800 */
[----:B----4-:R4:W-:Y:S01]  /*5ace0*/  @P4 STG.E.U16 desc[UR8][R6.64], R10 ;  /* 0x0000000a06004986 */ /* 0x0109e2000c101508 */
[----:B------:R-:W0:Y:S01]  /*5acf0*/  LDCU UR22, c[0x0][0x398] ;  /* 0x00007300ff1677ac */ /* 0x000e220008000800 */
[----:B-1----:R-:W-:Y:S01]  /*5ad00*/  IMAD.WIDE R8, R3, 0x2, R16 ;  /* 0x0000000203087825 */ /* 0x002fe200078e0210 */
[----:B------:R-:W-:Y:S01]  /*5ad10*/  PRMT R3, R10, 0x7632, R3 ;  /* 0x000076320a037816 */ /* 0x000fe20000000003 */
[----:B------:R-:W1:Y:S02]  /*5ad20*/  LDCU UR32, c[0x0][0x398] ;  /* 0x00007300ff2077ac */ /* 0x000e640008000800 */
[C---:B------:R-:W-:Y:S01]  /*5ad30*/  VIADD R0, R4.reuse, UR51 ;  /* 0x0000003304007c36 */ /* 0x040fe20008000000 */
[----:B------:R-:W0:Y:S01]  /*5ad40*/  LDCU UR55, c[0x0][0x39c] ;  /* 0x00007380ff3777ac */ /* 0x000e220008000800 */
[----:B----4-:R-:W4:Y:S01]  /*5ad50*/  LDL.LU R10, [R1+0x204] ;  /* 0x00020400010a7983 */ /* 0x010f220000300800 */
[----:B------:R-:W-:Y:S01]  /*5ad60*/  IMAD.WIDE R6, R4, 0x2, R18 ;  /* 0x0000000204067825 */ /* 0x000fe200078e0212 */
[----:B------:R-:W-:Y:S01]  /*5ad70*/  ISETP.LT.AND P5, PT, R28, UR47, !P5 ;  /* 0x0000002f1c007c0c */ /* 0x000fe2000efa1270 */
[----:B------:R-:W0:Y:S01]  /*5ad80*/  LDCU UR37, c[0x0][0x398] ;  /* 0x00007300ff2577ac */ /* 0x000e220008000800 */
[----:B------:R1:W-:Y:S01]  /*5ad90*/  @P6 STG.E.U16 desc[UR8][R8.64], R3 ;  /* 0x0000000308006986 */ /* 0x0003e2000c101508 */
[----:B------:R-:W-:Y:S01]  /*5ada0*/  ISETP.GE.AND P4, PT, R5, UR4, PT ;  /* 0x0000000405007c0c */ /* 0x000fe2000bf86270 */
[----:B------:R-:W0:Y:S01]  /*5adb0*/  LDCU UR50, c[0x0][0x3b8] ;  /* 0x00007700ff3277ac */ /* 0x000e220008000800 */
[----:B------:R-:W0:Y:S01]  /*5adc0*/  LDCU UR47, c[0x0][0x398] ;  /* 0x00007300ff2f77ac */ /* 0x000e220008000800 */
[----:B------:R-:W0:Y:S01]  /*5add0*/  LDCU UR51, c[0x0][0x398] ;  /* 0x00007300ff3377ac */ /* 0x000e220008000800 */
[C---:B-1----:R-:W-:Y:S01]  /*5ade0*/  IMAD.WIDE R8, R4.reuse, 0x2, R14 ;  /* 0x0000000204087825 */ /* 0x042fe200078e020e */
[----:B---3--:R-:W-:Y:S01]  /*5adf0*/  PRMT R3, R21, 0x7632, R3 ;  /* 0x0000763215037816 */ /* 0x008fe20000000003 */
[----:B------:R1:W-:Y:S01]  /*5ae00*/  @P3 STG.E.U16 desc[UR8][R6.64], R21 ;  /* 0x0000001506003986 */ /* 0x0003e2000c101508 */
[----:B------:R-:W3:Y:S03]  /*5ae10*/  LDCU UR4, c[0x0][0x398] ;  /* 0x00007300ff0477ac */ /* 0x000ee60008000800 */
[----:B------:R2:W-:Y:S04]  /*5ae20*/  @P2 STG.E.U16 desc[UR8][R8.64], R3 ;  /* 0x0000000308002986 */ /* 0x0005e8000c101508 */
[----:B-1----:R-:W3:Y:S01]  /*5ae30*/  LDL.LU R21, [R1+0x194] ;  /* 0x0001940001157983 */ /* 0x002ee20000300800 */
[----:B------:R-:W-:Y:S01]  /*5ae40*/  IMAD.WIDE R6, R4, 0x2, R12 ;  /* 0x0000000204067825 */ /* 0x000fe200078e020c */
[----:B--2---:R-:W-:-:S04]  /*5ae50*/  PRMT R9, R22, 0x7632, R9 ;  /* 0x0000763216097816 */ /* 0x004fc80000000009 */
[----:B------:R1:W-:Y:S04]  /*5ae60*/  @P1 STG.E.U16 desc[UR8][R6.64], R22 ;  /* 0x0000001606001986 */ /* 0x0003e8000c101508 */
[----:B-1----:R-:W2:Y:S01]  /*5ae70*/  LDL.LU R22, [R1+0x1b8] ;  /* 0x0001b80001167983 */ /* 0x002ea20000300800 */
[----:B------:R-:W-:Y:S01]  /*5ae80*/  ISETP.LT.AND P6, PT, R27, UR76, !P4 ;  /* 0x0000004c1b007c0c */ /* 0x000fe2000e7c1270 */
[----:B------:R-:W-:Y:S01]  /*5ae90*/  IMAD.WIDE R4, R4, 0x2, R16 ;  /* 0x0000000204047825 */ /* 0x000fe200078e0210 */
[----:B------:R-:W-:Y:S01]  /*5aea0*/  ISETP.LT.AND P3, PT, R25, UR29, !P4 ;  /* 0x0000001d19007c0c */ /* 0x000fe2000e761270 */
[----:B------:R-:W1:Y:S02]  /*5aeb0*/  LDCU UR29, c[0x0][0x39c] ;  /* 0x00007380ff1d77ac */ /* 0x000e640008000800 */
[----:B------:R-:W-:Y:S01]  /*5aec0*/  VIADD R8, R23, 0x44 ;  /* 0x0000004417087836 */ /* 0x000fe20000000000 */
[----:B------:R0:W-:Y:S01]  /*5aed0*/  @P5 STG.E.U16 desc[UR8][R4.64], R9 ;  /* 0x0000000904005986 */ /* 0x0001e2000c101508 */
[----:B------:R-:W-:Y:S01]  /*5aee0*/  ISETP.LT.AND P2, PT, R29, UR48, !P4 ;  /* 0x000000301d007c0c */ /* 0x000fe2000e741270 */
[----:B------:R-:W-:Y:S01]  /*5aef0*/  IMAD.WIDE R6, R0, 0x2, R14 ;  /* 0x0000000200067825 */ /* 0x000fe200078e020e */
[----:B------:R-:W1:Y:S01]  /*5af00*/  LDCU UR76, c[0x0][0x3b8] ;  /* 0x00007700ff4c77ac */ /* 0x000e620008000800 */
[----:B------:R-:W-:-:S02]  /*5af10*/  ISETP.GE.AND P1, PT, R8, UR27, PT ;  /* 0x0000001b08007c0c */ /* 0x000fc4000bf26270 */
[----:B0-----:R-:W-:Y:S01]  /*5af20*/  IMAD.WIDE R4, R0, 0x2, R18 ;  /* 0x0000000200047825 */ /* 0x001fe200078e0212 */
[----:B----4-:R-:W-:Y:S01]  /*5af30*/  PRMT R8, R10, 0x7632, R8 ;  /* 0x000076320a087816 */ /* 0x010fe20000000008 */
[----:B------:R-:W0:Y:S03]  /*5af40*/  LDCU UR48, c[0x0][0x398] ;  /* 0x00007300ff3077ac */ /* 0x000e260008000800 */
[----:B------:R4:W-:Y:S01]  /*5af50*/  @P6 STG.E.U16 desc[UR8][R4.64], R10 ;  /* 0x0000000a04006986 */ /* 0x0009e2000c101508 */
[----:B------:R-:W-:Y:S01]  /*5af60*/  ISETP.LT.AND P4, PT, R28, UR74, !P4 ;  /* 0x0000004a1c007c0c */ /* 0x000fe2000e781270 */
[C---:B------:R-:W-:Y:S01]  /*5af70*/  VIADD R3, R0.reuse, UR38 ;  /* 0x0000002600037c36 */ /* 0x040fe20008000000 */
[----:B------:R-:W-:Y:S01]  /*5af80*/  ISETP.LT.AND P5, PT, R27, UR75, !P1 ;  /* 0x0000004b1b007c0c */ /* 0x000fe2000cfa1270 */
[----:B------:R0:W-:Y:S01]  /*5af90*/  @P3 STG.E.U16 desc[UR8][R6.64], R8 ;  /* 0x0000000806003986 */ /* 0x0001e2000c101508 */
[----:B------:R-:W-:Y:S01]  /*5afa0*/  VIADD R9, R23, 0x45 ;  /* 0x0000004517097836 */ /* 0x000fe20000000000 */
[----:B------:R-:W1:Y:S02]  /*5afb0*/  LDCU UR27, c[0x0][0x398] ;  /* 0x00007300ff1b77ac */ /* 0x000e640008000800 */
[----:B----4-:R-:W4:Y:S01]  /*5afc0*/  LDL.LU R10, [R1+0x1c8] ;  /* 0x0001c800010a7983 */ /* 0x010f220000300800 */
[C---:B------:R-:W-:Y:S01]  /*5afd0*/  IMAD.WIDE R4, R0.reuse, 0x2, R12 ;  /* 0x0000000200047825 */ /* 0x040fe200078e020c */
[----:B------:R-:W-:Y:S01]  /*5afe0*/  ISETP.LT.AND P6, PT, R25, UR35, !P1 ;  /* 0x0000002319007c0c */ /* 0x000fe2000cfc1270 */
[----:B------:R-:W1:Y:S02]  /*5aff0*/  LDCU UR74, c[0x0][0x398] ;  /* 0x00007300ff4a77ac */ /* 0x000e640008000800 */
[----:B0-----:R-:W-:Y:S01]  /*5b000*/  IMAD.WIDE R6, R0, 0x2, R16 ;  /* 0x0000000200067825 */ /* 0x001fe200078e0210 */
[----:B------:R-:W-:Y:S01]  /*5b010*/  ISETP.LT.AND P3, PT, R29, UR45, !P1 ;  /* 0x0000002d1d007c0c */ /* 0x000fe2000cf61270 */
[----:B------:R-:W0:Y:S02]  /*5b020*/  LDCU UR38, c[0x0][0x398] ;  /* 0x00007300ff2677ac */ /* 0x000e240008000800 */
        /* <DEDUP_REMOVED lines=50> */
[----:B------:R-:W-:Y:S01]  /*5b350*/  ISETP.LT.AND P1, PT, R27, UR69, !P3 ;  /* 0x000000451b007c0c */ /* 0x000fe2000df21270 */
[C---:B------:R-:W-:Y:S01]  /*5b360*/  IMAD.WIDE R4, R0.reuse, 0x2, R18 ;  /* 0x0000000200047825 */ /* 0x040fe200078e0212 */
[----:B------:R-:W-:Y:S01]  /*5b370*/  ISETP.LT.AND P4, PT, R25, UR30, !P3 ;  /* 0x0000001e19007c0c */ /* 0x000fe2000df81270 */
[----:B------:R1:W-:Y:S01]  /*5b380*/  @P2 STG.E.U16 desc[UR8][R6.64], R8 ;  /* 0x0000000806002986 */ /* 0x0003e2000c101508 */
[----:B------:R-:W-:Y:S01]  /*5b390*/  ISETP.LT.AND P5, PT, R29, UR43, !P3 ;  /* 0x0000002b1d007c0c */ /* 0x000fe2000dfa1270 */
[----:B------:R-:W-:Y:S01]  /*5b3a0*/  VIADD R3, R0, UR70 ;  /* 0x0000004600037c36 */ /* 0x000fe20008000000 */
[----:B------:R-:W-:Y:S01]  /*5b3b0*/  ISETP.GE.AND P6, PT, R9, UR26, PT ;  /* 0x0000001a09007c0c */ /* 0x000fe2000bfc6270 */
[----:B------:R-:W3:Y:S01]  /*5b3c0*/  LDCU UR30, c[0x0][0x39c] ;  /* 0x00007380ff1e77ac */ /* 0x000ee20008000800 */
[----:B------:R-:W-:-:S02]  /*5b3d0*/  ISETP.LT.AND P3, PT, R28, UR65, !P3 ;  /* 0x000000411c007c0c */ /* 0x000fc4000df61270 */
[----:B------:R-:W-:Y:S01]  /*5b3e0*/  ISETP.LT.AND P2, PT, R27, UR77, !P6 ;  /* 0x0000004d1b007c0c */ /* 0x000fe2000f741270 */
[----:B------:R-:W0:Y:S01]  /*5b3f0*/  LDCU UR69, c[0x0][0x3b8] ;  /* 0x00007700ff4577ac */ /* 0x000e220008000800 */
[----:B-1----:R-:W-:Y:S01]  /*5b400*/  IMAD.WIDE R6, R0, 0x2, R14 ;  /* 0x0000000200067825 */ /* 0x002fe200078e020e */
[----:B------:R-:W1:Y:S01]  /*5b410*/  LDCU UR43, c[0x0][0x398] ;  /* 0x00007300ff2b77ac */ /* 0x000e620008000800 */
[----:B----4-:R-:W-:Y:S01]  /*5b420*/  PRMT R8, R10, 0x7632, R8 ;  /* 0x000076320a087816 */ /* 0x010fe20000000008 */
[----:B------:R4:W-:Y:S01]  /*5b430*/  @P1 STG.E.U16 desc[UR8][R4.64], R10 ;  /* 0x0000000a04001986 */ /* 0x0009e2000c101508 */
[----:B------:R-:W-:Y:S01]  /*5b440*/  VIADD R9, R23, 0x48 ;  /* 0x0000004817097836 */ /* 0x000fe20000000000 */
[----:B------:R-:W0:Y:S02]  /*5b450*/  LDCU UR65, c[0x0][0x398] ;  /* 0x00007300ff4177ac */ /* 0x000e240008000800 */
[----:B------:R1:W-:Y:S01]  /*5b460*/  @P4 STG.E.U16 desc[UR8][R6.64], R8 ;  /* 0x0000000806004986 */ /* 0x0003e2000c101508 */
[----:B------:R-:W0:Y:S01]  /*5b470*/  LDCU UR70, c[0x0][0x398] ;  /* 0x00007300ff4677ac */ /* 0x000e220008000800 */
[----:B------:R-:W0:Y:S02]  /*5b480*/  LDCU UR26, c[0x0][0x398] ;  /* 0x00007300ff1a77ac */ /* 0x000e240008000800 */
[----:B----4-:R-:W4:Y:S01]  /*5b490*/  LDL.LU R10, [R1+0x19c] ;  /* 0x00019c00010a7983 */ /* 0x010f220000300800 */
[C---:B------:R-:W-:Y:S01]  /*5b4a0*/  IMAD.WIDE R4, R0.reuse, 0x2, R12 ;  /* 0x0000000200047825 */ /* 0x040fe200078e020c */
[----:B------:R-:W0:Y:S03]  /*5b4b0*/  LDCU UR77, c[0x0][0x3b8] ;  /* 0x00007700ff4d77ac */ /* 0x000e260008000800 */
[----:B-1----:R-:W-:Y:S01]  /*5b4c0*/  IMAD.WIDE R6, R0, 0x2, R16 ;  /* 0x0000000200067825 */ /* 0x002fe200078e0210 */
        /* <DEDUP_REMOVED lines=10> */
[----:B------:R-:W-:Y:S01]  /*5b570*/  IMAD.WIDE R6, R3, 0x2, R14 ;  /* 0x0000000203067825 */ /* 0x000fe200078e020e */
[----:B------:R-:W-:Y:S01]  /*5b580*/  ISETP.GE.AND P5, PT, R9, UR67, PT ;  /* 0x0000004309007c0c */ /* 0x000fe2000bfa6270 */
[----:B------:R-:W1:Y:S02]  /*5b590*/  LDCU UR66, c[0x0][0x39c] ;  /* 0x00007380ff4277ac */ /* 0x000e640008000800 */
[----:B------:R-:W-:Y:S01]  /*5b5a0*/  IMAD.WIDE R4, R3, 0x2, R12 ;  /* 0x0000000203047825 */ /* 0x000fe200078e020c */
[----:B------:R-:W-:Y:S01]  /*5b5b0*/  ISETP.LT.AND P6, PT, R28, UR44, !P6 ;  /* 0x0000002c1c007c0c */ /* 0x000fe2000f7c1270 */
[----:B------:R-:W0:Y:S01]  /*5b5c0*/  LDCU UR24, c[0x0][0x398] ;  /* 0x00007300ff1877ac */ /* 0x000e220008000800 */
[----:B------:R-:W-:Y:S01]  /*5b5d0*/  ISETP.LT.AND P3, PT, R27, UR33, !P5 ;  /* 0x000000211b007c0c */ /* 0x000fe2000ef61270 */
[----:B------:R-:W-:-:S02]  /*5b5e0*/  VIADD R8, R3, UR62 ;  /* 0x0000003e03087c36 */ /* 0x000fc40008000000 */
[----:B------:R1:W-:Y:S01]  /*5b5f0*/  @P1 STG.E.U16 desc[UR8][R6.64], R0 ;  /* 0x0000000006001986 */ /* 0x0003e2000c101508 */
        /* <DEDUP_REMOVED lines=13> */
[----:B------:R-:W-:Y:S01]  /*5b6d0*/  ISETP.GE.AND P4, PT, R9, UR64, PT ;  /* 0x0000004009007c0c */ /* 0x000fe2000bf86270 */
[----:B------:R-:W0:Y:S01]  /*5b6e0*/  LDCU UR67, c[0x0][0x398] ;  /* 0x00007300ff4377ac */ /* 0x000e220008000800 */
[----:B------:R1:W-:Y:S01]  /*5b6f0*/  @P6 STG.E.U16 desc[UR8][R6.64], R3 ;  /* 0x0000000306006986 */ /* 0x0003e2000c101508 */
[----:B------:R-:W-:Y:S01]  /*5b700*/  ISETP.LT.AND P5, PT, R28, UR41, !P5 ;  /* 0x000000291c007c0c */ /* 0x000fe2000efa1270 */
[----:B------:R-:W-:Y:S01]  /*5b710*/  VIADD R9, R23, 0x4a ;  /* 0x0000004a17097836 */ /* 0x000fe20000000000 */
        /* <DEDUP_REMOVED lines=8> */
[----:B------:R0:W-:Y:S04]  /*5b7a0*/  @P2 STG.E.U16 desc[UR8][R6.64], R3 ;  /* 0x0000000306002986 */ /* 0x0001e8000c101508 */
[----:B-1----:R-:W3:Y:S01]  /*5b7b0*/  LDL.LU R21, [R1+0x210] ;  /* 0x0002100001157983 */ /* 0x002ee20000300800 */
[C---:B------:R-:W-:Y:S01]  /*5b7c0*/  IMAD.WIDE R4, R8.reuse, 0x2, R12 ;  /* 0x0000000208047825 */ /* 0x040fe200078e020c */
[----:B------:R-:W-:Y:S01]  /*5b7d0*/  ISETP.LT.AND P3, PT, R25, UR60, !P4 ;  /* 0x0000003c19007c0c */ /* 0x000fe2000e761270 */
[----:B------:R-:W1:Y:S02]  /*5b7e0*/  LDCU UR60, c[0x0][0x39c] ;  /* 0x00007380ff3c77ac */ /* 0x000e640008000800 */
[----:B0-----:R-:W-:Y:S01]  /*5b7f0*/  IMAD.WIDE R6, R8, 0x2, R16 ;  /* 0x0000000208067825 */ /* 0x001fe200078e0210 */
[----:B--2---:R-:W-:Y:S01]  /*5b800*/  PRMT R8, R22, 0x7632, R8 ;  /* 0x0000763216087816 */ /* 0x004fe20000000008 */
[----:B------:R0:W-:Y:S01]  /*5b810*/  @P1 STG.E.U16 desc[UR8][R4.64], R22 ;  /* 0x0000001604001986 */ /* 0x0001e2000c101508 */
[----:B------:R-:W2:Y:S03]  /*5b820*/  LDCU UR34, c[0x0][0x3b8] ;  /* 0x00007700ff2277ac */ /* 0x000ea60008000800 */
[----:B0-----:R-:W2:Y:S01]  /*5b830*/  LDL.LU R22, [R1+0x224] ;  /* 0x0002240001167983 */ /* 0x001ea20000300800 */
[----:B------:R-:W-:Y:S01]  /*5b840*/  IMAD.WIDE R4, R0, 0x2, R18 ;  /* 0x0000000200047825 */ /* 0x000fe200078e0212 */
[----:B------:R-:W-:Y:S01]  /*5b850*/  ISETP.LT.AND P2, PT, R29, UR42, !P4 ;  /* 0x0000002a1d007c0c */ /* 0x000fe2000e741270 */
[----:B------:R-:W0:Y:S01]  /*5b860*/  LDCU UR42, c[0x0][0x398] ;  /* 0x00007300ff2a77ac */ /* 0x000e220008000800 */
[----:B------:R1:W-:Y:S01]  /*5b870*/  @P5 STG.E.U16 desc[UR8][R6.64], R8 ;  /* 0x0000000806005986 */ /* 0x0003e2000c101508 */
[----:B------:R-:W-:-:S02]  /*5b880*/  ISETP.GE.AND P1, PT, R9, UR61, PT ;  /* 0x0000003d09007c0c */ /* 0x000fc4000bf26270 */
[----:B------:R-:W-:Y:S01]  /*5b890*/  ISETP.LT.AND P4, PT, R28, UR28, !P4 ;  /* 0x0000001c1c007c0c */ /* 0x000fe2000e781270 */
[C---:B------:R-:W-:Y:S01]  /*5b8a0*/  VIADD R3, R0.reuse, UR56 ;  /* 0x0000003800037c36 */ /* 0x040fe20008000000 */
[----:B------:R-:W-:Y:S01]  /*5b8b0*/  ISETP.LT.AND P5, PT, R27, UR6, !P1 ;  /* 0x000000061b007c0c */ /* 0x000fe2000cfa1270 */
[----:B------:R-:W0:Y:S01]  /*5b8c0*/  LDCU UR28, c[0x0][0x398] ;  /* 0x00007300ff1c77ac */ /* 0x000e220008000800 */
[----:B------:R-:W0:Y:S01]  /*5b8d0*/  LDCU UR56, c[0x0][0x398] ;  /* 0x00007300ff3877ac */ /* 0x000e220008000800 */
[----:B-1----:R-:W-:Y:S01]  /*5b8e0*/  IMAD.WIDE R6, R0, 0x2, R14 ;  /* 0x0000000200067825 */ /* 0x002fe200078e020e */
[----:B------:R-:W1:Y:S01]  /*5b8f0*/  LDCU UR61, c[0x0][0x398] ;  /* 0x00007300ff3d77ac */ /* 0x000e620008000800 */
[----:B----4-:R-:W-:Y:S01]  /*5b900*/  PRMT R8, R10, 0x7632, R8 ;  /* 0x000076320a087816 */ /* 0x010fe20000000008 */
[----:B------:R4:W-:Y:S01]  /*5b910*/  @P6 STG.E.U16 desc[UR8][R4.64], R10 ;  /* 0x0000000a04006986 */ /* 0x0009e2000c101508 */
[----:B------:R-:W0:Y:S03]  /*5b920*/  LDCU UR6, c[0x0][0x3b8] ;  /* 0x00007700ff0677ac */ /* 0x000e260008000800 */
[----:B------:R1:W-:Y:S04]  /*5b930*/  @P3 STG.E.U16 desc[UR8][R6.64], R8 ;  /* 0x0000000806003986 */ /* 0x0003e8000c101508 */
[----:B----4-:R-:W4:Y:S01]  /*5b940*/  LDL.LU R10, [R1+0x234] ;  /* 0x00023400010a7983 */ /* 0x010f220000300800 */
        /* <DEDUP_REMOVED lines=385> */
[----:B------:R-:W-:Y:S01]  /*5d160*/  ISETP.LT.AND P1, PT, R25, UR36, !P6 ;  /* 0x0000002419007c0c */ /* 0x000fe2000f721270 */
[----:B------:R-:W-:Y:S01]  /*5d170*/  VIADD R5, R23, 0x5a ;  /* 0x0000005a17057836 */ /* 0x000fe20000000000 */
[----:B------:R-:W-:Y:S01]  /*5d180*/  ISETP.LT.AND P4, PT, R29, UR69, !P6 ;  /* 0x000000451d007c0c */ /* 0x000fe2000f781270 */
[----:B------:R-:W-:Y:S01]  /*5d190*/  IMAD.WIDE R8, R3, 0x2, R14 ;  /* 0x0000000203087825 */ /* 0x000fe200078e020e */
[----:B------:R-:W1:Y:S02]  /*5d1a0*/  LDCU UR36, c[0x0][0x39c] ;  /* 0x00007380ff2477ac */ /* 0x000e640008000800 */
[----:B------:R-:W-:Y:S01]  /*5d1b0*/  ISETP.GE.AND P5, PT, R5, UR65, PT ;  /* 0x0000004105007c0c */ /* 0x000fe2000bfa6270 */
        /* <DEDUP_REMOVED lines=47> */
[----:B------:R-:W0:Y:S01]  /*5d4b0*/  LDCU UR33, c[0x0][0x398] ;  /* 0x00007300ff2177ac */ /* 0x000e220008000800 */
[----:B----4-:R-:W-:-:S03]  /*5d4c0*/  PRMT R8, R10, 0x7632, R8 ;  /* 0x000076320a087816 */ /* 0x010fc60000000008 */
        /* <DEDUP_REMOVED lines=66> */
[----:B------:R-:W-:Y:S02]  /*5d8f0*/  ISETP.LT.AND P4, PT, R25, UR58, !P3 ;  /* 0x0000003a19007c0c */ /* 0x000fe4000df81270 */
        /* <DEDUP_REMOVED lines=33> */
[----:B------:R-:W1:Y:S01]  /*5db10*/  LDCU UR55, c[0x0][0x39c] ;  /* 0x00007380ff3777ac */ /* 0x000e620008000800 */
[----:B------:R-:W-:Y:S01]  /*5db20*/  ISETP.LT.AND P6, PT, R28, UR47, !P6 ;  /* 0x0000002f1c007c0c */ /* 0x000fe2000f7c1270 */
[----:B------:R-:W-:Y:S01]  /*5db30*/  IMAD.WIDE R4, R3, 0x2, R12 ;  /* 0x0000000203047825 */ /* 0x000fe200078e020c */
[----:B------:R-:W-:Y:S01]  /*5db40*/  ISETP.LT.AND P3, PT, R27, UR76, !P5 ;  /* 0x0000004c1b007c0c */ /* 0x000fe2000ef61270 */
[----:B------:R-:W0:Y:S02]  /*5db50*/  LDCU UR37, c[0x0][0x398] ;  /* 0x00007300ff2577ac */ /* 0x000e240008000800 */
        /* <DEDUP_REMOVED lines=24> */
[----:B------:R1:W-:Y:S02]  /*5dce0*/  @P3 STG.E.U16 desc[UR8][R4.64], R21 ;  /* 0x0000001504003986 */ /* 0x0003e4000c101508 */
[----:B------:R-:W-:Y:S01]  /*5dcf0*/  VIADD R9, R23, 0x62 ;  /* 0x0000006217097836 */ /* 0x000fe20000000000 */
[----:B------:R-:W3:Y:S01]  /*5dd00*/  LDCU UR27, c[0x0][0x398] ;  /* 0x00007300ff1b77ac */ /* 0x000ee20008000800 */
[----:B------:R0:W-:Y:S04]  /*5dd10*/  @P2 STG.E.U16 desc[UR8][R6.64], R3 ;  /* 0x0000000306002986 */ /* 0x0001e8000c101508 */
[----:B-1----:R-:W3:Y:S01]  /*5dd20*/  LDL.LU R21, [R1+0x2d0] ;  /* 0x0002d00001157983 */ /* 0x002ee20000300800 */
[----:B------:R-:W-:-:S04]  /*5dd30*/  IMAD.WIDE R4, R8, 0x2, R12 ;  /* 0x0000000208047825 */ /* 0x000fc800078e020c */
[----:B0-----:R-:W-:Y:S01]  /*5dd40*/  IMAD.WIDE R6, R8, 0x2, R16 ;  /* 0x0000000208067825 */ /* 0x001fe200078e0210 */
[----:B--2---:R-:W-:Y:S01]  /*5dd50*/  PRMT R8, R22, 0x7632, R8 ;  /* 0x0000763216087816 */ /* 0x004fe20000000008 */
[----:B------:R0:W-:Y:S04]  /*5dd60*/  @P1 STG.E.U16 desc[UR8][R4.64], R22 ;  /* 0x0000001604001986 */ /* 0x0001e8000c101508 */
[----:B0-----:R-:W2:Y:S01]  /*5dd70*/  LDL.LU R22, [R1+0x2e4] ;  /* 0x0002e40001167983 */ /* 0x001ea20000300800 */
[----:B------:R-:W-:Y:S02]  /*5dd80*/  ISETP.LT.AND P6, PT, R27, UR75, !P4 ;  /* 0x0000004b1b007c0c */ /* 0x000fe4000e7c1270 */
[----:B------:R-:W-:Y:S01]  /*5dd90*/  ISETP.LT.AND P3, PT, R25, UR35, !P4 ;  /* 0x0000002319007c0c */ /* 0x000fe2000e761270 */
[----:B------:R0:W-:Y:S01]  /*5dda0*/  @P5 STG.E.U16 desc[UR8][R6.64], R8 ;  /* 0x0000000806005986 */ /* 0x0001e2000c101508 */
[----:B------:R-:W-:Y:S01]  /*5ddb0*/  ISETP.LT.AND P2, PT, R29, UR45, !P4 ;  /* 0x0000002d1d007c0c */ /* 0x000fe2000e741270 */
[----:B------:R-:W-:Y:S01]  /*5ddc0*/  IMAD.WIDE R4, R0, 0x2, R18 ;  /* 0x0000000200047825 */ /* 0x000fe200078e0212 */
[----:B------:R-:W-:Y:S01]  /*5ddd0*/  ISETP.GE.AND P1, PT, R9, UR49, PT ;  /* 0x0000003109007c0c */ /* 0x000fe2000bf26270 */
[----:B------:R-:W1:Y:S01]  /*5dde0*/  LDCU UR35, c[0x0][0x39c] ;  /* 0x00007380ff2377ac */ /* 0x000e620008000800 */
[----:B------:R-:W-:-:S02]  /*5ddf0*/  ISETP.LT.AND P4, PT, R28, UR71, !P4 ;  /* 0x000000471c007c0c */ /* 0x000fc4000e781270 */
[----:B------:R-:W-:Y:S01]  /*5de00*/  ISETP.LT.AND P5, PT, R27, UR72, !P1 ;  /* 0x000000481b007c0c */ /* 0x000fe2000cfa1270 */
[C---:B------:R-:W-:Y:S01]  /*5de10*/  VIADD R3, R0.reuse, UR52 ;  /* 0x0000003400037c36 */ /* 0x040fe20008000000 */
[----:B------:R-:W1:Y:S01]  /*5de20*/  LDCU UR45, c[0x0][0x398] ;  /* 0x00007300ff2d77ac */ /* 0x000e620008000800 */
[----:B0-----:R-:W-:Y:S01]  /*5de30*/  IMAD.WIDE R6, R0, 0x2, R14 ;  /* 0x0000000200067825 */ /* 0x001fe200078e020e */
[----:B------:R-:W0:Y:S01]  /*5de40*/  LDCU UR75, c[0x0][0x3b8] ;  /* 0x00007700ff4b77ac */ /* 0x000e220008000800 */
        /* <DEDUP_REMOVED lines=23> */
[----:B------:R-:W-:-:S02]  /*5dfc0*/  ISETP.GE.AND P2, PT, R5, UR36, PT ;  /* 0x0000002405007c0c */ /* 0x000fc4000bf46270 */
[----:B------:R-:W-:Y:S01]  /*5dfd0*/  ISETP.LT.AND P1, PT, R28, UR68, !P1 ;  /* 0x000000441c007c0c */ /* 0x000fe2000cf21270 */
[----:B------:R-:W-:Y:S01]  /*5dfe0*/  IMAD.WIDE R6, R3, 0x2, R12 ;  /* 0x0000000203067825 */ /* 0x000fe200078e020c */
[----:B------:R-:W-:Y:S01]  /*5dff0*/  ISETP.LT.AND P4, PT, R27, UR69, !P2 ;  /* 0x000000451b007c0c */ /* 0x000fe2000d781270 */
[----:B------:R-:W0:Y:S01]  /*5e000*/  LDCU UR46, c[0x0][0x398] ;  /* 0x00007300ff2e77ac */ /* 0x000e220008000800 */
[----:B------:R-:W-:Y:S01]  /*5e010*/  ISETP.LT.AND P5, PT, R25, UR30, !P2 ;  /* 0x0000001e19007c0c */ /* 0x000fe2000d7a1270 */
[----:B------:R-:W-:Y:S01]  /*5e020*/  VIADD R4, R3, UR73 ;  /* 0x0000004903047c36 */ /* 0x000fe20008000000 */
[----:B------:R1:W-:Y:S01]  /*5e030*/  @P6 STG.E.U16 desc[UR8][R8.64], R0 ;  /* 0x0000000008006986 */ /* 0x0003e2000c101508 */
[----:B------:R-:W-:Y:S01]  /*5e040*/  ISETP.LT.AND P6, PT, R29, UR43, !P2 ;  /* 0x0000002b1d007c0c */ /* 0x000fe2000d7c1270 */
[----:B------:R-:W-:Y:S01]  /*5e050*/  VIADD R5, R23, 0x64 ;  /* 0x0000006417057836 */ /* 0x000fe20000000000 */
[----:B------:R-:W0:Y:S01]  /*5e060*/  LDCU UR30, c[0x0][0x39c] ;  /* 0x00007380ff1e77ac */ /* 0x000e220008000800 */
[----:B----4-:R4:W-:Y:S01]  /*5e070*/  @P3 STG.E.U16 desc[UR8][R6.64], R10 ;  /* 0x0000000a06003986 */ /* 0x0109e2000c101508 */
[----:B------:R-:W0:Y:S01]  /*5e080*/  LDCU UR68, c[0x0][0x398] ;  /* 0x00007300ff4477ac */ /* 0x000e220008000800 */
[----:B------:R-:W0:Y:S01]  /*5e090*/  LDCU UR73, c[0x0][0x398] ;  /* 0x00007300ff4977ac */ /* 0x000e220008000800 */
[----:B-1----:R-:W-:Y:S01]  /*5e0a0*/  IMAD.WIDE R8, R3, 0x2, R16 ;  /* 0x0000000203087825 */ /* 0x002fe200078e0210 */
[----:B------:R-:W-:Y:S01]  /*5e0b0*/  PRMT R3, R10, 0x7632, R3 ;  /* 0x000076320a037816 */ /* 0x000fe20000000003 */
[----:B------:R-:W1:Y:S01]  /*5e0c0*/  LDCU UR36, c[0x0][0x398] ;  /* 0x00007300ff2477ac */ /* 0x000e620008000800 */
[----:B----4-:R-:W4:Y:S01]  /*5e0d0*/  LDL.LU R10, [R1+0x2e8] ;  /* 0x0002e800010a7983 */ /* 0x010f220000300800 */
[C---:B------:R-:W-:Y:S01]  /*5e0e0*/  IMAD.WIDE R6, R4.reuse, 0x2, R18 ;  /* 0x0000000204067825 */ /* 0x040fe200078e0212 */
[----:B------:R-:W0:Y:S02]  /*5e0f0*/  LDCU UR43, c[0x0][0x398] ;  /* 0x00007300ff2b77ac */ /* 0x000e240008000800 */
[----:B------:R1:W-:Y:S01]  /*5e100*/  @P1 STG.E.U16 desc[UR8][R8.64], R3 ;  /* 0x0000000308001986 */ /* 0x0003e2000c101508 */
[----:B------:R-:W0:Y:S01]  /*5e110*/  LDCU UR69, c[0x0][0x3b8] ;  /* 0x00007700ff4577ac */ /* 0x000e220008000800 */
[C---:B-1----:R-:W-:Y:S01]  /*5e120*/  IMAD.WIDE R8, R4.reuse, 0x2, R14 ;  /* 0x0000000204087825 */ /* 0x042fe200078e020e */
        /* <DEDUP_REMOVED lines=9> */
[----:B------:R-:W-:Y:S01]  /*5e1c0*/  ISETP.GE.AND P3, PT, R5, UR26, PT ;  /* 0x0000001a05007c0c */ /* 0x000fe2000bf66270 */
[C---:B------:R-:W-:Y:S01]  /*5e1d0*/  VIADD R0, R4.reuse, UR70 ;  /* 0x0000004604007c36 */ /* 0x040fe20008000000 */
[----:B------:R-:W2:Y:S01]  /*5e1e0*/  LDL.LU R11, [R1+0x2d8] ;  /* 0x0002d800010b7983 */ /* 0x000ea20000300800 */
[----:B------:R-:W-:Y:S01]  /*5e1f0*/  VIADD R8, R23, 0x65 ;  /* 0x0000006517087836 */ /* 0x000fe20000000000 */
[----:B------:R-:W-:Y:S01]  /*5e200*/  ISETP.LT.AND P1, PT, R27, UR77, !P3 ;  /* 0x0000004d1b007c0c */ /* 0x000fe2000df21270 */
[----:B------:R-:W-:Y:S01]  /*5e210*/  IMAD.WIDE R4, R4, 0x2, R16 ;  /* 0x0000000204047825 */ /* 0x000fe200078e0210 */
[----:B------:R-:W-:Y:S01]  /*5e220*/  ISETP.LT.AND P4, PT, R25, UR66, !P3 ;  /* 0x0000004219007c0c */ /* 0x000fe2000df81270 */
[----:B------:R-:W1:Y:S01]  /*5e230*/  LDCU UR66, c[0x0][0x39c] ;  /* 0x00007380ff4277ac */ /* 0x000e620008000800 */
[----:B------:R-:W-:-:S02]  /*5e240*/  ISETP.LT.AND P5, PT, R29, UR24, !P3 ;  /* 0x000000181d007c0c */ /* 0x000fc4000dfa1270 */
[----:B------:R-:W-:Y:S01]  /*5e250*/  ISETP.GE.AND P6, PT, R8, UR67, PT ;  /* 0x0000004308007c0c */ /* 0x000fe2000bfc6270 */
[----:B------:R0:W-:Y:S01]  /*5e260*/  @P2 STG.E.U16 desc[UR8][R4.64], R9 ;  /* 0x0000000904002986 */ /* 0x0001e2000c101508 */
[----:B------:R-:W-:Y:S01]  /*5e270*/  ISETP.LT.AND P3, PT, R28, UR44, !P3 ;  /* 0x0000002c1c007c0c */ /* 0x000fe2000df61270 */
[----:B------:R-:W-:Y:S01]  /*5e280*/  IMAD.WIDE R6, R0, 0x2, R14 ;  /* 0x0000000200067825 */ /* 0x000fe200078e020e */
[----:B------:R-:W-:Y:S01]  /*5e290*/  ISETP.LT.AND P2, PT, R27, UR33, !P6 ;  /* 0x000000211b007c0c */ /* 0x000fe2000f741270 */
[----:B------:R-:W1:Y:S01]  /*5e2a0*/  LDCU UR65, c[0x0][0x398] ;  /* 0x00007300ff4177ac */ /* 0x000e620008000800 */
[----:B----4-:R-:W-:Y:S01]  /*5e2b0*/  PRMT R8, R10, 0x7632, R8 ;  /* 0x000076320a087816 */ /* 0x010fe20000000008 */
[C---:B------:R-:W-:Y:S01]  /*5e2c0*/  VIADD R3, R0.reuse, UR62 ;  /* 0x0000003e00037c36 */ /* 0x040fe20008000000 */
[----:B------:R-:W4:Y:S01]  /*5e2d0*/  LDCU UR70, c[0x0][0x398] ;  /* 0x00007300ff4677ac */ /* 0x000f220008000800 */
[C---:B0-----:R-:W-:Y:S01]  /*5e2e0*/  IMAD.WIDE R4, R0.reuse, 0x2, R18 ;  /* 0x0000000200047825 */ /* 0x041fe200078e0212 */
[----:B------:R-:W0:Y:S04]  /*5e2f0*/  LDCU UR26, c[0x0][0x398] ;  /* 0x00007300ff1a77ac */ /* 0x000e280008000800 */
[----:B------:R1:W-:Y:S01]  /*5e300*/  @P1 STG.E.U16 desc[UR8][R4.64], R10 ;  /* 0x0000000a04001986 */ /* 0x0003e2000c101508 */
[----:B------:R-:W-:Y:S01]  /*5e310*/  VIADD R9, R23, 0x66 ;  /* 0x0000006617097836 */ /* 0x000fe20000000000 */
[----:B------:R-:W0:Y:S02]  /*5e320*/  LDCU UR24, c[0x0][0x398] ;  /* 0x00007300ff1877ac */ /* 0x000e240008000800 */
[----:B------:R4:W-:Y:S01]  /*5e330*/  @P4 STG.E.U16 desc[UR8][R6.64], R8 ;  /* 0x0000000806004986 */ /* 0x0009e2000c101508 */
[----:B------:R-:W0:Y:S01]  /*5e340*/  LDCU UR77, c[0x0][0x3b8] ;  /* 0x00007700ff4d77ac */ /* 0x000e220008000800 */
[----:B------:R-:W0:Y:S01]  /*5e350*/  LDCU UR44, c[0x0][0x398] ;  /* 0x00007300ff2c77ac */ /* 0x000e220008000800 */
[C---:B-1----:R-:W-:Y:S01]  /*5e360*/  IMAD.WIDE R4, R0.reuse, 0x2, R12 ;  /* 0x0000000200047825 */ /* 0x042fe200078e020c */
[----:B------:R-:W2:Y:S01]  /*5e370*/  LDL.LU R10, [R1+0x2ec] ;  /* 0x0002ec00010a7983 */ /* 0x000ea20000300800 */
[----:B------:R-:W1:Y:S02]  /*5e380*/  LDCU UR62, c[0x0][0x398] ;  /* 0x00007300ff3e77ac */ /* 0x000e640008000800 */
[----:B----4-:R-:W-:Y:S01]  /*5e390*/  IMAD.WIDE R6, R0, 0x2, R16 ;  /* 0x0000000200067825 */ /* 0x010fe200078e0210 */
[----:B------:R-:W4:Y:S01]  /*5e3a0*/  LDCU UR67, c[0x0][0x398] ;  /* 0x00007300ff4377ac */ /* 0x000f220008000800 */
[----:B------:R-:W0:Y:S01]  /*5e3b0*/  LDCU UR33, c[0x0][0x3b8] ;  /* 0x00007700ff2177ac */ /* 0x000e220008000800 */
[----:B---3--:R-:W-:Y:S01]  /*5e3c0*/  PRMT R0, R21, 0x7632, R0 ;  /* 0x0000763215007816 */ /* 0x008fe20000000000 */
[----:B------:R3:W-:Y:S04]  /*5e3d0*/  @P5 STG.E.U16 desc[UR8][R4.64], R21 ;  /* 0x0000001504005986 */ /* 0x0007e8000c101508 */
[----:B------:R2:W-:Y:S01]  /*5e3e0*/  @P3 STG.E.U16 desc[UR8][R6.64], R0 ;  /* 0x0000000006003986 */ /* 0x0005e2000c101508 */
[----:B---3--:R-:W-:Y:S01]  /*5e3f0*/  IMAD.WIDE R4, R3, 0x2, R18 ;  /* 0x0000000203047825 */ /* 0x008fe200078e0212 */
[----:B--2---:R-:W-:-:S04]  /*5e400*/  PRMT R0, R22, 0x7632, R0 ;  /* 0x0000763216007816 */ /* 0x004fc80000000000 */
[----:B------:R2:W-:Y:S04]  /*5e410*/  @P2 STG.E.U16 desc[UR8][R4.64], R22 ;  /* 0x0000001604002986 */ /* 0x0005e8000c101508 */
[----:B--2---:R-:W2:Y:S01]  /*5e420*/  LDL.LU R22, [R1+0x2fc] ;  /* 0x0002fc0001167983 */ /* 0x004ea20000300800 */
[----:B------:R-:W-:Y:S02]  /*5e430*/  ISETP.LT.AND P1, PT, R25, UR63, !P6 ;  /* 0x0000003f19007c0c */ /* 0x000fe4000f721270 */
[----:B------:R-:W-:Y:S01]  /*5e440*/  ISETP.LT.AND P4, PT, R29, UR20, !P6 ;  /* 0x000000141d007c0c */ /* 0x000fe2000f781270 */
[----:B------:R-:W3:Y:S01]  /*5e450*/  LDL.LU R21, [R1+0x30c] ;  /* 0x00030c0001157983 */ /* 0x000ee20000300800 */
[----:B------:R-:W-:Y:S01]  /*5e460*/  ISETP.GE.AND P5, PT, R9, UR64, PT ;  /* 0x0000004009007c0c */ /* 0x000fe2000bfa6270 */
[----:B------:R-:W-:Y:S01]  /*5e470*/  IMAD.WIDE R6, R3, 0x2, R14 ;  /* 0x0000000203067825 */ /* 0x000fe200078e020e */
[----:B------:R-:W-:Y:S01]  /*5e480*/  ISETP.LT.AND P6, PT, R28, UR41, !P6 ;  /* 0x000000291c007c0c */ /* 0x000fe2000f7c1270 */
[----:B------:R-:W0:Y:S01]  /*5e490*/  LDCU UR63, c[0x0][0x39c] ;  /* 0x00007380ff3f77ac */ /* 0x000e220008000800 */
[----:B------:R-:W-:Y:S01]  /*5e4a0*/  ISETP.LT.AND P3, PT, R27, UR34, !P5 ;  /* 0x000000221b007c0c */ /* 0x000fe2000ef61270 */
[----:B------:R-:W-:Y:S01]  /*5e4b0*/  IMAD.WIDE R4, R3, 0x2, R12 ;  /* 0x0000000203047825 */ /* 0x000fe200078e020c */
[----:B------:R-:W-:Y:S01]  /*5e4c0*/  ISETP.LT.AND P2, PT, R25, UR60, !P5 ;  /* 0x0000003c19007c0c */ /* 0x000fe2000ef41270 */
[----:B------:R-:W0:Y:S02]  /*5e4d0*/  LDCU UR60, c[0x0][0x39c] ;  /* 0x00007380ff3c77ac */ /* 0x000e240008000800 */
[----:B------:R-:W-:Y:S01]  /*5e4e0*/  VIADD R8, R3, UR59 ;  /* 0x0000003b03087c36 */ /* 0x000fe20008000000 */
[----:B------:R1:W-:Y:S01]  /*5e4f0*/  @P1 STG.E.U16 desc[UR8][R6.64], R0 ;  /* 0x0000000006001986 */ /* 0x0003e2000c101508 */
[----:B------:R-:W-:Y:S01]  /*5e500*/  ISETP.LT.AND P1, PT, R29, UR42, !P5 ;  /* 0x0000002a1d007c0c */ /* 0x000fe2000ef21270 */
[----:B------:R-:W-:Y:S01]  /*5e510*/  VIADD R9, R23, 0x67 ;  /* 0x0000006717097836 */ /* 0x000fe20000000000 */
[----:B------:R-:W0:Y:S01]  /*5e520*/  LDCU UR20, c[0x0][0x398] ;  /* 0x00007300ff1477ac */ /* 0x000e220008000800 */
[----:B------:R4:W-:Y:S01]  /*5e530*/  @P4 STG.E.U16 desc[UR8][R4.64], R11 ;  /* 0x0000000b04004986 */ /* 0x0009e2000c101508 */
[----:B------:R-:W0:Y:S01]  /*5e540*/  LDCU UR41, c[0x0][0x398] ;  /* 0x00007300ff2977ac */ /* 0x000e220008000800 */
[----:B------:R-:W0:Y:S01]  /*5e550*/  LDCU UR59, c[0x0][0x398] ;  /* 0x00007300ff3b77ac */ /* 0x000e220008000800 */
[----:B-1----:R-:W-:Y:S01]  /*5e560*/  IMAD.WIDE R6, R3, 0x2, R16 ;  /* 0x0000000203067825 */ /* 0x002fe200078e0210 */
[----:B------:R-:W-:Y:S01]  /*5e570*/  PRMT R3, R11, 0x7632, R3 ;  /* 0x000076320b037816 */ /* 0x000fe20000000003 */
[----:B------:R-:W1:Y:S02]  /*5e580*/  LDCU UR64, c[0x0][0x398] ;  /* 0x00007300ff4077ac */ /* 0x000e640008000800 */
[C---:B----4-:R-:W-:Y:S01]  /*5e590*/  IMAD.WIDE R4, R8.reuse, 0x2, R18 ;  /* 0x0000000208047825 */ /* 0x050fe200078e0212 */
[----:B------:R-:W4:Y:S01]  /*5e5a0*/  LDL.LU R11, [R1+0x2dc] ;  /* 0x0002dc00010b7983 */ /* 0x000f220000300800 */
[----:B------:R-:W0:Y:S03]  /*5e5b0*/  LDCU UR42, c[0x0][0x398] ;  /* 0x00007300ff2a77ac */ /* 0x000e260008000800 */
[----:B------:R1:W-:Y:S01]  /*5e5c0*/  @P6 STG.E.U16 desc[UR8][R6.64], R3 ;  /* 0x0000000306006986 */ /* 0x0003e2000c101508 */
[----:B------:R-:W0:Y:S03]  /*5e5d0*/  LDCU UR34, c[0x0][0x3b8] ;  /* 0x00007700ff2277ac */ /* 0x000e260008000800 */
[----:B------:R0:W-:Y:S01]  /*5e5e0*/  @P3 STG.E.U16 desc[UR8][R4.64], R10 ;  /* 0x0000000a04003986 */ /* 0x0001e2000c101508 */
[C---:B------:R-:W-:Y:S01]  /*5e5f0*/  VIADD R0, R8.reuse, UR56 ;  /* 0x0000003808007c36 */ /* 0x040fe20008000000 */
[----:B------:R-:W-:Y:S01]  /*5e600*/  ISETP.GE.AND P4, PT, R9, UR61, PT ;  /* 0x0000003d09007c0c */ /* 0x000fe2000bf86270 */
[----:B------:R-:W2:Y:S01]  /*5e610*/  LDCU UR56, c[0x0][0x398] ;  /* 0x00007300ff3877ac */ /* 0x000ea20008000800 */
[----:B-1----:R-:W-:Y:S01]  /*5e620*/  IMAD.WIDE R6, R8, 0x2, R14 ;  /* 0x0000000208067825 */ /* 0x002fe200078e020e */
[----:B------:R-:W-:Y:S01]  /*5e630*/  PRMT R3, R10, 0x7632, R3 ;  /* 0x000076320a037816 */ /* 0x000fe20000000003 */
[----:B------:R-:W1:Y:S02]  /*5e640*/  LDCU UR61, c[0x0][0x398] ;  /* 0x00007300ff3d77ac */ /* 0x000e640008000800 */
[----:B0-----:R-:W-:-:S02]  /*5e650*/  IMAD.WIDE R4, R8, 0x2, R12 ;  /* 0x0000000208047825 */ /* 0x001fc400078e020c */
[----:B------:R0:W-:Y:S02]  /*5e660*/  @P2 STG.E.U16 desc[UR8][R6.64], R3 ;  /* 0x0000000306002986 */ /* 0x0001e4000c101508 */
[----:B0-----:R-:W-:Y:S01]  /*5e670*/  IMAD.WIDE R6, R8, 0x2, R16 ;  /* 0x0000000208067825 */ /* 0x001fe200078e0210 */
[----:B--2---:R-:W-:Y:S01]  /*5e680*/  PRMT R8, R22, 0x7632, R8 ;  /* 0x0000763216087816 */ /* 0x004fe20000000008 */
[----:B------:R0:W-:Y:S04]  /*5e690*/  @P1 STG.E.U16 desc[UR8][R4.64], R22 ;  /* 0x0000001604001986 */ /* 0x0001e8000c101508 */
[----:B0-----:R-:W2:Y:S01]  /*5e6a0*/  LDL.LU R22, [R1+0x330] ;  /* 0x0003300001167983 */ /* 0x001ea20000300800 */
[----:B------:R-:W-:Y:S02]  /*5e6b0*/  ISETP.LT.AND P5, PT, R28, UR28, !P5 ;  /* 0x0000001c1c007c0c */ /* 0x000fe4000efa1270 */
[----:B------:R-:W-:Y:S01]  /*5e6c0*/  ISETP.LT.AND P6, PT, R27, UR6, !P4 ;  /* 0x000000061b007c0c */ /* 0x000fe2000e7c1270 */
[----:B------:R-:W2:Y:S01]  /*5e6d0*/  LDL.LU R10, [R1+0x340] ;  /* 0x00034000010a7983 */ /* 0x000ea20000300800 */
[----:B------:R-:W-:Y:S01]  /*5e6e0*/  ISETP.LT.AND P3, PT, R25, UR57, !P4 ;  /* 0x0000003919007c0c */ /* 0x000fe2000e761270 */
[----:B------:R-:W-:Y:S01]  /*5e6f0*/  IMAD.WIDE R4, R0, 0x2, R18 ;  /* 0x0000000200047825 */ /* 0x000fe200078e0212 */
[----:B------:R-:W-:Y:S01]  /*5e700*/  ISETP.LT.AND P2, PT, R29, UR39, !P4 ;  /* 0x000000271d007c0c */ /* 0x000fe2000e741270 */
[----:B------:R-:W0:Y:S02]  /*5e710*/  LDCU UR57, c[0x0][0x39c] ;  /* 0x00007380ff3977ac */ /* 0x000e240008000800 */
[----:B------:R-:W-:Y:S01]  /*5e720*/  VIADD R3, R23, 0x68 ;  /* 0x0000006817037836 */ /* 0x000fe20000000000 */
[----:B------:R-:W0:Y:S03]  /*5e730*/  LDCU UR28, c[0x0][0x398] ;  /* 0x00007300ff1c77ac */ /* 0x000e260008000800 */
[----:B------:R1:W-:Y:S01]  /*5e740*/  @P5 STG.E.U16 desc[UR8][R6.64], R8 ;  /* 0x0000000806005986 */ /* 0x0003e2000c101508 */
[----:B------:R-:W-:Y:S01]  /*5e750*/  ISETP.LT.AND P4, PT, R28, UR31, !P4 ;  /* 0x0000001f1c007c0c */ /* 0x000fe2000e781270 */
[----:B------:R-:W0:Y:S02]  /*5e760*/  LDCU UR39, c[0x0][0x398] ;  /* 0x00007300ff2777ac */ /* 0x000e240008000800 */
[----:B---3--:R3:W-:Y:S01]  /*5e770*/  @P6 STG.E.U16 desc[UR8][R4.64], R21 ;  /* 0x0000001504006986 */ /* 0x0087e2000c101508 */
[----:B------:R-:W-:Y:S01]  /*5e780*/  ISETP.GE.AND P1, PT, R3, UR58, PT ;  /* 0x0000003a03007c0c */ /* 0x000fe2000bf26270 */
[----:B------:R-:W0:Y:S01]  /*5e790*/  LDCU UR6, c[0x0][0x3b8] ;  /* 0x00007700ff0677ac */ /* 0x000e220008000800 */
[C---:B-1----:R-:W-:Y:S01]  /*5e7a0*/  IMAD.WIDE R6, R0.reuse, 0x2, R14 ;  /* 0x0000000200067825 */ /* 0x042fe200078e020e */
[----:B------:R-:W-:Y:S01]  /*5e7b0*/  PRMT R8, R21, 0x7632, R8 ;  /* 0x0000763215087816 */ /* 0x000fe20000000008 */
[----:B------:R-:W1:Y:S01]  /*5e7c0*/  LDCU UR31, c[0x0][0x398] ;  /* 0x00007300ff1f77ac */ /* 0x000e620008000800 */
[----:B---3--:R-:W3:Y:S01]  /*5e7d0*/  LDL.LU R21, [R1+0x320] ;  /* 0x0003200001157983 */ /* 0x008ee20000300800 */
[----:B------:R-:W-:Y:S01]  /*5e7e0*/  VIADD R3, R23, 0x69 ;  /* 0x0000006917037836 */ /* 0x000fe20000000000 */
[----:B------:R-:W0:Y:S02]  /*5e7f0*/  LDCU UR58, c[0x0][0x398] ;  /* 0x00007300ff3a77ac */ /* 0x000e240008000800 */
[----:B------:R4:W-:Y:S01]  /*5e800*/  @P3 STG.E.U16 desc[UR8][R6.64], R8 ;  /* 0x0000000806003986 */ /* 0x0009e2000c101508 */
[----:B------:R-:W-:Y:S01]  /*5e810*/  ISETP.LT.AND P6, PT, R27, UR40, !P1 ;  /* 0x000000281b007c0c */ /* 0x000fe2000cfc1270 */
[C---:B------:R-:W-:Y:S01]  /*5e820*/  IMAD.WIDE R4, R0.reuse, 0x2, R16 ;  /* 0x0000000200047825 */ /* 0x040fe200078e0210 */
[----:B------:R-:W-:Y:S01]  /*5e830*/  ISETP.GE.AND P5, PT, R3, UR55, PT ;  /* 0x0000003703007c0c */ /* 0x000fe2000bfa6270 */
[----:B------:R-:W0:Y:S02]  /*5e840*/  LDCU UR40, c[0x0][0x398] ;  /* 0x00007300ff2877ac */ /* 0x000e240008000800 */
[----:B----4-:R-:W-:Y:S01]  /*5e850*/  IMAD.WIDE R6, R0, 0x2, R12 ;  /* 0x0000000200067825 */ /* 0x010fe200078e020c */
[----:B------:R-:W-:-:S04]  /*5e860*/  PRMT R8, R11, 0x7632, R8 ;  /* 0x000076320b087816 */ /* 0x000fc80000000008 */
[----:B------:R4:W-:Y:S01]  /*5e870*/  @P2 STG.E.U16 desc[UR8][R6.64], R11 ;  /* 0x0000000b06002986 */ /* 0x0009e2000c101508 */
[----:B------:R-:W-:Y:S01]  /*5e880*/  VIADD R0, R0, UR53 ;  /* 0x0000003500007c36 */ /* 0x000fe20008000000 */
[----:B------:R-:W-:Y:S01]  /*5e890*/  ISETP.LT.AND P3, PT, R25, UR54, !P1 ;  /* 0x0000003619007c0c */ /* 0x000fe2000cf61270 */
[----:B------:R-:W-:Y:S01]  /*5e8a0*/  VIADD R3, R23, 0x6a ;  /* 0x0000006a17037836 */ /* 0x000fe20000000000 */
[----:B------:R0:W-:Y:S01]  /*5e8b0*/  @P4 STG.E.U16 desc[UR8][R4.64], R8 ;  /* 0x0000000804004986 */ /* 0x0001e2000c101508 */
[----:B------:R-:W1:Y:S03]  /*5e8c0*/  LDCU UR53, c[0x0][0x39c] ;  /* 0x00007380ff3577ac */ /* 0x000e660008000800 */
[----:B----4-:R-:W4:Y:S01]  /*5e8d0*/  LDL.LU R11, [R1+0x310] ;  /* 0x00031000010b7983 */ /* 0x010f220000300800 */
[C---:B------:R-:W-:Y:S01]  /*5e8e0*/  IMAD.WIDE R6, R0.reuse, 0x2, R14 ;  /* 0x0000000200067825 */ /* 0x040fe200078e020e */
[----:B------:R-:W1:Y:S03]  /*5e8f0*/  LDCU UR54, c[0x0][0x3b8] ;  /* 0x00007700ff3677ac */ /* 0x000e660008000800 */
[----:B0-----:R-:W-:Y:S01]  /*5e900*/  IMAD.WIDE R4, R0, 0x2, R18 ;  /* 0x0000000200047825 */ /* 0x001fe200078e0212 */
[----:B------:R-:W-:Y:S01]  /*5e910*/  ISETP.GE.AND P2, PT, R3, UR29, PT ;  /* 0x0000001d03007c0c */ /* 0x000fe2000bf46270 */
[----:B------:R-:W0:Y:S01]  /*5e920*/  LDCU UR29, c[0x0][0x398] ;  /* 0x00007300ff1d77ac */ /* 0x000e220008000800 */
[----:B--2---:R-:W-:-:S02]  /*5e930*/  PRMT R3, R22, 0x7632, R3 ;  /* 0x0000763216037816 */ /* 0x004fc40000000003 */
[----:B------:R2:W-:Y:S04]  /*5e940*/  @P6 STG.E.U16 desc[UR8][R4.64], R22 ;  /* 0x0000001604006986 */ /* 0x0005e8000c101508 */
[----:B--2---:R-:W2:Y:S01]  /*5e950*/  LDL.LU R22, [R1+0x334] ;  /* 0x0003340001167983 */ /* 0x004ea20000300800 */
[----:B------:R-:W-:Y:S01]  /*5e960*/  ISETP.LT.AND P4, PT, R29, UR22, !P1 ;  /* 0x000000161d007c0c */ /* 0x000fe2000cf81270 */
[----:B------:R-:W-:Y:S01]  /*5e970*/  IMAD.WIDE R4, R0, 0x2, R12 ;  /* 0x0000000200047825 */ /* 0x000fe200078e020c */
[----:B------:R-:W-:Y:S01]  /*5e980*/  ISETP.LT.AND P1, PT, R28, UR32, !P1 ;  /* 0x000000201c007c0c */ /* 0x000fe2000cf21270 */
[----:B------:R0:W-:Y:S01]  /*5e990*/  @P3 STG.E.U16 desc[UR8][R6.64], R3 ;  /* 0x0000000306003986 */ /* 0x0001e2000c101508 */
[----:B------:R-:W-:Y:S01]  /*5e9a0*/  ISETP.LT.AND P3, PT, R27, UR37, !P5 ;  /* 0x000000251b007c0c */ /* 0x000fe2000ef61270 */
[----:B------:R-:W1:Y:S01]  /*5e9b0*/  LDCU UR22, c[0x0][0x398] ;  /* 0x00007300ff1677ac */ /* 0x000e620008000800 */
[----:B------:R-:W-:-:S02]  /*5e9c0*/  PRMT R8, R10, 0x7632, R8 ;  /* 0x000076320a087816 */ /* 0x000fc40000000008 */
[----:B------:R-:W-:Y:S01]  /*5e9d0*/  ISETP.LT.AND P6, PT, R25, UR47, !P5 ;  /* 0x0000002f19007c0c */ /* 0x000fe2000efc1270 */
[----:B------:R-:W1:Y:S04]  /*5e9e0*/  LDCU UR47, c[0x0][0x39c] ;  /* 0x00007380ff2f77ac */ /* 0x000e680008000800 */
[----:B------:R3:W-:Y:S01]  /*5e9f0*/  @P4 STG.E.U16 desc[UR8][R4.64], R10 ;  /* 0x0000000a04004986 */ /* 0x0007e2000c101508 */
[----:B------:R-:W1:Y:S01]  /*5ea00*/  LDCU UR32, c[0x0][0x398] ;  /* 0x00007300ff2077ac */ /* 0x000e620008000800 */
[C---:B0-----:R-:W-:Y:S01]  /*5ea10*/  IMAD.WIDE R6, R0.reuse, 0x2, R16 ;  /* 0x0000000200067825 */ /* 0x041fe200078e0210 */
[----:B------:R-:W0:Y:S03]  /*5ea20*/  LDCU UR37, c[0x0][0x3b8] ;  /* 0x00007700ff2577ac */ /* 0x000e260008000800 */
[----:B------:R-:W-:-:S02]  /*5ea30*/  VIADD R0, R0, UR50 ;  /* 0x0000003200007c36 */ /* 0x000fc40008000000 */
[----:B------:R-:W-:Y:S01]  /*5ea40*/  VIADD R3, R23, 0x6b ;  /* 0x0000006b17037836 */ /* 0x000fe20000000000 */
[----:B---3--:R-:W3:Y:S01]  /*5ea50*/  LDL.LU R10, [R1+0x344] ;  /* 0x00034400010a7983 */ /* 0x008ee20000300800 */
[----:B------:R-:W-:-:S03]  /*5ea60*/  IMAD.WIDE R4, R0, 0x2, R18 ;  /* 0x0000000200047825 */ /* 0x000fc600078e0212 */
[----:B------:R-:W-:Y:S01]  /*5ea70*/  ISETP.GE.AND P4, PT, R3, UR35, PT ;  /* 0x0000002303007c0c */ /* 0x000fe2000bf86270 */
[----:B------:R-:W0:Y:S01]  /*5ea80*/  LDCU UR35, c[0x0][0x398] ;  /* 0x00007300ff2377ac */ /* 0x000e220008000800 */
[----:B------:R1:W-:Y:S01]  /*5ea90*/  @P1 STG.E.U16 desc[UR8][R6.64], R8 ;  /* 0x0000000806001986 */ /* 0x0003e2000c101508 */
[----:B------:R-:W-:Y:S02]  /*5eaa0*/  ISETP.LT.AND P1, PT, R29, UR51, !P5 ;  /* 0x000000331d007c0c */ /* 0x000fe4000ef21270 */
[----:B------:R-:W-:Y:S01]  /*5eab0*/  PRMT R3, R21, 0x7632, R3 ;  /* 0x0000763215037816 */ /* 0x000fe20000000003 */
[----:B------:R0:W-:Y:S01]  /*5eac0*/  @P3 STG.E.U16 desc[UR8][R4.64], R21 ;  /* 0x0000001504003986 */ /* 0x0001e2000c101508 */
[----:B------:R-:W-:Y:S01]  /*5ead0*/  ISETP.LT.AND P5, PT, R28, UR4, !P5 ;  /* 0x000000041c007c0c */ /* 0x000fe2000efa1270 */
[----:B------:R-:W2:Y:S01]  /*5eae0*/  LDCU UR4, c[0x0][0x39c] ;  /* 0x00007380ff0477ac */ /* 0x000ea20008000800 */
[----:B------:R-:W-:Y:S01]  /*5eaf0*/  ISETP.LT.AND P3, PT, R27, UR48, !P2 ;  /* 0x000000301b007c0c */ /* 0x000fe2000d761270 */
[----:B------:R-:W2:Y:S01]  /*5eb00*/  LDCU UR48, c[0x0][0x398] ;  /* 0x00007300ff3077ac */ /* 0x000ea20008000800 */
[C---:B-1----:R-:W-:Y:S01]  /*5eb10*/  IMAD.WIDE R6, R0.reuse, 0x2, R14 ;  /* 0x0000000200067825 */ /* 0x042fe200078e020e */
[----:B------:R-:W1:Y:S01]  /*5eb20*/  LDCU UR50, c[0x0][0x398] ;  /* 0x00007300ff3277ac */ /* 0x000e620008000800 */
[----:B0-----:R-:W3:Y:S02]  /*5eb30*/  LDL.LU R21, [R1+0x324] ;  /* 0x0003240001157983 */ /* 0x001ee40000300800 */
[----:B------:R-:W-:-:S02]  /*5eb40*/  IMAD.WIDE R4, R0, 0x2, R12 ;  /* 0x0000000200047825 */ /* 0x000fc400078e020c */
[----:B------:R0:W-:Y:S01]  /*5eb50*/  @P6 STG.E.U16 desc[UR8][R6.64], R3 ;  /* 0x0000000306006986 */ /* 0x0001e2000c101508 */
[----:B----4-:R-:W-:-:S03]  /*5eb60*/  PRMT R8, R11, 0x7632, R8 ;  /* 0x000076320b087816 */ /* 0x010fc60000000008 */
[----:B------:R4:W-:Y:S01]  /*5eb70*/  @P1 STG.E.U16 desc[UR8][R4.64], R11 ;  /* 0x0000000b04001986 */ /* 0x0009e2000c101508 */
[----:B0-----:R-:W-:-:S03]  /*5eb80*/  IMAD.WIDE R6, R0, 0x2, R16 ;  /* 0x0000000200067825 */ /* 0x001fc600078e0210 */
[----:B----4-:R-:W4:Y:S01]  /*5eb90*/  LDL.LU R11, [R1+0x314] ;  /* 0x00031400010b7983 */ /* 0x010f220000300800 */
[----:B------:R-:W-:Y:S02]  /*5eba0*/  VIADD R0, R0, UR76 ;  /* 0x0000004c00007c36 */ /* 0x000fe40008000000 */
[----:B------:R-:W-:Y:S02]  /*5ebb0*/  VIADD R3, R23, 0x6c ;  /* 0x0000006c17037836 */ /* 0x000fe40000000000 */
[----:B------:R-:W-:Y:S01]  /*5ebc0*/  IMAD.WIDE R4, R0, 0x2, R18 ;  /* 0x0000000200047825 */ /* 0x000fe200078e0212 */
[----:B------:R-:W-:Y:S02]  /*5ebd0*/  @P5 STG.E.U16 desc[UR8][R6.64], R8 ;  /* 0x0000000806005986 */ /* 0x000fe4000c101508 */
[----:B------:R-:W-:Y:S01]  /*5ebe0*/  ISETP.GE.AND P1, PT, R3, UR16, PT ;  /* 0x0000001003007c0c */ /* 0x000fe2000bf26270 */
[----:B------:R-:W0:Y:S01]  /*5ebf0*/  LDCU UR16, c[0x0][0x398] ;  /* 0x00007300ff1077ac */ /* 0x000e220008000800 */
[----:B--2---:R-:W-:Y:S01]  /*5ec00*/  PRMT R3, R22, 0x7632, R3 ;  /* 0x0000763216037816 */ /* 0x004fe20000000003 */
[----:B------:R2:W-:Y:S04]  /*5ec10*/  @P3 STG.E.U16 desc[UR8][R4.64], R22 ;  /* 0x0000001604003986 */ /* 0x0005e8000c101508 */
[----:B--2---:R-:W2:Y:S01]  /*5ec20*/  LDL.LU R22, [R1+0x338] ;  /* 0x0003380001167983 */ /* 0x004ea20000300800 */
[----:B------:R-:W-:-:S02]  /*5ec30*/  ISETP.LT.AND P6, PT, R25, UR74, !P2 ;  /* 0x0000004a19007c0c */ /* 0x000fc4000d7c1270 */
[----:B------:R-:W-:Y:S01]  /*5ec40*/  ISETP.LT.AND P5, PT, R29, UR38, !P2 ;  /* 0x000000261d007c0c */ /* 0x000fe2000d7a1270 */
[----:B------:R-:W-:Y:S01]  /*5ec50*/  IMAD.WIDE R6, R0, 0x2, R14 ;  /* 0x0000000200067825 */ /* 0x000fe200078e020e */
[----:B------:R-:W-:Y:S01]  /*5ec60*/  ISETP.LT.AND P2, PT, R28, UR27, !P2 ;  /* 0x0000001b1c007c0c */ /* 0x000fe2000d741270 */
[----:B------:R-:W0:Y:S02]  /*5ec70*/  LDCU UR38, c[0x0][0x398] ;  /* 0x00007300ff2677ac */ /* 0x000e240008000800 */
[----:B------:R-:W-:Y:S01]  /*5ec80*/  IMAD.WIDE R4, R0, 0x2, R12 ;  /* 0x0000000200047825 */ /* 0x000fe200078e020c */
[----:B------:R-:W-:Y:S01]  /*5ec90*/  ISETP.LT.AND P3, PT, R27, UR45, !P4 ;  /* 0x0000002d1b007c0c */ /* 0x000fe2000e761270 */
[----:B------:R-:W0:Y:S01]  /*5eca0*/  LDCU UR27, c[0x0][0x398] ;  /* 0x00007300ff1b77ac */ /* 0x000e220008000800 */
[----:B---3--:R-:W-:-:S03]  /*5ecb0*/  PRMT R8, R10, 0x7632, R8 ;  /* 0x000076320a087816 */ /* 0x008fc60000000008 */
[----:B------:R3:W-:Y:S01]  /*5ecc0*/  @P6 STG.E.U16 desc[UR8][R6.64], R3 ;  /* 0x0000000306006986 */ /* 0x0007e2000c101508 */
[----:B------:R-:W0:Y:S03]  /*5ecd0*/  LDCU UR45, c[0x0][0x3b8] ;  /* 0x00007700ff2d77ac */ /* 0x000e260008000800 */
[----:B------:R1:W-:Y:S01]  /*5ece0*/  @P5 STG.E.U16 desc[UR8][R4.64], R10 ;  /* 0x0000000a04005986 */ /* 0x0003e2000c101508 */
[----:B------:R-:W-:Y:S01]  /*5ecf0*/  ISETP.LT.AND P6, PT, R25, UR71, !P4 ;  /* 0x0000004719007c0c */ /* 0x000fe2000e7c1270 */
[C---:B---3--:R-:W-:Y:S02]  /*5ed00*/  IMAD.WIDE R6, R0.reuse, 0x2, R16 ;  /* 0x0000000200067825 */ /* 0x048fe400078e0210 */
[----:B-1----:R-:W3:Y:S02]  /*5ed10*/  LDL.LU R10, [R1+0x348] ;  /* 0x00034800010a7983 */ /* 0x002ee40000300800 */
[----:B------:R-:W-:-:S02]  /*5ed20*/  VIADD R0, R0, UR75 ;  /* 0x0000004b00007c36 */ /* 0x000fc40008000000 */
[----:B------:R-:W-:Y:S02]  /*5ed30*/  VIADD R3, R23, 0x6d ;  /* 0x0000006d17037836 */ /* 0x000fe40000000000 */
[----:B------:R-:W-:Y:S01]  /*5ed40*/  IMAD.WIDE R4, R0, 0x2, R18 ;  /* 0x0000000200047825 */ /* 0x000fe200078e0212 */
[----:B------:R1:W-:Y:S01]  /*5ed50*/  @P2 STG.E.U16 desc[UR8][R6.64], R8 ;  /* 0x0000000806002986 */ /* 0x0003e2000c101508 */
[----:B------:R-:W-:Y:S02]  /*5ed60*/  ISETP.LT.AND P2, PT, R29, UR52, !P4 ;  /* 0x000000341d007c0c */ /* 0x000fe4000e741270 */
[----:B------:R-:W-:Y:S01]  /*5ed70*/  ISETP.GE.AND P5, PT, R3, UR30, PT ;  /* 0x0000001e03007c0c */ /* 0x000fe2000bfa6270 */
[----:B------:R0:W-:Y:S01]  /*5ed80*/  @P3 STG.E.U16 desc[UR8][R4.64], R21 ;  /* 0x0000001504003986 */ /* 0x0001e2000c101508 */
[----:B------:R-:W-:Y:S01]  /*5ed90*/  PRMT R3, R21, 0x7632, R3 ;  /* 0x0000763215037816 */ /* 0x000fe20000000003 */
[----:B------:R-:W2:Y:S01]  /*5eda0*/  LDCU UR30, c[0x0][0x398] ;  /* 0x00007300ff1e77ac */ /* 0x000ea20008000800 */
[----:B------:R-:W-:Y:S01]  /*5edb0*/  ISETP.LT.AND P4, PT, R28, UR49, !P4 ;  /* 0x000000311c007c0c */ /* 0x000fe2000e781270 */
[C---:B-1----:R-:W-:Y:S01]  /*5edc0*/  IMAD.WIDE R6, R0.reuse, 0x2, R14 ;  /* 0x0000000200067825 */ /* 0x042fe200078e020e */
[----:B------:R-:W-:Y:S01]  /*5edd0*/  ISETP.LT.AND P3, PT, R27, UR46, !P1 ;  /* 0x0000002e1b007c0c */ /* 0x000fe2000cf61270 */
[----:B------:R-:W1:Y:S01]  /*5ede0*/  LDCU UR46, c[0x0][0x398] ;  /* 0x00007300ff2e77ac */ /* 0x000e620008000800 */
[----:B0-----:R-:W3:Y:S01]  /*5edf0*/  LDL.LU R21, [R1+0x328] ;  /* 0x0003280001157983 */ /* 0x001ee20000300800 */
[C---:B------:R-:W-:Y:S01]  /*5ee00*/  IMAD.WIDE R4, R0.reuse, 0x2, R12 ;  /* 0x0000000200047825 */ /* 0x040fe200078e020c */
[----:B----4-:R-:W-:Y:S01]  /*5ee10*/  PRMT R8, R11, 0x7632, R8 ;  /* 0x000076320b087816 */ /* 0x010fe20000000008 */
[----:B------:R-:W0:Y:S01]  /*5ee20*/  LDCU UR49, c[0x0][0x3b8] ;  /* 0x00007700ff3177ac */ /* 0x000e220008000800 */
[----:B------:R4:W-:Y:S04]  /*5ee30*/  @P6 STG.E.U16 desc[UR8][R6.64], R3 ;  /* 0x0000000306006986 */ /* 0x0009e8000c101508 */
[----:B------:R1:W-:Y:S01]  /*5ee40*/  @P2 STG.E.U16 desc[UR8][R4.64], R11 ;  /* 0x0000000b04002986 */ /* 0x0003e2000c101508 */
[----:B----4-:R-:W-:-:S03]  /*5ee50*/  IMAD.WIDE R6, R0, 0x2, R16 ;  /* 0x0000000200067825 */ /* 0x010fc600078e0210 */
[----:B-1----:R-:W4:Y:S01]  /*5ee60*/  LDL.LU R11, [R1+0x318] ;  /* 0x00031800010b7983 */ /* 0x002f220000300800 */
[----:B------:R-:W-:Y:S02]  /*5ee70*/  VIADD R0, R0, UR72 ;  /* 0x0000004800007c36 */ /* 0x000fe40008000000 */
[----:B------:R-:W-:Y:S02]  /*5ee80*/  VIADD R3, R23, 0x6e ;  /* 0x0000006e17037836 */ /* 0x000fe40000000000 */
[----:B------:R-:W-:Y:S01]  /*5ee90*/  IMAD.WIDE R4, R0, 0x2, R18 ;  /* 0x0000000200047825 */ /* 0x000fe200078e0212 */
[----:B------:R-:W-:Y:S02]  /*5eea0*/  @P4 STG.E.U16 desc[UR8][R6.64], R8 ;  /* 0x0000000806004986 */ /* 0x000fe4000c101508 */
[----:B------:R-:W-:Y:S02]  /*5eeb0*/  ISETP.GE.AND P2, PT, R3, UR66, PT ;  /* 0x0000004203007c0c */ /* 0x000fe4000bf46270 */
[----:B--2---:R-:W-:Y:S01]  /*5eec0*/  PRMT R3, R22, 0x7632, R3 ;  /* 0x0000763216037816 */ /* 0x004fe20000000003 */
[----:B------:R1:W-:Y:S04]  /*5eed0*/  @P3 STG.E.U16 desc[UR8][R4.64], R22 ;  /* 0x0000001604003986 */ /* 0x0003e8000c101508 */
[----:B-1----:R-:W2:Y:S01]  /*5eee0*/  LDL.LU R22, [R1+0x33c] ;  /* 0x00033c0001167983 */ /* 0x002ea20000300800 */
[----:B------:R-:W-:-:S02]  /*5eef0*/  ISETP.LT.AND P6, PT, R25, UR68, !P1 ;  /* 0x0000004419007c0c */ /* 0x000fc4000cfc1270 */
[----:B------:R-:W-:Y:S01]  /*5ef00*/  ISETP.LT.AND P4, PT, R29, UR73, !P1 ;  /* 0x000000491d007c0c */ /* 0x000fe2000cf81270 */
[----:B------:R-:W-:Y:S01]  /*5ef10*/  IMAD.WIDE R6, R0, 0x2, R14 ;  /* 0x0000000200067825 */ /* 0x000fe200078e020e */
[----:B------:R-:W-:Y:S01]  /*5ef20*/  ISETP.LT.AND P1, PT, R28, UR36, !P1 ;  /* 0x000000241c007c0c */ /* 0x000fe2000cf21270 */
[----:B------:R-:W1:Y:S01]  /*5ef30*/  LDCU UR36, c[0x0][0x398] ;  /* 0x00007300ff2477ac */ /* 0x000e620008000800 */
[----:B------:R-:W-:Y:S01]  /*5ef40*/  ISETP.LT.AND P3, PT, R27, UR43, !P5 ;  /* 0x0000002b1b007c0c */ /* 0x000fe2000ef61270 */
[----:B------:R-:W-:Y:S01]  /*5ef50*/  IMAD.WIDE R4, R0, 0x2, R16 ;  /* 0x0000000200047825 */ /* 0x000fe200078e0210 */
[----:B------:R-:W0:Y:S05]  /*5ef60*/  LDCU UR43, c[0x0][0x398] ;  /* 0x00007300ff2b77ac */ /* 0x000e2a0008000800 */
[----:B------:R1:W-:Y:S01]  /*5ef70*/  @P6 STG.E.U16 desc[UR8][R6.64], R3 ;  /* 0x0000000306006986 */ /* 0x0003e2000c101508 */
[----:B---3--:R-:W-:-:S02]  /*5ef80*/  PRMT R8, R10, 0x7632, R8 ;  /* 0x000076320a087816 */ /* 0x008fc40000000008 */
[----:B------:R-:W-:Y:S01]  /*5ef90*/  ISETP.LT.AND P6, PT, R25, UR65, !P5 ;  /* 0x0000004119007c0c */ /* 0x000fe2000efc1270 */
[----:B-1----:R-:W-:-:S04]  /*5efa0*/  IMAD.WIDE R6, R0, 0x2, R12 ;  /* 0x0000000200067825 */ /* 0x002fc800078e020c */
[----:B------:R-:W-:Y:S01]  /*5efb0*/  VIADD R0, R0, UR69 ;  /* 0x0000004500007c36 */ /* 0x000fe20008000000 */
[----:B------:R1:W-:Y:S01]  /*5efc0*/  @P4 STG.E.U16 desc[UR8][R6.64], R10 ;  /* 0x0000000a06004986 */ /* 0x0003e2000c101508 */
[----:B------:R-:W-:-:S03]  /*5efd0*/  VIADD R3, R23, 0x6f ;  /* 0x0000006f17037836 */ /* 0x000fc60000000000 */
[----:B------:R3:W-:Y:S01]  /*5efe0*/  @P1 STG.E.U16 desc[UR8][R4.64], R8 ;  /* 0x0000000804001986 */ /* 0x0007e2000c101508 */
[----:B------:R-:W-:-:S03]  /*5eff0*/  ISETP.LT.AND P1, PT, R29, UR70, !P5 ;  /* 0x000000461d007c0c */ /* 0x000fc6000ef21270 */
[----:B-1----:R-:W2:Y:S01]  /*5f000*/  LDL.LU R10, [R1+0x34c] ;  /* 0x00034c00010a7983 */ /* 0x002ea20000300800 */
[C---:B---3--:R-:W-:Y:S01]  /*5f010*/  IMAD.WIDE R4, R0.reuse, 0x2, R18 ;  /* 0x0000000200047825 */ /* 0x048fe200078e0212 */
[----:B------:R-:W-:Y:S02]  /*5f020*/  ISETP.GE.AND P4, PT, R3, UR63, PT ;  /* 0x0000003f03007c0c */ /* 0x000fe4000bf86270 */
[----:B------:R-:W-:Y:S01]  /*5f030*/  PRMT R3, R21, 0x7632, R3 ;  /* 0x0000763215037816 */ /* 0x000fe20000000003 */
[----:B------:R-:W-:Y:S01]  /*5f040*/  IMAD.WIDE R6, R0, 0x2, R14 ;  /* 0x0000000200067825 */ /* 0x000fe200078e020e */
[----:B------:R1:W-:Y:S01]  /*5f050*/  @P3 STG.E.U16 desc[UR8][R4.64], R21 ;  /* 0x0000001504003986 */ /* 0x0003e2000c101508 */
[----:B------:R-:W-:Y:S01]  /*5f060*/  ISETP.LT.AND P5, PT, R28, UR26, !P5 ;  /* 0x0000001a1c007c0c */ /* 0x000fe2000efa1270 */
[----:B------:R-:W3:Y:S02]  /*5f070*/  LDCU UR26, c[0x0][0x398] ;  /* 0x00007300ff1a77ac */ /* 0x000ee40008000800 */
[----:B------:R0:W-:Y:S04]  /*5f080*/  @P6 STG.E.U16 desc[UR8][R6.64], R3 ;  /* 0x0000000306006986 */ /* 0x0001e8000c101508 */
[----:B-1----:R-:W3:Y:S01]  /*5f090*/  LDL.LU R21, [R1+0x32c] ;  /* 0x00032c0001157983 */ /* 0x002ee20000300800 */
[----:B------:R-:W-:Y:S01]  /*5f0a0*/  ISETP.LT.AND P3, PT, R27, UR24, !P2 ;  /* 0x000000181b007c0c */ /* 0x000fe2000d761270 */
[----:B------:R-:W-:-:S04]  /*5f0b0*/  IMAD.WIDE R4, R0, 0x2, R16 ;  /* 0x0000000200047825 */ /* 0x000fc800078e0210 */
[C---:B0-----:R-:W-:Y:S01]  /*5f0c0*/  IMAD.WIDE R6, R0.reuse, 0x2, R12 ;  /* 0x0000000200067825 */ /* 0x041fe200078e020c */
[----:B----4-:R-:W-:Y:S01]  /*5f0d0*/  PRMT R8, R11, 0x7632, R8 ;  /* 0x000076320b087816 */ /* 0x010fe20000000008 */
[----:B------:R-:W0:Y:S03]  /*5f0e0*/  LDCU UR24, c[0x0][0x398] ;  /* 0x00007300ff1877ac */ /* 0x000e260008000800 */
[----:B------:R1:W-:Y:S01]  /*5f0f0*/  @P1 STG.E.U16 desc[UR8][R6.64], R11 ;  /* 0x0000000b06001986 */ /* 0x0003e2000c101508 */
[----:B------:R-:W-:Y:S02]  /*5f100*/  VIADD R0, R0, UR77 ;  /* 0x0000004d00007c36 */ /* 0x000fe40008000000 */
[----:B------:R-:W-:Y:S01]  /*5f110*/  VIADD R3, R23, 0x70 ;  /* 0x0000007017037836 */ /* 0x000fe20000000000 */
[----:B------:R4:W-:Y:S04]  /*5f120*/  @P5 STG.E.U16 desc[UR8][R4.64], R8 ;  /* 0x0000000804005986 */ /* 0x0009e8000c101508 */
[----:B-1----:R-:W3:Y:S01]  /*5f130*/  LDL.LU R11, [R1+0x31c] ;  /* 0x00031c00010b7983 */ /* 0x002ee20000300800 */
[----:B----4-:R-:W-:Y:S01]  /*5f140*/  IMAD.WIDE R4, R0, 0x2, R18 ;  /* 0x0000000200047825 */ /* 0x010fe200078e0212 */
[----:B------:R-:W-:-:S02]  /*5f150*/  ISETP.GE.AND P1, PT, R3, UR60, PT ;  /* 0x0000003c03007c0c */ /* 0x000fc4000bf26270 */
[----:B--2---:R-:W-:Y:S02]  /*5f160*/  PRMT R3, R22, 0x7632, R3 ;  /* 0x0000763216037816 */ /* 0x004fe40000000003 */
[----:B------:R1:W-:Y:S04]  /*5f170*/  @P3 STG.E.U16 desc[UR8][R4.64], R22 ;  /* 0x0000001604003986 */ /* 0x0003e8000c101508 */
[----:B-1----:R-:W2:Y:S01]  /*5f180*/  LDL.LU R22, [R1+0x360] ;  /* 0x0003600001167983 */ /* 0x002ea20000300800 */
[----:B------:R-:W-:Y:S02]  /*5f190*/  ISETP.LT.AND P6, PT, R25, UR44, !P2 ;  /* 0x0000002c19007c0c */ /* 0x000fe4000d7c1270 */
[----:B------:R-:W-:Y:S01]  /*5f1a0*/  ISETP.LT.AND P5, PT, R29, UR62, !P2 ;  /* 0x0000003e1d007c0c */ /* 0x000fe2000d7a1270 */
[----:B------:R-:W-:Y:S01]  /*5f1b0*/  IMAD.WIDE R6, R0, 0x2, R14 ;  /* 0x0000000200067825 */ /* 0x000fe200078e020e */
[----:B------:R-:W-:Y:S01]  /*5f1c0*/  ISETP.LT.AND P2, PT, R28, UR67, !P2 ;  /* 0x000000431c007c0c */ /* 0x000fe2000d741270 */
[----:B------:R-:W1:Y:S02]  /*5f1d0*/  LDCU UR44, c[0x0][0x398] ;  /* 0x00007300ff2c77ac */ /* 0x000e640008000800 */
[C---:B------:R-:W-:Y:S01]  /*5f1e0*/  IMAD.WIDE R4, R0.reuse, 0x2, R12 ;  /* 0x0000000200047825 */ /* 0x040fe200078e020c */
[----:B------:R-:W-:Y:S01]  /*5f1f0*/  ISETP.LT.AND P3, PT, R27, UR20, !P4 ;  /* 0x000000141b007c0c */ /* 0x000fe2000e761270 */
[----:B------:R-:W4:Y:S04]  /*5f200*/  LDCU UR20, c[0x0][0x3b8] ;  /* 0x00007700ff1477ac */ /* 0x000f280008000800 */
[----:B------:R0:W-:Y:S01]  /*5f210*/  @P6 STG.E.U16 desc[UR8][R6.64], R3 ;  /* 0x0000000306006986 */ /* 0x0001e2000c101508 */
[----:B------:R-:W-:Y:S01]  /*5f220*/  ISETP.LT.AND P6, PT, R25, UR41, !P4 ;  /* 0x0000002919007c0c */ /* 0x000fe2000e7c1270 */
[----:B------:R-:W1:Y:S01]  /*5f230*/  LDCU UR41, c[0x0][0x398] ;  /* 0x00007300ff2977ac */ /* 0x000e620008000800 */
[----:B0-----:R-:W-:Y:S01]  /*5f240*/  IMAD.WIDE R6, R0, 0x2, R16 ;  /* 0x0000000200067825 */ /* 0x001fe200078e0210 */
[----:B------:R-:W-:Y:S01]  /*5f250*/  PRMT R8, R10, 0x7632, R8 ;  /* 0x000076320a087816 */ /* 0x000fe20000000008 */
[----:B------:R0:W-:Y:S02]  /*5f260*/  @P5 STG.E.U16 desc[UR8][R4.64], R10 ;  /* 0x0000000a04005986 */ /* 0x0001e4000c101508 */
[----:B------:R-:W-:-:S02]  /*5f270*/  VIADD R3, R23, 0x71 ;  /* 0x0000007117037836 */ /* 0x000fc40000000000 */
[----:B------:R-:W-:Y:S01]  /*5f280*/  VIADD R0, R0, UR33 ;  /* 0x0000002100007c36 */ /* 0x000fe20008000000 */
[----:B------:R1:W-:Y:S01]  /*5f290*/  @P2 STG.E.U16 desc[UR8][R6.64], R8 ;  /* 0x0000000806002986 */ /* 0x0003e2000c101508 */
[----:B------:R-:W-:Y:S01]  /*5f2a0*/  ISETP.LT.AND P2, PT, R29, UR59, !P4 ;  /* 0x0000003b1d007c0c */ /* 0x000fe2000e741270 */
[----:B------:R-:W2:Y:S02]  /*5f2b0*/  LDCU UR33, c[0x0][0x398] ;  /* 0x00007300ff2177ac */ /* 0x000ea40008000800 */
[----:B0-----:R-:W4:Y:S01]  /*5f2c0*/  LDL.LU R10, [R1+0x370] ;  /* 0x00037000010a7983 */ /* 0x001f220000300800 */
[----:B------:R-:W-:Y:S01]  /*5f2d0*/  ISETP.GE.AND P5, PT, R3, UR57, PT ;  /* 0x0000003903007c0c */ /* 0x000fe2000bfa6270 */
[----:B------:R-:W-:Y:S01]  /*5f2e0*/  IMAD.WIDE R4, R0, 0x2, R18 ;  /* 0x0000000200047825 */ /* 0x000fe200078e0212 */
[----:B------:R-:W-:-:S03]  /*5f2f0*/  ISETP.LT.AND P4, PT, R28, UR64, !P4 ;  /* 0x000000401c007c0c */ /* 0x000fc6000e781270 */
[C---:B-1----:R-:W-:Y:S01]  /*5f300*/  IMAD.WIDE R6, R0.reuse, 0x2, R14 ;  /* 0x0000000200067825 */ /* 0x042fe200078e020e */
[----:B---3--:R-:W-:Y:S01]  /*5f310*/  PRMT R3, R21, 0x7632, R3 ;  /* 0x0000763215037816 */ /* 0x008fe20000000003 */
[----:B------:R0:W-:Y:S04]  /*5f320*/  @P3 STG.E.U16 desc[UR8][R4.64], R21 ;  /* 0x0000001504003986 */ /* 0x0001e8000c101508 */
[----:B------:R1:W-:Y:S01]  /*5f330*/  @P6 STG.E.U16 desc[UR8][R6.64], R3 ;  /* 0x0000000306006986 */ /* 0x0003e2000c101508 */
[----:B------:R-:W-:Y:S01]  /*5f340*/  ISETP.LT.AND P3, PT, R27, UR42, !P1 ;  /* 0x0000002a1b007c0c */ /* 0x000fe2000cf61270 */
[----:B------:R-:W3:Y:S02]  /*5f350*/  LDCU UR42, c[0x0][0x398] ;  /* 0x00007300ff2a77ac */ /* 0x000ee40008000800 */
[----:B0-----:R-:W3:Y:S01]  /*5f360*/  LDL.LU R21, [R1+0x350] ;  /* 0x0003500001157983 */ /* 0x001ee20000300800 */
[----:B-1----:R-:W-:-:S04]  /*5f370*/  IMAD.WIDE R6, R0, 0x2, R12 ;  /* 0x0000000200067825 */ /* 0x002fc800078e020c */
[C---:B------:R-:W-:Y:S01]  /*5f380*/  IMAD.WIDE R4, R0.reuse, 0x2, R16 ;  /* 0x0000000200047825 */ /* 0x040fe200078e0210 */
[----:B------:R-:W-:Y:S01]  /*5f390*/  PRMT R8, R11, 0x7632, R8 ;  /* 0x000076320b087816 */ /* 0x000fe20000000008 */
[----:B------:R0:W-:Y:S02]  /*5f3a0*/  @P2 STG.E.U16 desc[UR8][R6.64], R11 ;  /* 0x0000000b06002986 */ /* 0x0001e4000c101508 */
[----:B------:R-:W-:Y:S02]  /*5f3b0*/  VIADD R0, R0, UR34 ;  /* 0x0000002200007c36 */ /* 0x000fe40008000000 */
[----:B------:R-:W-:Y:S01]  /*5f3c0*/  VIADD R3, R23, 0x72 ;  /* 0x0000007217037836 */ /* 0x000fe20000000000 */
[----:B------:R1:W-:Y:S01]  /*5f3d0*/  @P4 STG.E.U16 desc[UR8][R4.64], R8 ;  /* 0x0000000804004986 */ /* 0x0003e2000c101508 */
[----:B------:R-:W-:Y:S01]  /*5f3e0*/  ISETP.LT.AND P6, PT, R25, UR28, !P1 ;  /* 0x0000001c19007c0c */ /* 0x000fe2000cfc1270 */
[----:B------:R-:W2:Y:S02]  /*5f3f0*/  LDCU UR34, c[0x0][0x398] ;  /* 0x00007300ff2277ac */ /* 0x000ea40008000800 */
[----:B0-----:R-:W3:Y:S01]  /*5f400*/  LDL.LU R11, [R1+0x380] ;  /* 0x00038000010b7983 */ /* 0x001ee20000300800 */
[----:B-1----:R-:W-:Y:S01]  /*5f410*/  IMAD.WIDE R4, R0, 0x2, R18 ;  /* 0x0000000200047825 */ /* 0x002fe200078e0212 */
[----:B------:R-:W-:Y:S01]  /*5f420*/  ISETP.GE.AND P2, PT, R3, UR53, PT ;  /* 0x0000003503007c0c */ /* 0x000fe2000bf46270 */
[----:B------:R-:W0:Y:S01]  /*5f430*/  LDCU UR28, c[0x0][0x3b8] ;  /* 0x00007700ff1c77ac */ /* 0x000e220008000800 */
[----:B--2---:R-:W-:-:S02]  /*5f440*/  PRMT R3, R22, 0x7632, R3 ;  /* 0x0000763216037816 */ /* 0x004fc40000000003 */
[----:B------:R1:W-:Y:S04]  /*5f450*/  @P3 STG.E.U16 desc[UR8][R4.64], R22 ;  /* 0x0000001604003986 */ /* 0x0003e8000c101508 */
[----:B-1----:R-:W2:Y:S01]  /*5f460*/  LDL.LU R22, [R1+0x364] ;  /* 0x0003640001167983 */ /* 0x002ea20000300800 */
[----:B------:R-:W-:Y:S02]  /*5f470*/  ISETP.LT.AND P4, PT, R29, UR56, !P1 ;  /* 0x000000381d007c0c */ /* 0x000fe4000cf81270 */
[----:B------:R-:W-:Y:S01]  /*5f480*/  ISETP.LT.AND P1, PT, R28, UR61, !P1 ;  /* 0x0000003d1c007c0c */ /* 0x000fe2000cf21270 */
[C---:B------:R-:W-:Y:S01]  /*5f490*/  IMAD.WIDE R6, R0.reuse, 0x2, R14 ;  /* 0x0000000200067825 */ /* 0x040fe200078e020e */
[----:B------:R-:W-:Y:S01]  /*5f4a0*/  ISETP.LT.AND P3, PT, R27, UR39, !P5 ;  /* 0x000000271b007c0c */ /* 0x000fe2000ef61270 */
[----:B------:R-:W1:Y:S02]  /*5f4b0*/  LDCU UR39, c[0x0][0x398] ;  /* 0x00007300ff2777ac */ /* 0x000e640008000800 */
[C---:B------:R-:W-:Y:S01]  /*5f4c0*/  IMAD.WIDE R4, R0.reuse, 0x2, R12 ;  /* 0x0000000200047825 */ /* 0x040fe200078e020c */
[----:B------:R0:W-:Y:S01]  /*5f4d0*/  @P6 STG.E.U16 desc[UR8][R6.64], R3 ;  /* 0x0000000306006986 */ /* 0x0001e2000c101508 */
[----:B------:R-:W-:Y:S01]  /*5f4e0*/  ISETP.LT.AND P6, PT, R25, UR31, !P5 ;  /* 0x0000001f19007c0c */ /* 0x000fe2000efc1270 */
[----:B------:R-:W1:Y:S01]  /*5f4f0*/  LDCU UR31, c[0x0][0x398] ;  /* 0x00007300ff1f77ac */ /* 0x000e620008000800 */
[----:B0-----:R-:W-:-:S04]  /*5f500*/  IMAD.WIDE R6, R0, 0x2, R16 ;  /* 0x0000000200067825 */ /* 0x001fc800078e0210 */
[----:B------:R-:W-:Y:S01]  /*5f510*/  VIADD R0, R0, UR6 ;  /* 0x0000000600007c36 */ /* 0x000fe20008000000 */
[----:B------:R-:W0:Y:S01]  /*5f520*/  LDCU UR6, c[0x0][0x3b8] ;  /* 0x00007700ff0677ac */ /* 0x000e220008000800 */
[----:B----4-:R-:W-:Y:S01]  /*5f530*/  PRMT R8, R10, 0x7632, R8 ;  /* 0x000076320a087816 */ /* 0x010fe20000000008 */
[----:B------:R4:W-:Y:S01]  /*5f540*/  @P4 STG.E.U16 desc[UR8][R4.64], R10 ;  /* 0x0000000a04004986 */ /* 0x0009e2000c101508 */
[----:B------:R-:W-:-:S03]  /*5f550*/  VIADD R3, R23, 0x73 ;  /* 0x0000007317037836 */ /* 0x000fc60000000000 */
[----:B------:R0:W-:Y:S01]  /*5f560*/  @P1 STG.E.U16 desc[UR8][R6.64], R8 ;  /* 0x0000000806001986 */ /* 0x0001e2000c101508 */
[----:B------:R-:W-:-:S03]  /*5f570*/  ISETP.LT.AND P1, PT, R29, UR58, !P5 ;  /* 0x0000003a1d007c0c */ /* 0x000fc6000ef21270 */
[----:B----4-:R-:W4:Y:S01]  /*5f580*/  LDL.LU R10, [R1+0x374] ;  /* 0x00037400010a7983 */ /* 0x010f220000300800 */
[C---:B------:R-:W-:Y:S01]  /*5f590*/  IMAD.WIDE R4, R0.reuse, 0x2, R18 ;  /* 0x0000000200047825 */ /* 0x040fe200078e0212 */
[----:B------:R-:W-:Y:S01]  /*5f5a0*/  ISETP.GE.AND P4, PT, R3, UR4, PT ;  /* 0x0000000403007c0c */ /* 0x000fe2000bf86270 */
[----:B------:R-:W1:Y:S02]  /*5f5b0*/  LDCU UR4, c[0x0][0x3b8] ;  /* 0x00007700ff0477ac */ /* 0x000e640008000800 */
[----:B0-----:R-:W-:Y:S01]  /*5f5c0*/  IMAD.WIDE R6, R0, 0x2, R14 ;  /* 0x0000000200067825 */ /* 0x001fe200078e020e */
[----:B---3--:R-:W-:Y:S01]  /*5f5d0*/  PRMT R3, R21, 0x7632, R3 ;  /* 0x0000763215037816 */ /* 0x008fe20000000003 */
[----:B------:R0:W-:Y:S01]  /*5f5e0*/  @P3 STG.E.U16 desc[UR8][R4.64], R21 ;  /* 0x0000001504003986 */ /* 0x0001e2000c101508 */
[----:B------:R-:W-:Y:S01]  /*5f5f0*/  ISETP.LT.AND P5, PT, R28, UR40, !P5 ;  /* 0x000000281c007c0c */ /* 0x000fe2000efa1270 */
[----:B------:R-:W3:Y:S01]  /*5f600*/  LDCU UR40, c[0x0][0x398] ;  /* 0x00007300ff2877ac */ /* 0x000ee20008000800 */
[----:B------:R-:W-:Y:S01]  /*5f610*/  ISETP.LT.AND P3, PT, R27, UR29, !P2 ;  /* 0x0000001d1b007c0c */ /* 0x000fe2000d761270 */
[----:B------:R1:W-:Y:S01]  /*5f620*/  @P6 STG.E.U16 desc[UR8][R6.64], R3 ;  /* 0x0000000306006986 */ /* 0x0003e2000c101508 */
[----:B------:R-:W2:Y:S03]  /*5f630*/  LDCU UR29, c[0x0][0x398] ;  /* 0x00007300ff1d77ac */ /* 0x000ea60008000800 */
[----:B0-----:R-:W3:Y:S01]  /*5f640*/  LDL.LU R21, [R1+0x354] ;  /* 0x0003540001157983 */ /* 0x001ee20000300800 */
[----:B------:R-:W-:-:S04]  /*5f650*/  IMAD.WIDE R4, R0, 0x2, R12 ;  /* 0x0000000200047825 */ /* 0x000fc800078e020c */
[C---:B-1----:R-:W-:Y:S01]  /*5f660*/  IMAD.WIDE R6, R0.reuse, 0x2, R16 ;  /* 0x0000000200067825 */ /* 0x042fe200078e0210 */
[----:B------:R-:W-:Y:S01]  /*5f670*/  PRMT R8, R11, 0x7632, R8 ;  /* 0x000076320b087816 */ /* 0x000fe20000000008 */
[----:B------:R0:W-:Y:S02]  /*5f680*/  @P1 STG.E.U16 desc[UR8][R4.64], R11 ;  /* 0x0000000b04001986 */ /* 0x0001e4000c101508 */
[----:B------:R-:W-:Y:S02]  /*5f690*/  VIADD R0, R0, UR54 ;  /* 0x0000003600007c36 */ /* 0x000fe40008000000 */
[----:B------:R-:W-:Y:S01]  /*5f6a0*/  VIADD R3, R23, 0x74 ;  /* 0x0000007417037836 */ /* 0x000fe20000000000 */
[----:B0-----:R-:W3:Y:S01]  /*5f6b0*/  LDL.LU R11, [R1+0x384] ;  /* 0x00038400010b7983 */ /* 0x001ee20000300800 */
[----:B------:R-:W-:-:S03]  /*5f6c0*/  IMAD.WIDE R4, R0, 0x2, R18 ;  /* 0x0000000200047825 */ /* 0x000fc600078e0212 */
[----:B------:R-:W-:Y:S01]  /*5f6d0*/  ISETP.GE.AND P1, PT, R3, UR47, PT ;  /* 0x0000002f03007c0c */ /* 0x000fe2000bf26270 */
[----:B------:R-:W-:Y:S01]  /*5f6e0*/  @P5 STG.E.U16 desc[UR8][R6.64], R8 ;  /* 0x0000000806005986 */ /* 0x000fe2000c101508 */
[----:B--2---:R-:W-:-:S03]  /*5f6f0*/  PRMT R3, R22, 0x7632, R3 ;  /* 0x0000763216037816 */ /* 0x004fc60000000003 */
[----:B------:R0:W-:Y:S04]  /*5f700*/  @P3 STG.E.U16 desc[UR8][R4.64], R22 ;  /* 0x0000001604003986 */ /* 0x0001e8000c101508 */
[----:B0-----:R-:W2:Y:S01]  /*5f710*/  LDL.LU R22, [R1+0x368] ;  /* 0x0003680001167983 */ /* 0x001ea20000300800 */
[----:B------:R-:W-:Y:S02]  /*5f720*/  ISETP.LT.AND P6, PT, R25, UR22, !P2 ;  /* 0x0000001619007c0c */ /* 0x000fe4000d7c1270 */
[----:B------:R-:W-:Y:S01]  /*5f730*/  ISETP.LT.AND P5, PT, R29, UR32, !P2 ;  /* 0x000000201d007c0c */ /* 0x000fe2000d7a1270 */
[----:B------:R-:W-:Y:S01]  /*5f740*/  IMAD.WIDE R6, R0, 0x2, R14 ;  /* 0x0000000200067825 */ /* 0x000fe200078e020e */
[----:B------:R-:W-:Y:S01]  /*5f750*/  ISETP.LT.AND P2, PT, R28, UR35, !P2 ;  /* 0x000000231c007c0c */ /* 0x000fe2000d741270 */
[----:B------:R-:W0:Y:S02]  /*5f760*/  LDCU UR22, c[0x0][0x398] ;  /* 0x00007300ff1677ac */ /* 0x000e240008000800 */
[C---:B------:R-:W-:Y:S01]  /*5f770*/  IMAD.WIDE R4, R0.reuse, 0x2, R12 ;  /* 0x0000000200047825 */ /* 0x040fe200078e020c */
[----:B------:R-:W-:Y:S01]  /*5f780*/  ISETP.LT.AND P3, PT, R27, UR16, !P4 ;  /* 0x000000101b007c0c */ /* 0x000fe2000e761270 */
[----:B------:R-:W1:Y:S04]  /*5f790*/  LDCU UR32, c[0x0][0x398] ;  /* 0x00007300ff2077ac */ /* 0x000e680008000800 */
[----:B------:R0:W-:Y:S01]  /*5f7a0*/  @P6 STG.E.U16 desc[UR8][R6.64], R3 ;  /* 0x0000000306006986 */ /* 0x0001e2000c101508 */
[----:B------:R-:W-:Y:S01]  /*5f7b0*/  ISETP.LT.AND P6, PT, R25, UR38, !P4 ;  /* 0x0000002619007c0c */ /* 0x000fe2000e7c1270 */
[----:B------:R-:W1:Y:S01]  /*5f7c0*/  LDCU UR16, c[0x0][0x3b8] ;  /* 0x00007700ff1077ac */ /* 0x000e620008000800 */
[----:B0-----:R-:W-:Y:S01]  /*5f7d0*/  IMAD.WIDE R6, R0, 0x2, R16 ;  /* 0x0000000200067825 */ /* 0x001fe200078e0210 */
[----:B----4-:R-:W-:Y:S01]  /*5f7e0*/  PRMT R8, R10, 0x7632, R8 ;  /* 0x000076320a087816 */ /* 0x010fe20000000008 */
[----:B------:R0:W-:Y:S02]  /*5f7f0*/  @P5 STG.E.U16 desc[UR8][R4.64], R10 ;  /* 0x0000000a04005986 */ /* 0x0001e4000c101508 */
[----:B------:R-:W-:-:S02]  /*5f800*/  VIADD R0, R0, UR37 ;  /* 0x0000002500007c36 */ /* 0x000fc40008000000 */
[----:B------:R-:W-:Y:S01]  /*5f810*/  VIADD R3, R23, 0x75 ;  /* 0x0000007517037836 */ /* 0x000fe20000000000 */
[----:B------:R4:W-:Y:S01]  /*5f820*/  @P2 STG.E.U16 desc[UR8][R6.64], R8 ;  /* 0x0000000806002986 */ /* 0x0009e2000c101508 */
[----:B------:R-:W-:Y:S01]  /*5f830*/  ISETP.LT.AND P2, PT, R29, UR27, !P4 ;  /* 0x0000001b1d007c0c */ /* 0x000fe2000e741270 */
[----:B------:R-:W1:Y:S02]  /*5f840*/  LDCU UR27, c[0x0][0x398] ;  /* 0x00007300ff1b77ac */ /* 0x000e640008000800 */
[----:B0-----:R-:W2:Y:S01]  /*5f850*/  LDL.LU R10, [R1+0x378] ;  /* 0x00037800010a7983 */ /* 0x001ea20000300800 */
[----:B------:R-:W-:Y:S01]  /*5f860*/  IMAD.WIDE R4, R0, 0x2, R18 ;  /* 0x0000000200047825 */ /* 0x000fe200078e0212 */
[----:B------:R-:W-:Y:S01]  /*5f870*/  ISETP.GE.AND P5, PT, R3, UR25, PT ;  /* 0x0000001903007c0c */ /* 0x000fe2000bfa6270 */
[----:B------:R-:W0:Y:S01]  /*5f880*/  LDCU UR25, c[0x0][0x398] ;  /* 0x00007300ff1977ac */ /* 0x000e220008000800 */
[----:B------:R-:W-:Y:S01]  /*5f890*/  ISETP.LT.AND P4, PT, R28, UR30, !P4 ;  /* 0x0000001e1c007c0c */ /* 0x000fe2000e781270 */
[----:B----4-:R-:W-:Y:S01]  /*5f8a0*/  IMAD.WIDE R6, R0, 0x2, R14 ;  /* 0x0000000200067825 */ /* 0x010fe200078e020e */
[----:B------:R-:W4:Y:S01]  /*5f8b0*/  LDCU UR30, c[0x0][0x398] ;  /* 0x00007300ff1e77ac */ /* 0x000f220008000800 */
[----:B---3--:R-:W-:Y:S01]  /*5f8c0*/  PRMT R3, R21, 0x7632, R3 ;  /* 0x0000763215037816 */ /* 0x008fe20000000003 */
[----:B------:R3:W-:Y:S01]  /*5f8d0*/  @P3 STG.E.U16 desc[UR8][R4.64], R21 ;  /* 0x0000001504003986 */ /* 0x0007e2000c101508 */
[----:B------:R-:W-:-:S03]  /*5f8e0*/  ISETP.LT.AND P3, PT, R27, UR46, !P1 ;  /* 0x0000002e1b007c0c */ /* 0x000fc6000cf61270 */
[----:B------:R0:W-:Y:S04]  /*5f8f0*/  @P6 STG.E.U16 desc[UR8][R6.64], R3 ;  /* 0x0000000306006986 */ /* 0x0001e8000c101508 */
[----:B---3--:R-:W3:Y:S01]  /*5f900*/  LDL.LU R21, [R1+0x358] ;  /* 0x0003580001157983 */ /* 0x008ee20000300800 */
[----:B------:R-:W-:-:S04]  /*5f910*/  IMAD.WIDE R4, R0, 0x2, R16 ;  /* 0x0000000200047825 */ /* 0x000fc800078e0210 */
[----:B0-----:R-:W-:Y:S01]  /*5f920*/  IMAD.WIDE R6, R0, 0x2, R12 ;  /* 0x0000000200067825 */ /* 0x001fe200078e020c */
[----:B------:R-:W-:-:S03]  /*5f930*/  PRMT R8, R11, 0x7632, R8 ;  /* 0x000076320b087816 */ /* 0x000fc60000000008 */
[----:B------:R-:W-:Y:S01]  /*5f940*/  VIADD R0, R0, UR45 ;  /* 0x0000002d00007c36 */ /* 0x000fe20008000000 */
[----:B------:R0:W-:Y:S01]  /*5f950*/  @P2 STG.E.U16 desc[UR8][R6.64], R11 ;  /* 0x0000000b06002986 */ /* 0x0001e2000c101508 */
[----:B------:R-:W-:-:S03]  /*5f960*/  VIADD R3, R23, 0x76 ;  /* 0x0000007617037836 */ /* 0x000fc60000000000 */
[----:B------:R1:W-:Y:S02]  /*5f970*/  @P4 STG.E.U16 desc[UR8][R4.64], R8 ;  /* 0x0000000804004986 */ /* 0x0003e4000c101508 */
[----:B------:R-:W-:Y:S01]  /*5f980*/  ISETP.GE.AND P2, PT, R3, UR23, PT ;  /* 0x0000001703007c0c */ /* 0x000fe2000bf46270 */
[----:B------:R-:W2:Y:S01]  /*5f990*/  LDCU UR23, c[0x0][0x398] ;  /* 0x00007300ff1777ac */ /* 0x000ea20008000800 */
[----:B0-----:R-:W4:Y:S01]  /*5f9a0*/  LDL.LU R11, [R1+0x388] ;  /* 0x00038800010b7983 */ /* 0x001f220000300800 */
[----:B-1----:R-:W-:Y:S01]  /*5f9b0*/  IMAD.WIDE R4, R0, 0x2, R18 ;  /* 0x0000000200047825 */ /* 0x002fe200078e0212 */
[----:B--2---:R-:W-:-:S04]  /*5f9c0*/  PRMT R3, R22, 0x7632, R3 ;  /* 0x0000763216037816 */ /* 0x004fc80000000003 */
[----:B------:R0:W-:Y:S04]  /*5f9d0*/  @P3 STG.E.U16 desc[UR8][R4.64], R22 ;  /* 0x0000001604003986 */ /* 0x0001e8000c101508 */
[----:B0-----:R-:W2:Y:S01]  /*5f9e0*/  LDL.LU R22, [R1+0x36c] ;  /* 0x00036c0001167983 */ /* 0x001ea20000300800 */
[----:B------:R-:W-:Y:S02]  /*5f9f0*/  ISETP.LT.AND P6, PT, R25, UR48, !P1 ;  /* 0x0000003019007c0c */ /* 0x000fe4000cfc1270 */
[----:B------:R-:W-:Y:S01]  /*5fa00*/  ISETP.LT.AND P4, PT, R29, UR36, !P1 ;  /* 0x000000241d007c0c */ /* 0x000fe2000cf81270 */
[----:B------:R-:W-:Y:S01]  /*5fa10*/  IMAD.WIDE R6, R0, 0x2, R14 ;  /* 0x0000000200067825 */ /* 0x000fe200078e020e */
[----:B------:R-:W-:Y:S02]  /*5fa20*/  ISETP.LT.AND P1, PT, R28, UR43, !P1 ;  /* 0x0000002b1c007c0c */ /* 0x000fe4000cf21270 */
[----:B------:R-:W-:Y:S01]  /*5fa30*/  ISETP.LT.AND P3, PT, R27, UR26, !P5 ;  /* 0x0000001a1b007c0c */ /* 0x000fe2000ef61270 */
[C---:B------:R-:W-:Y:S01]  /*5fa40*/  IMAD.WIDE R4, R0.reuse, 0x2, R16 ;  /* 0x0000000200047825 */ /* 0x040fe200078e0210 */
[----:B------:R-:W0:Y:S05]  /*5fa50*/  LDCU UR26, c[0x0][0x398] ;  /* 0x00007300ff1a77ac */ /* 0x000e2a0008000800 */
[----:B------:R1:W-:Y:S01]  /*5fa60*/  @P6 STG.E.U16 desc[UR8][R6.64], R3 ;  /* 0x0000000306006986 */ /* 0x0003e2000c101508 */
[----:B------:R-:W-:Y:S01]  /*5fa70*/  ISETP.LT.AND P6, PT, R25, UR24, !P5 ;  /* 0x0000001819007c0c */ /* 0x000fe2000efc1270 */
[----:B------:R-:W0:Y:S01]  /*5fa80*/  LDCU UR24, c[0x0][0x398] ;  /* 0x00007300ff1877ac */ /* 0x000e220008000800 */
[----:B-1----:R-:W-:Y:S01]  /*5fa90*/  IMAD.WIDE R6, R0, 0x2, R12 ;  /* 0x0000000200067825 */ /* 0x002fe200078e020c */
[----:B------:R-:W-:-:S03]  /*5faa0*/  PRMT R8, R10, 0x7632, R8 ;  /* 0x000076320a087816 */ /* 0x000fc60000000008 */
[----:B------:R-:W-:Y:S01]  /*5fab0*/  VIADD R0, R0, UR49 ;  /* 0x0000003100007c36 */ /* 0x000fe20008000000 */
[----:B------:R1:W-:Y:S01]  /*5fac0*/  @P4 STG.E.U16 desc[UR8][R6.64], R10 ;  /* 0x0000000a06004986 */ /* 0x0003e2000c101508 */
[----:B------:R-:W-:-:S03]  /*5fad0*/  VIADD R3, R23, 0x77 ;  /* 0x0000007717037836 */ /* 0x000fc60000000000 */
[----:B------:R0:W-:Y:S01]  /*5fae0*/  @P1 STG.E.U16 desc[UR8][R4.64], R8 ;  /* 0x0000000804001986 */ /* 0x0001e2000c101508 */
[----:B------:R-:W-:-:S03]  /*5faf0*/  ISETP.LT.AND P1, PT, R29, UR44, !P5 ;  /* 0x0000002c1d007c0c */ /* 0x000fc6000ef21270 */
[----:B-1----:R-:W2:Y:S01]  /*5fb00*/  LDL.LU R10, [R1+0x37c] ;  /* 0x00037c00010a7983 */ /* 0x002ea20000300800 */
[C---:B0-----:R-:W-:Y:S01]  /*5fb10*/  IMAD.WIDE R4, R0.reuse, 0x2, R18 ;  /* 0x0000000200047825 */ /* 0x041fe200078e0212 */
[----:B------:R-:W-:Y:S01]  /*5fb20*/  ISETP.GE.AND P4, PT, R3, UR21, PT ;  /* 0x0000001503007c0c */ /* 0x000fe2000bf86270 */
[----:B------:R-:W0:Y:S01]  /*5fb30*/  LDCU UR21, c[0x0][0x398] ;  /* 0x00007300ff1577ac */ /* 0x000e220008000800 */
[----:B---3--:R-:W-:Y:S01]  /*5fb40*/  PRMT R3, R21, 0x7632, R3 ;  /* 0x0000763215037816 */ /* 0x008fe20000000003 */
[----:B------:R-:W-:Y:S01]  /*5fb50*/  IMAD.WIDE R6, R0, 0x2, R14 ;  /* 0x0000000200067825 */ /* 0x000fe200078e020e */
[----:B------:R1:W-:Y:S01]  /*5fb60*/  @P3 STG.E.U16 desc[UR8][R4.64], R21 ;  /* 0x0000001504003986 */ /* 0x0003e2000c101508 */
[----:B------:R-:W-:Y:S02]  /*5fb70*/  ISETP.LT.AND P5, PT, R28, UR50, !P5 ;  /* 0x000000321c007c0c */ /* 0x000fe4000efa1270 */
[----:B------:R-:W-:Y:S01]  /*5fb80*/  ISETP.LT.AND P3, PT, R27, UR33, !P2 ;  /* 0x000000211b007c0c */ /* 0x000fe2000d761270 */
[----:B------:R3:W-:Y:S04]  /*5fb90*/  @P6 STG.E.U16 desc[UR8][R6.64], R3 ;  /* 0x0000000306006986 */ /* 0x0007e8000c101508 */
[----:B-1----:R-:W2:Y:S01]  /*5fba0*/  LDL.LU R21, [R1+0x35c] ;  /* 0x00035c0001157983 */ /* 0x002ea20000300800 */
[----:B------:R-:W-:-:S03]  /*5fbb0*/  IMAD.WIDE R4, R0, 0x2, R12 ;  /* 0x0000000200047825 */ /* 0x000fc600078e020c */
[----:B------:R-:W2:Y:S01]  /*5fbc0*/  LDL.LU R26, [R1+0x38c] ;  /* 0x00038c00011a7983 */ /* 0x000ea20000300800 */
[----:B---3--:R-:W-:-:S04]  /*5fbd0*/  IMAD.WIDE R6, R0, 0x2, R16 ;  /* 0x0000000200067825 */ /* 0x008fc800078e0210 */
[----:B------:R-:W-:Y:S01]  /*5fbe0*/  VIADD R0, R0, UR20 ;  /* 0x0000001400007c36 */ /* 0x000fe20008000000 */
[----:B----4-:R-:W-:Y:S01]  /*5fbf0*/  PRMT R8, R11, 0x7632, R8 ;  /* 0x000076320b087816 */ /* 0x010fe20000000008 */
[----:B------:R-:W-:Y:S01]  /*5fc00*/  VIADD R3, R23, 0x78 ;  /* 0x0000007817037836 */ /* 0x000fe20000000000 */
[----:B------:R1:W-:Y:S01]  /*5fc10*/  @P1 STG.E.U16 desc[UR8][R4.64], R11 ;  /* 0x0000000b04001986 */ /* 0x0003e2000c101508 */
[----:B------:R-:W-:Y:S01]  /*5fc20*/  ISETP.LT.AND P6, PT, R25, UR41, !P2 ;  /* 0x0000002919007c0c */ /* 0x000fe2000d7c1270 */
[----:B------:R-:W3:Y:S02]  /*5fc30*/  LDCU UR20, c[0x0][0x398] ;  /* 0x00007300ff1477ac */ /* 0x000ee40008000800 */
[----:B------:R-:W-:Y:S01]  /*5fc40*/  ISETP.GE.AND P1, PT, R3, UR19, PT ;  /* 0x0000001303007c0c */ /* 0x000fe2000bf26270 */
[----:B------:R-:W-:Y:S01]  /*5fc50*/  @P5 STG.E.U16 desc[UR8][R6.64], R8 ;  /* 0x0000000806005986 */ /* 0x000fe2000c101508 */
[----:B-1----:R-:W-:Y:S01]  /*5fc60*/  IMAD.WIDE R4, R0, 0x2, R18 ;  /* 0x0000000200047825 */ /* 0x002fe200078e0212 */
[----:B------:R-:W1:Y:S01]  /*5fc70*/  LDCU UR19, c[0x0][0x398] ;  /* 0x00007300ff1377ac */ /* 0x000e620008000800 */
[----:B--2---:R-:W-:-:S03]  /*5fc80*/  PRMT R3, R22, 0x7632, R3 ;  /* 0x0000763216037816 */ /* 0x004fc60000000003 */
[----:B------:R2:W-:Y:S04]  /*5fc90*/  @P3 STG.E.U16 desc[UR8][R4.64], R22 ;  /* 0x0000001604003986 */ /* 0x0005e8000c101508 */
[----:B--2---:R-:W2:Y:S04]  /*5fca0*/  LDL.LU R22, [R1+0x3b0] ;  /* 0x0003b00001167983 */ /* 0x004ea80000300800 */
[----:B------:R-:W4:Y:S01]  /*5fcb0*/  LDL.LU R24, [R1+0x3a0] ;  /* 0x0003a00001187983 */ /* 0x000f220000300800 */
[----:B------:R-:W-:Y:S02]  /*5fcc0*/  ISETP.LT.AND P5, PT, R29, UR34, !P2 ;  /* 0x000000221d007c0c */ /* 0x000fe4000d7a1270 */
[----:B------:R-:W-:Y:S01]  /*5fcd0*/  ISETP.LT.AND P2, PT, R28, UR42, !P2 ;  /* 0x0000002a1c007c0c */ /* 0x000fe2000d741270 */
[----:B------:R-:W-:Y:S01]  /*5fce0*/  IMAD.WIDE R6, R0, 0x2, R14 ;  /* 0x0000000200067825 */ /* 0x000fe200078e020e */
[----:B------:R-:W-:-:S03]  /*5fcf0*/  ISETP.LT.AND P3, PT, R27, UR31, !P4 ;  /* 0x0000001f1b007c0c */ /* 0x000fc6000e761270 */
[C---:B------:R-:W-:Y:S01]  /*5fd00*/  IMAD.WIDE R4, R0.reuse, 0x2, R12 ;  /* 0x0000000200047825 */ /* 0x040fe200078e020c */
[----:B------:R0:W-:Y:S01]  /*5fd10*/  @P6 STG.E.U16 desc[UR8][R6.64], R3 ;  /* 0x0000000306006986 */ /* 0x0001e2000c101508 */
[----:B------:R-:W-:Y:S02]  /*5fd20*/  ISETP.LT.AND P6, PT, R25, UR39, !P4 ;  /* 0x0000002719007c0c */ /* 0x000fe4000e7c1270 */
[----:B0-----:R-:W-:-:S04]  /*5fd30*/  IMAD.WIDE R6, R0, 0x2, R16 ;  /* 0x0000000200067825 */ /* 0x001fc800078e0210 */
[----:B------:R-:W-:Y:S01]  /*5fd40*/  VIADD R0, R0, UR28 ;  /* 0x0000001c00007c36 */ /* 0x000fe20008000000 */
[----:B------:R-:W0:Y:S01]  /*5fd50*/  LDCU UR28, c[0x0][0x398] ;  /* 0x00007300ff1c77ac */ /* 0x000e220008000800 */
[----:B------:R-:W-:Y:S01]  /*5fd60*/  PRMT R8, R10, 0x7632, R8 ;  /* 0x000076320a087816 */ /* 0x000fe20000000008 */
[----:B------:R-:W-:Y:S01]  /*5fd70*/  VIADD R3, R23, 0x79 ;  /* 0x0000007917037836 */ /* 0x000fe20000000000 */
[----:B------:R1:W-:Y:S04]  /*5fd80*/  @P5 STG.E.U16 desc[UR8][R4.64], R10 ;  /* 0x0000000a04005986 */ /* 0x0003e8000c101508 */
[----:B------:R0:W-:Y:S01]  /*5fd90*/  @P2 STG.E.U16 desc[UR8][R6.64], R8 ;  /* 0x0000000806002986 */ /* 0x0001e2000c101508 */
[----:B------:R-:W-:Y:S02]  /*5fda0*/  ISETP.LT.AND P2, PT, R29, UR40, !P4 ;  /* 0x000000281d007c0c */ /* 0x000fe4000e741270 */
[----:B------:R-:W-:Y:S01]  /*5fdb0*/  ISETP.GE.AND P5, PT, R3, UR17, PT ;  /* 0x0000001103007c0c */ /* 0x000fe2000bfa6270 */
[----:B------:R-:W2:Y:S01]  /*5fdc0*/  LDCU UR17, c[0x0][0x3b8] ;  /* 0x00007700ff1177ac */ /* 0x000ea20008000800 */
[----:B-1----:R-:W-:Y:S01]  /*5fdd0*/  IMAD.WIDE R4, R0, 0x2, R18 ;  /* 0x0000000200047825 */ /* 0x002fe200078e0212 */
[----:B------:R-:W-:Y:S01]  /*5fde0*/  ISETP.LT.AND P4, PT, R28, UR22, !P4 ;  /* 0x000000161c007c0c */ /* 0x000fe2000e781270 */
[----:B------:R-:W1:Y:S02]  /*5fdf0*/  LDCU UR22, c[0x0][0x398] ;  /* 0x00007300ff1677ac */ /* 0x000e640008000800 */
[C---:B0-----:R-:W-:Y:S01]  /*5fe00*/  IMAD.WIDE R6, R0.reuse, 0x2, R14 ;  /* 0x0000000200067825 */ /* 0x041fe200078e020e */
[----:B------:R-:W-:Y:S01]  /*5fe10*/  PRMT R3, R21, 0x7632, R3 ;  /* 0x0000763215037816 */ /* 0x000fe20000000003 */
[----:B------:R0:W-:Y:S01]  /*5fe20*/  @P3 STG.E.U16 desc[UR8][R4.64], R21 ;  /* 0x0000001504003986 */ /* 0x0001e2000c101508 */
[----:B------:R-:W-:Y:S01]  /*5fe30*/  ISETP.LT.AND P3, PT, R27, UR29, !P1 ;  /* 0x0000001d1b007c0c */ /* 0x000fe2000cf61270 */
[----:B------:R-:W-:-:S02]  /*5fe40*/  IMAD.WIDE R8, R0, 0x2, R12 ;  /* 0x0000000200087825 */ /* 0x000fc400078e020c */
[----:B------:R1:W-:Y:S01]  /*5fe50*/  @P6 STG.E.U16 desc[UR8][R6.64], R3 ;  /* 0x0000000306006986 */ /* 0x0003e2000c101508 */
[----:B------:R-:W-:Y:S01]  /*5fe60*/  PRMT R20, R26, 0x7632, R20 ;  /* 0x000076321a147816 */ /* 0x000fe20000000014 */
[C---:B------:R-:W-:Y:S02]  /*5fe70*/  IMAD.WIDE R10, R0.reuse, 0x2, R16 ;  /* 0x00000002000a7825 */ /* 0x040fe400078e0210 */
[----:B0-----:R-:W3:Y:S01]  /*5fe80*/  LDL.LU R21, [R1+0x390] ;  /* 0x0003900001157983 */ /* 0x001ee20000300800 */
[----:B------:R-:W-:Y:S01]  /*5fe90*/  ISETP.LT.AND P6, PT, R25, UR25, !P1 ;  /* 0x0000001919007c0c */ /* 0x000fe2000cfc1270 */
[----:B------:R-:W-:Y:S01]  /*5fea0*/  VIADD R0, R0, UR4 ;  /* 0x0000000400007c36 */ /* 0x000fe20008000000 */
[----:B------:R-:W0:Y:S01]  /*5feb0*/  LDCU UR25, c[0x0][0x398] ;  /* 0x00007300ff1977ac */ /* 0x000e220008000800 */
[----:B-1----:R-:W-:Y:S01]  /*5fec0*/  VIADD R3, R23, 0x7a ;  /* 0x0000007a17037836 */ /* 0x002fe20000000000 */
[----:B------:R-:W-:Y:S01]  /*5fed0*/  @P2 STG.E.U16 desc[UR8][R8.64], R26 ;  /* 0x0000001a08002986 */ /* 0x000fe2000c101508 */
[----:B------:R-:W1:Y:S03]  /*5fee0*/  LDCU UR4, c[0x0][0x3b8] ;  /* 0x00007700ff0477ac */ /* 0x000e660008000800 */
[----:B------:R0:W1:Y:S01]  /*5fef0*/  LDS.128 R4, [R2] ;  /* 0x0000000002047984 */ /* 0x0000620000000c00 */
[----:B------:R-:W-:Y:S01]  /*5ff00*/  ISETP.GE.AND P2, PT, R3, UR15, PT ;  /* 0x0000000f03007c0c */ /* 0x000fe2000bf46270 */
[----:B------:R-:W1:Y:S02]  /*5ff10*/  LDCU UR15, c[0x0][0x398] ;  /* 0x00007300ff0f77ac */ /* 0x000e640008000800 */
[----:B------:R2:W-:Y:S01]  /*5ff20*/  @P4 STG.E.U16 desc[UR8][R10.64], R20 ;  /* 0x000000140a004986 */ /* 0x0005e2000c101508 */
[----:B------:R-:W-:Y:S01]  /*5ff30*/  ISETP.LT.AND P4, PT, R29, UR27, !P1 ;  /* 0x0000001b1d007c0c */ /* 0x000fe2000cf81270 */
[----:B------:R-:W1:Y:S01]  /*5ff40*/  LDCU UR27, c[0x0][0x398] ;  /* 0x00007300ff1b77ac */ /* 0x000e620008000800 */
[----:B0-----:R-:W-:-:S04]  /*5ff50*/  IMAD.WIDE R2, R0, 0x2, R18 ;  /* 0x0000000200027825 */ /* 0x001fc800078e0212 */
[----:B------:R-:W-:Y:S01]  /*5ff60*/  IMAD.WIDE R8, R0, 0x2, R14 ;  /* 0x0000000200087825 */ /* 0x000fe200078e020e */
[----:B--2---:R-:W-:Y:S01]  /*5ff70*/  PRMT R10, R22, 0x7632, R10 ;  /* 0x00007632160a7816 */ /* 0x004fe2000000000a */
[----:B------:R0:W-:Y:S04]  /*5ff80*/  @P3 STG.E.U16 desc[UR8][R2.64], R22 ;  /* 0x0000001602003986 */ /* 0x0001e8000c101508 */
[----:B------:R2:W-:Y:S04]  /*5ff90*/  @P6 STG.E.U16 desc[UR8][R8.64], R10 ;  /* 0x0000000a08006986 */ /* 0x0005e8000c101508 */
[----:B0-----:R-:W3:Y:S01]  /*5ffa0*/  LDL.LU R22, [R1+0x3b4] ;  /* 0x0003b40001167983 */ /* 0x001ee20000300800 */
[----:B--2---:R-:W-:Y:S01]  /*5ffb0*/  IMAD.WIDE R8, R0, 0x2, R12 ;  /* 0x0000000200087825 */ /* 0x004fe200078e020c */
[----:B----4-:R-:W-:-:S04]  /*5ffc0*/  PRMT R11, R24, 0x7632, R11 ;  /* 0x00007632180b7816 */ /* 0x010fc8000000000b */
[----:B------:R0:W-:Y:S04]  /*5ffd0*/  @P4 STG.E.U16 desc[UR8][R8.64], R24 ;  /* 0x0000001808004986 */ /* 0x0001e8000c101508 */
[----:B0-----:R-:W2:Y:S01]  /*5ffe0*/  LDL.LU R24, [R1+0x3a4] ;  /* 0x0003a40001187983 */ /* 0x001ea20000300800 */
[----:B------:R-:W-:Y:S02]  /*5fff0*/  ISETP.LT.AND P1, PT, R28, UR30, !P1 ;  /* 0x0000001e1c007c0c */ /* 0x000fe4000cf21270 */
[----:B------:R-:W-:Y:S01]  /*60000*/  ISETP.LT.AND P3, PT, R27, UR23, !P5 ;  /* 0x000000171b007c0c */ /* 0x000fe2000ef61270 */
[----:B------:R-:W-:Y:S01]  /*60010*/  IMAD.WIDE R2, R0, 0x2, R16 ;  /* 0x0000000200027825 */ /* 0x000fe200078e0210 */
[----:B------:R-:W-:-:S03]  /*60020*/  ISETP.LT.AND P6, PT, R25, UR32, !P5 ;  /* 0x0000002019007c0c */ /* 0x000fc6000efc1270 */
[----:B------:R-:W-:Y:S01]  /*60030*/  VIADD R0, R0, UR6 ;  /* 0x0000000600007c36 */ /* 0x000fe20008000000 */
[----:B------:R-:W0:Y:S01]  /*60040*/  LDCU UR6, c[0x0][0x3b8] ;  /* 0x00007700ff0677ac */ /* 0x000e220008000800 */
[----:B------:R-:W-:-:S04]  /*60050*/  VIADD R10, R23, 0x7b ;  /* 0x0000007b170a7836 */ /* 0x000fc80000000000 */
[----:B------:R4:W-:Y:S01]  /*60060*/  @P1 STG.E.U16 desc[UR8][R2.64], R11 ;  /* 0x0000000b02001986 */ /* 0x0009e2000c101508 */
[----:B------:R-:W-:Y:S01]  /*60070*/  ISETP.LT.AND P1, PT, R29, UR21, !P5 ;  /* 0x000000151d007c0c */ /* 0x000fe2000ef21270 */
[----:B------:R-:W-:Y:S01]  /*60080*/  IMAD.WIDE R8, R0, 0x2, R14 ;  /* 0x0000000200087825 */ /* 0x000fe200078e020e */
[----:B------:R-:W-:Y:S01]  /*60090*/  ISETP.GE.AND P4, PT, R10, UR13, PT ;  /* 0x0000000d0a007c0c */ /* 0x000fe2000bf86270 */
[----:B------:R-:W0:Y:S01]  /*600a0*/  LDCU UR13, c[0x0][0x398] ;  /* 0x00007300ff0d77ac */ /* 0x000e220008000800 */
[----:B------:R-:W-:Y:S01]  /*600b0*/  ISETP.LT.AND P5, PT, R28, UR24, !P5 ;  /* 0x000000181c007c0c */ /* 0x000fe2000efa1270 */
[----:B------:R-:W0:Y:S01]  /*600c0*/  LDCU UR21, c[0x0][0x398] ;  /* 0x00007300ff1577ac */ /* 0x000e220008000800 */
[----:B----4-:R-:W-:Y:S01]  /*600d0*/  IMAD.WIDE R2, R0, 0x2, R18 ;  /* 0x0000000200027825 */ /* 0x010fe200078e0212 */
[----:B---3--:R-:W-:-:S04]  /*600e0*/  PRMT R10, R21, 0x7632, R10 ;  /* 0x00007632150a7816 */ /* 0x008fc8000000000a */
[----:B------:R3:W-:Y:S01]  /*600f0*/  @P3 STG.E.U16 desc[UR8][R2.64], R21 ;  /* 0x0000001502003986 */ /* 0x0007e2000c101508 */
[----:B------:R-:W-:-:S03]  /*60100*/  ISETP.LT.AND P3, PT, R27, UR19, !P2 ;  /* 0x000000131b007c0c */ /* 0x000fc6000d761270 */
[----:B------:R4:W-:Y:S01]  /*60110*/  @P6 STG.E.U16 desc[UR8][R8.64], R10 ;  /* 0x0000000a08006986 */ /* 0x0009e2000c101508 */
[----:B-1----:R-:W-:-:S03]  /*60120*/  PRMT R11, R4, 0x7632, R11 ;  /* 0x00007632040b7816 */ /* 0x002fc6000000000b */
[----:B---3--:R-:W3:Y:S01]  /*60130*/  LDL.LU R21, [R1+0x394] ;  /* 0x0003940001157983 */ /* 0x008ee20000300800 */
[----:B------:R-:W-:Y:S01]  /*60140*/  IMAD.WIDE R2, R0, 0x2, R16 ;  /* 0x0000000200027825 */ /* 0x000fe200078e0210 */
[----:B------:R-:W-:-:S03]  /*60150*/  ISETP.LT.AND P6, PT, R25, UR20, !P2 ;  /* 0x0000001419007c0c */ /* 0x000fc6000d7c1270 */
[----:B----4-:R-:W-:-:S04]  /*60160*/  IMAD.WIDE R8, R0, 0x2, R12 ;  /* 0x0000000200087825 */ /* 0x010fc800078e020c */
[----:B------:R-:W-:Y:S01]  /*60170*/  VIADD R0, R0, UR16 ;  /* 0x0000001000007c36 */ /* 0x000fe20008000000 */
[----:B------:R1:W-:Y:S01]  /*60180*/  @P1 STG.E.U16 desc[UR8][R8.64], R4 ;  /* 0x0000000408001986 */ /* 0x0003e2000c101508 */
[----:B------:R-:W-:Y:S01]  /*60190*/  VIADD R10, R23, 0x7c ;  /* 0x0000007c170a7836 */ /* 0x000fe20000000000 */
[----:B------:R-:W4:Y:S02]  /*601a0*/  LDCU UR16, c[0x0][0x398] ;  /* 0x00007300ff1077ac */ /* 0x000f240008000800 */
[----:B------:R0:W-:Y:S01]  /*601b0*/  @P5 STG.E.U16 desc[UR8][R2.64], R11 ;  /* 0x0000000b02005986 */ /* 0x0001e2000c101508 */
[----:B------:R-:W-:Y:S01]  /*601c0*/  ISETP.LT.AND P5, PT, R29, UR26, !P2 ;  /* 0x0000001a1d007c0c */ /* 0x000fe2000d7a1270 */
[----:B-1----:R-:W-:-:S04]  /*601d0*/  IMAD.WIDE R8, R0, 0x2, R14 ;  /* 0x0000000200087825 */ /* 0x002fc800078e020e */
[----:B0-----:R-:W-:Y:S01]  /*601e0*/  IMAD.WIDE R2, R0, 0x2, R18 ;  /* 0x0000000200027825 */ /* 0x001fe200078e0212 */
[----:B------:R-:W-:Y:S01]  /*601f0*/  ISETP.GE.AND P1, PT, R10, UR11, PT ;  /* 0x0000000b0a007c0c */ /* 0x000fe2000bf26270 */
[----:B------:R-:W0:Y:S01]  /*60200*/  LDCU UR11, c[0x0][0x398] ;  /* 0x00007300ff0b77ac */ /* 0x000e220008000800 */
[----:B------:R-:W-:Y:S02]  /*60210*/  PRMT R4, R22, 0x7632, R4 ;  /* 0x0000763216047816 */ /* 0x000fe40000000004 */
[----:B------:R1:W-:Y:S04]  /*60220*/  @P3 STG.E.U16 desc[UR8][R2.64], R22 ;  /* 0x0000001602003986 */ /* 0x0003e8000c101508 */
[----:B------:R0:W-:Y:S04]  /*60230*/  @P6 STG.E.U16 desc[UR8][R8.64], R4 ;  /* 0x0000000408006986 */ /* 0x0001e8000c101508 */
[----:B-1----:R-:W4:Y:S01]  /*60240*/  LDL.LU R22, [R1+0x3b8] ;  /* 0x0003b80001167983 */ /* 0x002f220000300800 */
[----:B------:R-:W-:-:S04]  /*60250*/  IMAD.WIDE R2, R0, 0x2, R12 ;  /* 0x0000000200027825 */ /* 0x000fc800078e020c */
[C---:B0-----:R-:W-:Y:S01]  /*60260*/  VIADD R4, R23.reuse, 0x7d ;  /* 0x0000007d17047836 */ /* 0x041fe20000000000 */
[----:B--2---:R0:W-:Y:S04]  /*60270*/  @P5 STG.E.U16 desc[UR8][R2.64], R24 ;  /* 0x0000001802005986 */ /* 0x0041e8000c101508 */
[----:B------:R-:W-:Y:S01]  /*60280*/  ISETP.GE.AND P5, PT, R4, UR7, PT ;  /* 0x0000000704007c0c */ /* 0x000fe2000bfa6270 */
[----:B------:R-:W-:Y:S01]  /*60290*/  VIADD R4, R23, 0x7e ;  /* 0x0000007e17047836 */ /* 0x000fe20000000000 */
[----:B------:R-:W-:Y:S01]  /*602a0*/  PRMT R10, R24, 0x7632, R10 ;  /* 0x00007632180a7816 */ /* 0x000fe2000000000a */
[----:B------:R-:W2:Y:S01]  /*602b0*/  LDL.LU R23, [R1+0x1958] ;  /* 0x0019580001177983 */ /* 0x000ea20000300800 */
[----:B------:R-:W-:Y:S02]  /*602c0*/  ISETP.LT.AND P2, PT, R28, UR28, !P2 ;  /* 0x0000001c1c007c0c */ /* 0x000fe4000d741270 */
[----:B------:R-:W-:Y:S01]  /*602d0*/  ISETP.LT.AND P3, PT, R27, UR22, !P4 ;  /* 0x000000161b007c0c */ /* 0x000fe2000e761270 */
[----:B------:R-:W2:Y:S01]  /*602e0*/  LDL.LU R26, [R1+0x398] ;  /* 0x00039800011a7983 */ /* 0x000ea20000300800 */
[----:B------:R-:W-:Y:S01]  /*602f0*/  ISETP.LT.AND P6, PT, R25, UR15, !P4 ;  /* 0x0000000f19007c0c */ /* 0x000fe2000e7c1270 */
[C---:B------:R-:W-:Y:S01]  /*60300*/  IMAD.WIDE R8, R0.reuse, 0x2, R16 ;  /* 0x0000000200087825 */ /* 0x040fe200078e0210 */
[----:B------:R-:W1:Y:S01]  /*60310*/  LDCU UR7, c[0x0][0x398] ;  /* 0x00007300ff0777ac */ /* 0x000e620008000800 */
[----:B0-----:R-:W2:Y:S02]  /*60320*/  LDL.LU R24, [R1+0x3bc] ;  /* 0x0003bc0001187983 */ /* 0x001ea40000300800 */
[----:B------:R-:W-:Y:S01]  /*60330*/  VIADD R0, R0, UR17 ;  /* 0x0000001100007c36 */ /* 0x000fe20008000000 */
[----:B------:R-:W0:Y:S03]  /*60340*/  LDCU UR15, c[0x0][0x398] ;  /* 0x00007300ff0f77ac */ /* 0x000e260008000800 */
[----:B------:R1:W-:Y:S01]  /*60350*/  @P2 STG.E.U16 desc[UR8][R8.64], R10 ;  /* 0x0000000a08002986 */ /* 0x0003e2000c101508 */
[----:B------:R-:W-:Y:S01]  /*60360*/  IMAD.WIDE R2, R0, 0x2, R18 ;  /* 0x0000000200027825 */ /* 0x000fe200078e0212 */
[----:B------:R-:W-:Y:S01]  /*60370*/  ISETP.LT.AND P2, PT, R29, UR25, !P4 ;  /* 0x000000191d007c0c */ /* 0x000fe2000e741270 */
[----:B------:R-:W0:Y:S01]  /*60380*/  LDCU UR17, c[0x0][0x398] ;  /* 0x00007300ff1177ac */ /* 0x000e220008000800 */
[----:B------:R-:W-:Y:S01]  /*60390*/  ISETP.LT.AND P4, PT, R28, UR27, !P4 ;  /* 0x0000001b1c007c0c */ /* 0x000fe2000e781270 */
[----:B-1----:R-:W-:Y:S01]  /*603a0*/  IMAD.WIDE R8, R0, 0x2, R14 ;  /* 0x0000000200087825 */ /* 0x002fe200078e020e */
[----:B------:R-:W-:-:S02]  /*603b0*/  PRMT R10, R5, 0x7632, R10 ;  /* 0x00007632050a7816 */ /* 0x000fc4000000000a */
[----:B---3--:R-:W-:Y:S01]  /*603c0*/  PRMT R11, R21, 0x7632, R11 ;  /* 0x00007632150b7816 */ /* 0x008fe2000000000b */
[----:B------:R1:W-:Y:S04]  /*603d0*/  @P3 STG.E.U16 desc[UR8][R2.64], R21 ;  /* 0x0000001502003986 */ /* 0x0003e8000c101508 */
[----:B------:R3:W-:Y:S01]  /*603e0*/  @P6 STG.E.U16 desc[UR8][R8.64], R11 ;  /* 0x0000000b08006986 */ /* 0x0007e2000c101508 */
[----:B------:R-:W-:Y:S01]  /*603f0*/  ISETP.LT.AND P6, PT, R27, UR13, !P1 ;  /* 0x0000000d1b007c0c */ /* 0x000fe2000cfc1270 */
[----:B------:R-:W0:Y:S01]  /*60400*/  LDCU UR13, c[0x0][0x398] ;  /* 0x00007300ff0d77ac */ /* 0x000e220008000800 */
[----:B-1----:R-:W-:-:S04]  /*60410*/  IMAD.WIDE R2, R0, 0x2, R16 ;  /* 0x0000000200027825 */ /* 0x002fc800078e0210 */
[----:B---3--:R-:W-:-:S04]  /*60420*/  IMAD.WIDE R8, R0, 0x2, R12 ;  /* 0x0000000200087825 */ /* 0x008fc800078e020c */
[----:B------:R-:W-:Y:S01]  /*60430*/  VIADD R0, R0, UR4 ;  /* 0x0000000400007c36 */ /* 0x000fe20008000000 */
[----:B------:R1:W-:Y:S01]  /*60440*/  @P2 STG.E.U16 desc[UR8][R8.64], R5 ;  /* 0x0000000508002986 */ /* 0x0003e2000c101508 */
[----:B------:R-:W-:Y:S01]  /*60450*/  ISETP.LT.AND P2, PT, R25, UR21, !P1 ;  /* 0x0000001519007c0c */ /* 0x000fe2000cf41270 */
[----:B------:R-:W3:Y:S01]  /*60460*/  LDCU UR4, c[0x0][0x3b8] ;  /* 0x00007700ff0477ac */ /* 0x000ee20008000800 */
[----:B------:R-:W-:Y:S01]  /*60470*/  IMAD.WIDE R20, R0, 0x2, R18 ;  /* 0x0000000200147825 */ /* 0x000fe200078e0212 */
[----:B------:R0:W-:Y:S01]  /*60480*/  @P4 STG.E.U16 desc[UR8][R2.64], R10 ;  /* 0x0000000a02004986 */ /* 0x0001e2000c101508 */
[----:B------:R-:W-:Y:S01]  /*60490*/  ISETP.LT.AND P4, PT, R29, UR11, !P1 ;  /* 0x0000000b1d007c0c */ /* 0x000fe2000cf81270 */
[----:B------:R-:W2:Y:S01]  /*604a0*/  LDCU UR11, c[0x0][0x398] ;  /* 0x00007300ff0b77ac */ /* 0x000ea20008000800 */
[----:B------:R-:W-:Y:S02]  /*604b0*/  ISETP.GE.AND P3, PT, R4, UR5, PT ;  /* 0x0000000504007c0c */ /* 0x000fe4000bf66270 */
[----:B----4-:R-:W-:Y:S01]  /*604c0*/  ISETP.LT.AND P1, PT, R28, UR16, !P1 ;  /* 0x000000101c007c0c */ /* 0x010fe2000cf21270 */
[----:B------:R-:W4:Y:S01]  /*604d0*/  LDCU UR5, c[0x0][0x398] ;  /* 0x00007300ff0577ac */ /* 0x000f220008000800 */
[----:B-1----:R-:W-:-:S04]  /*604e0*/  IMAD.WIDE R4, R0, 0x2, R12 ;  /* 0x0000000200047825 */ /* 0x002fc800078e020c */
[----:B0-----:R-:W-:-:S04]  /*604f0*/  IMAD.WIDE R2, R0, 0x2, R14 ;  /* 0x0000000200027825 */ /* 0x001fc800078e020e */
[C---:B------:R-:W-:Y:S01]  /*60500*/  VIADD R11, R0.reuse, UR6 ;  /* 0x00000006000b7c36 */ /* 0x040fe20008000000 */
[----:B------:R-:W0:Y:S01]  /*60510*/  LDCU UR6, c[0x0][0x398] ;  /* 0x00007300ff0677ac */ /* 0x000e220008000800 */
[----:B------:R-:W-:Y:S01]  /*60520*/  IMAD.WIDE R8, R0, 0x2, R16 ;  /* 0x0000000200087825 */ /* 0x000fe200078e0210 */
[----:B------:R1:W-:Y:S01]  /*60530*/  @P6 STG.E.U16 desc[UR8][R20.64], R22 ;  /* 0x0000001614006986 */ /* 0x0003e2000c101508 */
[----:B------:R-:W-:Y:S01]  /*60540*/  ISETP.LT.AND P6, PT, R27, UR7, !P5 ;  /* 0x000000071b007c0c */ /* 0x000fe2000efc1270 */
[----:B------:R-:W0:Y:S01]  /*60550*/  LDCU UR7, c[0x0][0x398] ;  /* 0x00007300ff0777ac */ /* 0x000e220008000800 */
[----:B-1----:R-:W-:Y:S02]  /*60560*/  PRMT R21, R22, 0x7632, R21 ;  /* 0x0000763216157816 */ /* 0x002fe40000000015 */
[----:B--2---:R-:W-:-:S03]  /*60570*/  PRMT R10, R23, 0x7632, R10 ;  /* 0x00007632170a7816 */ /* 0x004fc6000000000a */
[----:B------:R-:W-:Y:S04]  /*60580*/  @P2 STG.E.U16 desc[UR8][R2.64], R21 ;  /* 0x0000001502002986 */ /* 0x000fe8000c101508 */
[----:B------:R1:W-:Y:S01]  /*60590*/  @P4 STG.E.U16 desc[UR8][R4.64], R23 ;  /* 0x0000001704004986 */ /* 0x0003e2000c101508 */
[----:B------:R-:W-:-:S03]  /*605a0*/  ISETP.LT.AND P4, PT, R25, UR15, !P5 ;  /* 0x0000000f19007c0c */ /* 0x000fc6000ef81270 */
[----:B------:R2:W-:Y:S01]  /*605b0*/  @P1 STG.E.U16 desc[UR8][R8.64], R10 ;  /* 0x0000000a08001986 */ /* 0x0005e2000c101508 */
[----:B-1----:R-:W-:Y:S01]  /*605c0*/  IMAD.WIDE R22, R11, 0x2, R18 ;  /* 0x000000020b167825 */ /* 0x002fe200078e0212 */
[----:B----4-:R-:W-:Y:S01]  /*605d0*/  ISETP.LT.AND P1, PT, R27, UR5, !P3 ;  /* 0x000000051b007c0c */ /* 0x010fe2000df21270 */
[----:B------:R-:W1:Y:S03]  /*605e0*/  LDCU UR5, c[0x0][0x3b8] ;  /* 0x00007700ff0577ac */ /* 0x000e660008000800 */
[----:B------:R-:W-:Y:S01]  /*605f0*/  @P6 STG.E.U16 desc[UR8][R22.64], R26 ;  /* 0x0000001a16006986 */ /* 0x000fe2000c101508 */
[----:B------:R-:W-:Y:S02]  /*60600*/  ISETP.LT.AND P6, PT, R29, UR17, !P5 ;  /* 0x000000111d007c0c */ /* 0x000fe4000efc1270 */
[----:B------:R-:W-:Y:S01]  /*60610*/  ISETP.LT.AND P5, PT, R28, UR13, !P5 ;  /* 0x0000000d1c007c0c */ /* 0x000fe2000efa1270 */
[----:B------:R-:W-:Y:S01]  /*60620*/  IMAD.WIDE R4, R11, 0x2, R14 ;  /* 0x000000020b047825 */ /* 0x000fe200078e020e */
[----:B------:R-:W-:-:S03]  /*60630*/  PRMT R0, R26, 0x7632, R0 ;  /* 0x000076321a007816 */ /* 0x000fc60000000000 */
[C---:B---3--:R-:W-:Y:S02]  /*60640*/  VIADD R21, R11.reuse, UR4 ;  /* 0x000000040b157c36 */ /* 0x048fe40008000000 */
[C---:B------:R-:W-:Y:S01]  /*60650*/  IMAD.WIDE R2, R11.reuse, 0x2, R12 ;  /* 0x000000020b027825 */ /* 0x040fe200078e020c */
[----:B------:R3:W-:Y:S03]  /*60660*/  @P4 STG.E.U16 desc[UR8][R4.64], R0 ;  /* 0x0000000004004986 */ /* 0x0007e6000c101508 */
[----:B--2---:R-:W-:Y:S01]  /*60670*/  IMAD.WIDE R8, R11, 0x2, R16 ;  /* 0x000000020b087825 */ /* 0x004fe200078e0210 */
[----:B------:R2:W-:Y:S03]  /*60680*/  @P6 STG.E.U16 desc[UR8][R2.64], R6 ;  /* 0x0000000602006986 */ /* 0x0005e6000c101508 */
[----:B------:R-:W-:Y:S01]  /*60690*/  IMAD.WIDE R10, R21, 0x2, R18 ;  /* 0x00000002150a7825 */ /* 0x000fe200078e0212 */
[----:B---3--:R-:W-:-:S02]  /*606a0*/  PRMT R5, R6, 0x7632, R5 ;  /* 0x0000763206057816 */ /* 0x008fc40000000005 */
[----:B------:R-:W-:-:S03]  /*606b0*/  ISETP.LT.AND P2, PT, R27, UR12, !P0 ;  /* 0x0000000c1b007c0c */ /* 0x000fc6000c741270 */
[----:B------:R3:W-:Y:S01]  /*606c0*/  @P5 STG.E.U16 desc[UR8][R8.64], R5 ;  /* 0x0000000508005986 */ /* 0x0007e2000c101508 */
[----:B0-----:R-:W-:-:S03]  /*606d0*/  ISETP.LT.AND P5, PT, R29, UR6, !P3 ;  /* 0x000000061d007c0c */ /* 0x001fc6000dfa1270 */
[----:B------:R0:W-:Y:S01]  /*606e0*/  @P1 STG.E.U16 desc[UR8][R10.64], R24 ;  /* 0x000000180a001986 */ /* 0x0001e2000c101508 */
[----:B------:R-:W-:Y:S02]  /*606f0*/  ISETP.LT.AND P1, PT, R29, UR14, !P0 ;  /* 0x0000000e1d007c0c */ /* 0x000fe4000c721270 */
[C---:B------:R-:W-:Y:S01]  /*60700*/  ISETP.LT.AND P4, PT, R25.reuse, UR18, !P0 ;  /* 0x0000001219007c0c */ /* 0x040fe2000c781270 */
[----:B------:R-:W0:Y:S01]  /*60710*/  LDL.LU R29, [R1+0x1954] ;  /* 0x00195400011d7983 */ /* 0x000e220000300800 */
[----:B------:R-:W-:Y:S02]  /*60720*/  ISETP.LT.AND P6, PT, R25, UR7, !P3 ;  /* 0x0000000719007c0c */ /* 0x000fe4000dfc1270 */
[C---:B------:R-:W-:Y:S02]  /*60730*/  ISETP.LT.AND P0, PT, R28.reuse, UR10, !P0 ;  /* 0x0000000a1c007c0c */ /* 0x040fe4000c701270 */
[----:B------:R-:W-:Y:S02]  /*60740*/  ISETP.LT.AND P3, PT, R28, UR11, !P3 ;  /* 0x0000000b1c007c0c */ /* 0x000fe4000df61270 */
[----:B------:R-:W4:Y:S01]  /*60750*/  LDL.LU R28, [R1+0x1950] ;  /* 0x00195000011c7983 */ /* 0x000f220000300800 */
[C---:B-1----:R-:W-:Y:S01]  /*60760*/  VIADD R23, R21.reuse, UR5 ;  /* 0x0000000515177c36 */ /* 0x042fe20008000000 */
[----:B------:R-:W-:Y:S01]  /*60770*/  PRMT R0, R24, 0x7632, R0 ;  /* 0x0000763218007816 */ /* 0x000fe20000000000 */
[----:B--2---:R-:W-:-:S04]  /*60780*/  IMAD.WIDE R2, R21, 0x2, R14 ;  /* 0x0000000215027825 */ /* 0x004fc800078e020e */
[C---:B---3--:R-:W-:Y:S01]  /*60790*/  IMAD.WIDE R4, R21.reuse, 0x2, R12 ;  /* 0x0000000215047825 */ /* 0x048fe200078e020c */
[----:B------:R1:W-:Y:S03]  /*607a0*/  @P6 STG.E.U16 desc[UR8][R2.64], R0 ;  /* 0x0000000002006986 */ /* 0x0003e6000c101508 */
[----:B------:R-:W-:-:S04]  /*607b0*/  IMAD.WIDE R20, R21, 0x2, R16 ;  /* 0x0000000215147825 */ /* 0x000fc800078e0210 */
[----:B------:R-:W-:-:S04]  /*607c0*/  IMAD.WIDE R18, R23, 0x2, R18 ;  /* 0x0000000217127825 */ /* 0x000fc800078e0212 */
[----:B------:R-:W-:-:S04]  /*607d0*/  IMAD.WIDE R14, R23, 0x2, R14 ;  /* 0x00000002170e7825 */ /* 0x000fc800078e020e */
[----:B------:R-:W-:-:S04]  /*607e0*/  IMAD.WIDE R12, R23, 0x2, R12 ;  /* 0x00000002170c7825 */ /* 0x000fc800078e020c */
[----:B------:R-:W-:Y:S01]  /*607f0*/  IMAD.WIDE R16, R23, 0x2, R16 ;  /* 0x0000000217107825 */ /* 0x000fe200078e0210 */
[----:B0-----:R-:W-:Y:S01]  /*60800*/  PRMT R10, R29, 0x7632, R10 ;  /* 0x000076321d0a7816 */ /* 0x001fe2000000000a */
[----:B------:R1:W-:Y:S01]  /*60810*/  @P5 STG.E.U16 desc[UR8][R4.64], R29 ;  /* 0x0000001d04005986 */ /* 0x0003e2000c101508 */
[----:B----4-:R-:W-:-:S03]  /*60820*/  PRMT R6, R28, 0x7632, R6 ;  /* 0x000076321c067816 */ /* 0x010fc60000000006 */
[----:B------:R1:W-:Y:S04]  /*60830*/  @P3 STG.E.U16 desc[UR8][R20.64], R10 ;  /* 0x0000000a14003986 */ /* 0x0003e8000c101508 */
[----:B------:R1:W-:Y:S04]  /*60840*/  @P2 STG.E.U16 desc[UR8][R18.64], R28 ;  /* 0x0000001c12002986 */ /* 0x0003e8000c101508 */
[----:B------:R1:W-:Y:S04]  /*60850*/  @P4 STG.E.U16 desc[UR8][R14.64], R6 ;  /* 0x000000060e004986 */ /* 0x0003e8000c101508 */
[----:B------:R1:W-:Y:S01]  /*60860*/  @P1 STG.E.U16 desc[UR8][R12.64], R7 ;  /* 0x000000070c001986 */ /* 0x0003e2000c101508 */
[----:B------:R-:W-:Y:S05]  /*60870*/  @!P0 EXIT ;  /* 0x000000000000894d */ /* 0x000fea0003800000 */
[----:B------:R-:W-:-:S05]  /*60880*/  PRMT R8, R7, 0x7632, R8 ;  /* 0x0000763207087816 */ /* 0x000fca0000000008 */
[----:B------:R-:W-:Y:S01]  /*60890*/  STG.E.U16 desc[UR8][R16.64], R8 ;  /* 0x0000000810007986 */ /* 0x000fe2000c101508 */
[----:B------:R-:W-:Y:S05]  /*608a0*/  EXIT ;  /* 0x000000000000794d */ /* 0x000fea0003800000 */
.L_x_2:
[----:B------:R-:W-:-:S00]  /*608b0*/  BRA `(.L_x_2) ;  /* 0xfffffffc00fc7947 */ /* 0x000fc0000383ffff */
[----:B------:R-:W-:-:S00]  /*608c0*/  NOP ;  /* 0x0000000000007918 */ /* 0x000fc00000000000 */
        /* <DEDUP_REMOVED lines=11> */
.L_x_3:


//--------------------- .nv.shared.matmul_kernel  --------------------------
	.section	.nv.shared.matmul_kernel,"aw",@nobits
	.sectionflags	@""
	.align	16
	.zero		1024


//--------------------- .nv.shared.reserved.0     --------------------------
	.section	.nv.shared.reserved.0,"aw",@nobits
	.weak		__nv_reservedSMEM_offset_0_alias
	.size		__nv_reservedSMEM_offset_0_alias, 0, 64
	.other		__nv_reservedSMEM_offset_0_alias,@"STO_CUDA_RESERVED_SHARED STV_DEFAULT"
__nv_reservedSMEM_offset_0_alias:
	.zero		0
	.zero		64


//--------------------- .nv.constant0.matmul_kernel --------------------------
	.section	.nv.constant0.matmul_kernel,"a",@progbits
	.sectionflags	@""
	.align	4
.nv.constant0.matmul_kernel:
	.zero		976


//--------------------- SYMBOLS --------------------------

	.type		.nv.reservedSmem.offset0,@object
	.size		.nv.reservedSmem.offset0,0x4
	.type		.nv.reservedSmem.cap,@object
	.size		.nv.reservedSmem.cap,0x4
